def matmul_kernel(
    a_ptr,
    b_ptr,
    c_ptr,
    M,
    N,
    K,
    stride_am,
    stride_ak,
    stride_bk,
    stride_bn,
    stride_cm,
    stride_cn,
    BLOCK_M: tl.constexpr,
    BLOCK_N: tl.constexpr,
    BLOCK_K: tl.constexpr,
    GROUP_M: tl.constexpr,
):
    pid = tl.program_id(axis=0)
    num_pid_m = tl.cdiv(M, BLOCK_M)
    num_pid_n = tl.cdiv(N, BLOCK_N)
    num_pid_in_group = GROUP_M * num_pid_n
    group_id = pid // num_pid_in_group
    first_pid_m = group_id * GROUP_M
    group_size_m = min(num_pid_m - first_pid_m, GROUP_M)
    pid_m = first_pid_m + ((pid % num_pid_in_group) % group_size_m)
    pid_n = (pid % num_pid_in_group) // group_size_m

    offs_am = (pid_m * BLOCK_M + tl.arange(0, BLOCK_M)) % M
    offs_bn = (pid_n * BLOCK_N + tl.arange(0, BLOCK_N)) % N
    offs_k = tl.arange(0, BLOCK_K)
    a_ptrs = a_ptr + offs_am[:, None] * stride_am + offs_k[None, :] * stride_ak
    b_ptrs = b_ptr + offs_k[:, None] * stride_bk + offs_bn[None, :] * stride_bn

    acc = tl.zeros((BLOCK_M, BLOCK_N), dtype=tl.float32)
    for kk in range(0, tl.cdiv(K, BLOCK_K)):
        a = tl.load(a_ptrs, mask=offs_k[None, :] < K - kk * BLOCK_K, other=0.0)
        b = tl.load(b_ptrs, mask=offs_k[:, None] < K - kk * BLOCK_K, other=0.0)
        acc = tl.dot(a, b, acc)
        a_ptrs += BLOCK_K * stride_ak
        b_ptrs += BLOCK_K * stride_bk

    c = acc.to(c_ptr.dtype.element_ty)
    offs_cm = pid_m * BLOCK_M + tl.arange(0, BLOCK_M)
    offs_cn = pid_n * BLOCK_N + tl.arange(0, BLOCK_N)
    c_ptrs = c_ptr + offs_cm[:, None] * stride_cm + offs_cn[None, :] * stride_cn
    mask = (offs_cm[:, None] < M) & (offs_cn[None, :] < N)
    tl.store(c_ptrs, c, mask=mask)

# config = {"BLOCK_K": 128, "BLOCK_M": 128, "BLOCK_N": 256, "GROUP_M": 8, "arch": "sm_90", "dtype": "fp8e5m2", "num_ctas": 1, "num_stages": 3, "num_warps": 16}
# arch = sm_90


// ===== COMPILED SASS (sm_90a) =====

	.target	sm_90a

	.elftype	@"ET_EXEC"


//--------------------- .note.nv.tkinfo           --------------------------
	.section	.note.nv.tkinfo,"",@"SHT_NOTE"
	.sectionflags	@"SHF_NOTE_NV_TKINFO"
	.tkinfo
        /*0018*/ 	.word	0x00000002
        /*0030*/ 	.string	""
        /*0030*/ 	.string	"ptxas"
        /*0030*/ 	.string	"Cuda compilation tools, release 13.0, V13.0.88"
        /*0030*/ 	.string	"Build cuda_13.0.r13.0/compiler.36424714_0"
        /*0030*/ 	.string	"-v  -suppress-debug-info  -lineinfo  -arch sm_90a "



//--------------------- .note.nv.cuinfo           --------------------------
	.section	.note.nv.cuinfo,"",@"SHT_NOTE"
	.sectionflags	@"SHF_NOTE_NV_CUINFO"
        /*0018*/ 	.short	0x0002
        /*001a*/ 	.short	0x005a
        /*001c*/ 	.short	0x0082
	.zero		2


//--------------------- .nv.info                  --------------------------
	.section	.nv.info,"",@"SHT_CUDA_INFO"
	.align	4


	//----- nvinfo : EIATTR_REGCOUNT
	.align		4
        /*0000*/ 	.byte	0x04, 0x2f
        /*0002*/ 	.short	(.L_1 - .L_0)
	.align		4
.L_0:
        /*0004*/ 	.word	index@(matmul_kernel)
        /*0008*/ 	.word	0x00000080


	//----- nvinfo : EIATTR_FRAME_SIZE
	.align		4
.L_1:
        /*000c*/ 	.byte	0x04, 0x11
        /*000e*/ 	.short	(.L_3 - .L_2)
	.align		4
.L_2:
        /*0010*/ 	.word	index@(matmul_kernel)
        /*0014*/ 	.word	0x00000558


	//----- nvinfo : EIATTR_MIN_STACK_SIZE
	.align		4
.L_3:
        /*0018*/ 	.byte	0x04, 0x12
        /*001a*/ 	.short	(.L_5 - .L_4)
	.align		4
.L_4:
        /*001c*/ 	.word	index@(matmul_kernel)
        /*0020*/ 	.word	0x00000558
.L_5:


//--------------------- .nv.compat                --------------------------
	.section	.nv.compat,"",@"SHT_CUDA_COMPAT_INFO"
	.align	4
        /*0000*/ 	.byte	0x02, 0x09, 0x01, 0x00, 0x02, 0x02, 0x04, 0x00, 0x02, 0x05, 0x05, 0x00, 0x03, 0x07, 0x01, 0x01
        /*0010*/ 	.byte	0x02, 0x03, 0x00, 0x00, 0x02, 0x06, 0x01, 0x00, 0x04, 0x0b, 0x08, 0x00, 0x00, 0x00, 0x00, 0x00
        /*0020*/ 	.byte	0x00, 0x00, 0x00, 0x00


//--------------------- .nv.info.matmul_kernel    --------------------------
	.section	.nv.info.matmul_kernel,"",@"SHT_CUDA_INFO"
	.sectionflags	@""
	.align	4


	//----- nvinfo : EIATTR_CUDA_API_VERSION
	.align		4
        /*0000*/ 	.byte	0x04, 0x37
        /*0002*/ 	.short	(.L_7 - .L_6)
.L_6:
        /*0004*/ 	.word	0x00000082


	//----- nvinfo : EIATTR_KPARAM_INFO
	.align		4
.L_7:
        /*0008*/ 	.byte	0x04, 0x17
        /*000a*/ 	.short	(.L_9 - .L_8)
.L_8:
        /*000c*/ 	.word	0x00000000
        /*0010*/ 	.short	0x000d
        /*0012*/ 	.short	0x0048
        /*0014*/ 	.byte	0x00, 0xf4, 0x21, 0x00


	//----- nvinfo : EIATTR_KPARAM_INFO
	.align		4
.L_9:
        /*0018*/ 	.byte	0x04, 0x17
        /*001a*/ 	.short	(.L_11 - .L_10)
.L_10:
        /*001c*/ 	.word	0x00000000
        /*0020*/ 	.short	0x000c
        /*0022*/ 	.short	0x0040
        /*0024*/ 	.byte	0x00, 0xf4, 0x21, 0x00


	//----- nvinfo : EIATTR_KPARAM_INFO
	.align		4
.L_11:
        /*0028*/ 	.byte	0x04, 0x17
        /*002a*/ 	.short	(.L_13 - .L_12)
.L_12:
        /*002c*/ 	.word	0x00000000
        /*0030*/ 	.short	0x000b
        /*0032*/ 	.short	0x0038
        /*0034*/ 	.byte	0x00, 0xf0, 0x11, 0x00


	//----- nvinfo : EIATTR_KPARAM_INFO
	.align		4
.L_13:
        /*0038*/ 	.byte	0x04, 0x17
        /*003a*/ 	.short	(.L_15 - .L_14)
.L_14:
        /*003c*/ 	.word	0x00000000
        /*0040*/ 	.short	0x000a
        /*0042*/ 	.short	0x0034
        /*0044*/ 	.byte	0x00, 0xf0, 0x11, 0x00


	//----- nvinfo : EIATTR_KPARAM_INFO
	.align		4
.L_15:
        /*0048*/ 	.byte	0x04, 0x17
        /*004a*/ 	.short	(.L_17 - .L_16)
.L_16:
        /*004c*/ 	.word	0x00000000
        /*0050*/ 	.short	0x0009
        /*0052*/ 	.short	0x0030
        /*0054*/ 	.byte	0x00, 0xf0, 0x11, 0x00


	//----- nvinfo : EIATTR_KPARAM_INFO
	.align		4
.L_17:
        /*0058*/ 	.byte	0x04, 0x17
        /*005a*/ 	.short	(.L_19 - .L_18)
.L_18:
        /*005c*/ 	.word	0x00000000
        /*0060*/ 	.short	0x0008
        /*0062*/ 	.short	0x002c
        /*0064*/ 	.byte	0x00, 0xf0, 0x11, 0x00


	//----- nvinfo : EIATTR_KPARAM_INFO
	.align		4
.L_19:
        /*0068*/ 	.byte	0x04, 0x17
        /*006a*/ 	.short	(.L_21 - .L_20)
.L_20:
        /*006c*/ 	.word	0x00000000
        /*0070*/ 	.short	0x0007
        /*0072*/ 	.short	0x0028
        /*0074*/ 	.byte	0x00, 0xf0, 0x11, 0x00


	//----- nvinfo : EIATTR_KPARAM_INFO
	.align		4
.L_21:
        /*0078*/ 	.byte	0x04, 0x17
        /*007a*/ 	.short	(.L_23 - .L_22)
.L_22:
        /*007c*/ 	.word	0x00000000
        /*0080*/ 	.short	0x0006
        /*0082*/ 	.short	0x0024
        /*0084*/ 	.byte	0x00, 0xf0, 0x11, 0x00


	//----- nvinfo : EIATTR_KPARAM_INFO
	.align		4
.L_23:
        /*0088*/ 	.byte	0x04, 0x17
        /*008a*/ 	.short	(.L_25 - .L_24)
.L_24:
        /*008c*/ 	.word	0x00000000
        /*0090*/ 	.short	0x0005
        /*0092*/ 	.short	0x0020
        /*0094*/ 	.byte	0x00, 0xf0, 0x11, 0x00


	//----- nvinfo : EIATTR_KPARAM_INFO
	.align		4
.L_25:
        /*0098*/ 	.byte	0x04, 0x17
        /*009a*/ 	.short	(.L_27 - .L_26)
.L_26:
        /*009c*/ 	.word	0x00000000
        /*00a0*/ 	.short	0x0004
        /*00a2*/ 	.short	0x001c
        /*00a4*/ 	.byte	0x00, 0xf0, 0x11, 0x00


	//----- nvinfo : EIATTR_KPARAM_INFO
	.align		4
.L_27:
        /*00a8*/ 	.byte	0x04, 0x17
        /*00aa*/ 	.short	(.L_29 - .L_28)
.L_28:
        /*00ac*/ 	.word	0x00000000
        /*00b0*/ 	.short	0x0003
        /*00b2*/ 	.short	0x0018
        /*00b4*/ 	.byte	0x00, 0xf0, 0x11, 0x00


	//----- nvinfo : EIATTR_KPARAM_INFO
	.align		4
.L_29:
        /*00b8*/ 	.byte	0x04, 0x17
        /*00ba*/ 	.short	(.L_31 - .L_30)
.L_30:
        /*00bc*/ 	.word	0x00000000
        /*00c0*/ 	.short	0x0002
        /*00c2*/ 	.short	0x0010
        /*00c4*/ 	.byte	0x00, 0xf4, 0x21, 0x00


	//----- nvinfo : EIATTR_KPARAM_INFO
	.align		4
.L_31:
        /*00c8*/ 	.byte	0x04, 0x17
        /*00ca*/ 	.short	(.L_33 - .L_32)
.L_32:
        /*00cc*/ 	.word	0x00000000
        /*00d0*/ 	.short	0x0001
        /*00d2*/ 	.short	0x0008
        /*00d4*/ 	.byte	0x00, 0xf4, 0x21, 0x00


	//----- nvinfo : EIATTR_KPARAM_INFO
	.align		4
.L_33:
        /*00d8*/ 	.byte	0x04, 0x17
        /*00da*/ 	.short	(.L_35 - .L_34)
.L_34:
        /*00dc*/ 	.word	0x00000000
        /*00e0*/ 	.short	0x0000
        /*00e2*/ 	.short	0x0000
        /*00e4*/ 	.byte	0x00, 0xf4, 0x21, 0x00


	//----- nvinfo : EIATTR_SPARSE_MMA_MASK
	.align		4
.L_35:
        /*00e8*/ 	.byte	0x03, 0x50
        /*00ea*/ 	.short	0x0000


	//----- nvinfo : EIATTR_MAXREG_COUNT
	.align		4
        /*00ec*/ 	.byte	0x03, 0x1b
        /*00ee*/ 	.short	0x0080


	//----- nvinfo : EIATTR_NUM_BARRIERS
	.align		4
        /*00f0*/ 	.byte	0x02, 0x4c
        /*00f2*/ 	.byte	0x01
	.zero		1


	//----- nvinfo : EIATTR_ANNOTATIONS
	.align		4
        /*00f4*/ 	.byte	0x04, 0x55
        /*00f6*/ 	.short	(.L_37 - .L_36)


	//   ....[0]....
.L_36:
        /*00f8*/ 	.word	0x00000001
        /*00fc*/ 	.byte	0x50, 0x07, 0x00, 0x00, 0x01, 0x00, 0x00, 0x00, 0x90, 0x07, 0x00, 0x00, 0x01, 0x00, 0x00, 0x00
        /* <DEDUP_REMOVED lines=486> */
        /*1f6c*/ 	.byte	0xb0, 0xe3, 0x00, 0x00, 0x01, 0x00, 0x00, 0x00, 0xc0, 0xe3, 0x00, 0x00


	//----- nvinfo : EIATTR_MERCURY_ISA_VERSION
	.align		4
.L_37:
        /*1f78*/ 	.byte	0x03, 0x5f
        /*1f7a*/ 	.short	0x0101


	//----- nvinfo : EIATTR_EXIT_INSTR_OFFSETS
	.align		4
        /*1f7c*/ 	.byte	0x04, 0x1c
        /*1f7e*/ 	.short	(.L_39 - .L_38)


	//   ....[0]....
.L_38:
        /*1f80*/ 	.word	0x0000e6f0


	//   ....[1]....
        /*1f84*/ 	.word	0x0000e710


	//----- nvinfo : EIATTR_REQNTID
	.align		4
.L_39:
        /*1f88*/ 	.byte	0x04, 0x10
        /*1f8a*/ 	.short	(.L_41 - .L_40)
.L_40:
        /*1f8c*/ 	.word	0x00000200
        /*1f90*/ 	.word	0x00000001
        /*1f94*/ 	.word	0x00000001


	//----- nvinfo : EIATTR_CBANK_PARAM_SIZE
	.align		4
.L_41:
        /*1f98*/ 	.byte	0x03, 0x19
        /*1f9a*/ 	.short	0x0050


	//----- nvinfo : EIATTR_PARAM_CBANK
	.align		4
        /*1f9c*/ 	.byte	0x04, 0x0a
        /*1f9e*/ 	.short	(.L_43 - .L_42)
	.align		4
.L_42:
        /*1fa0*/ 	.word	index@(.nv.constant0.matmul_kernel)
        /*1fa4*/ 	.short	0x0210
        /*1fa6*/ 	.short	0x0050


	//----- nvinfo : EIATTR_SW_WAR
	.align		4
.L_43:
        /*1fa8*/ 	.byte	0x04, 0x36
        /*1faa*/ 	.short	(.L_45 - .L_44)
.L_44:
        /*1fac*/ 	.word	0x00000008
.L_45:


//--------------------- .nv.callgraph             --------------------------
	.section	.nv.callgraph,"",@"SHT_CUDA_CALLGRAPH"
	.align	4
	.sectionentsize	8
	.align		4
        /*0000*/ 	.word	0x00000000
	.align		4
        /*0004*/ 	.word	0xffffffff
	.align		4
        /*0008*/ 	.word	0x00000000
	.align		4
        /*000c*/ 	.word	0xfffffffe
	.align		4
        /*0010*/ 	.word	0x00000000
	.align		4
        /*0014*/ 	.word	0xfffffffd
	.align		4
        /*0018*/ 	.word	0x00000000
	.align		4
        /*001c*/ 	.word	0xfffffffc


//--------------------- .text.matmul_kernel       --------------------------
	.section	.text.matmul_kernel,"ax",@progbits
	.align	128
        .global         matmul_kernel
        .type           matmul_kernel,@function
        .size           matmul_kernel,(.L_x_4 - matmul_kernel)
        .other          matmul_kernel,@"STO_CUDA_ENTRY STV_DEFAULT"
matmul_kernel:
.text.matmul_kernel:
[----:B------:R-:W0:Y:S08]  /*0000*/  LDC R1, c[0x0][0x28] ;  /* 0x00000a00ff017b82 */ /* 0x000e300000000800 */
[----:B------:R-:W1:Y:S01]  /*0010*/  LDC.64 R6, c[0x0][0x228] ;  /* 0x00008a00ff067b82 */ /* 0x000e620000000a00 */
[----:B------:R-:W2:Y:S01]  /*0020*/  S2R R5, SR_CTAID.X ;  /* 0x0000000000057919 */ /* 0x000ea20000002500 */
[----:B0-----:R-:W-:Y:S01]  /*0030*/  VIADD R1, R1, 0xfffffaa8 ;  /* 0xfffffaa801017836 */ /* 0x001fe20000000000 */
[----:B------:R-:W-:Y:S01]  /*0040*/  UMOV UR4, 0x400 ;  /* 0x0000040000047882 */ /* 0x000fe20000000000 */
[----:B------:R-:W-:Y:S01]  /*0050*/  ULDC.64 UR12, c[0x0][0x208] ;  /* 0x00008200000c7ab9 */ /* 0x000fe20000000a00 */
[----:B------:R-:W0:Y:S01]  /*0060*/  S2R R109, SR_TID.X ;  /* 0x00000000006d7919 */ /* 0x000e220000002100 */
[----:B------:R-:W-:-:S02]  /*0070*/  ULDC UR14, c[0x0][0x230] ;  /* 0x00008c00000e7ab9 */ /* 0x000fc40000000800 */
[----:B------:R-:W3:Y:S08]  /*0080*/  LDC R107, c[0x0][0x230] ;  /* 0x00008c00ff6b7b82 */ /* 0x000ef00000000800 */
[----:B------:R-:W4:Y:S01]  /*0090*/  S2UR UR8, SR_CgaCtaId ;  /* 0x00000000000879c3 */ /* 0x000f220000008800 */
[----:B-1----:R-:W-:-:S05]  /*00a0*/  VIADD R0, R7, 0xff ;  /* 0x000000ff07007836 */ /* 0x002fca0000000000 */
[----:B------:R-:W-:Y:S01]  /*00b0*/  SHF.R.S32.HI R3, RZ, 0x1f, R0 ;  /* 0x0000001fff037819 */ /* 0x000fe20000011400 */
[----:B---3--:R-:W-:-:S03]  /*00c0*/  VIADD R107, R107, 0x7f ;  /* 0x0000007f6b6b7836 */ /* 0x008fc60000000000 */
[----:B------:R-:W-:Y:S02]  /*00d0*/  LEA.HI R3, R3, R0, RZ, 0x8 ;  /* 0x0000000003037211 */ /* 0x000fe400078f40ff */
[----:B--2---:R-:W-:Y:S02]  /*00e0*/  IABS R10, R5 ;  /* 0x00000005000a7213 */ /* 0x004fe40000000000 */
[----:B------:R-:W-:Y:S02]  /*00f0*/  SHF.R.S32.HI R3, RZ, 0x8, R3 ;  /* 0x00000008ff037819 */ /* 0x000fe40000011403 */
[----:B0-----:R-:W-:Y:S01]  /*0100*/  SHF.R.U32.HI R68, RZ, 0x7, R109 ;  /* 0x00000007ff447819 */ /* 0x001fe2000001166d */
[----:B----4-:R-:W-:Y:S01]  /*0110*/  ULEA UR8, UR8, UR4, 0x18 ;  /* 0x0000000408087291 */ /* 0x010fe2000f8ec03f */
[----:B------:R-:W-:Y:S01]  /*0120*/  LOP3.LUT R108, R109, 0x7f, RZ, 0xc0, !PT ;  /* 0x0000007f6d6c7812 */ /* 0x000fe200078ec0ff */
[----:B------:R-:W-:Y:S01]  /*0130*/  IMAD.SHL.U32 R4, R3, 0x8, RZ ;  /* 0x0000000803047824 */ /* 0x000fe200078e00ff */
[----:B------:R-:W-:-:S04]  /*0140*/  SGXT.U32 R68, R68, 0x2 ;  /* 0x000000024444781a */ /* 0x000fc80000000000 */
[-C--:B------:R-:W-:Y:S02]  /*0150*/  IABS R9, R4.reuse ;  /* 0x0000000400097213 */ /* 0x080fe40000000000 */
[----:B------:R-:W-:Y:S02]  /*0160*/  IABS R12, R4 ;  /* 0x00000004000c7213 */ /* 0x000fe40000000000 */
[----:B------:R-:W0:Y:S01]  /*0170*/  I2F.RP R0, R9 ;  /* 0x0000000900007306 */ /* 0x000e220000209400 */
[C---:B------:R-:W-:Y:S02]  /*0180*/  LOP3.LUT R106, R68.reuse, 0x4, RZ, 0xfc, !PT ;  /* 0x00000004446a7812 */ /* 0x040fe400078efcff */
[C---:B------:R-:W-:Y:S02]  /*0190*/  LOP3.LUT R105, R68.reuse, 0x8, RZ, 0xfc, !PT ;  /* 0x0000000844697812 */ /* 0x040fe400078efcff */
[C---:B------:R-:W-:Y:S02]  /*01a0*/  LOP3.LUT R104, R68.reuse, 0xc, RZ, 0xfc, !PT ;  /* 0x0000000c44687812 */ /* 0x040fe400078efcff */
[----:B------:R-:W-:-:S02]  /*01b0*/  LOP3.LUT R103, R68, 0x10, RZ, 0xfc, !PT ;  /* 0x0000001044677812 */ /* 0x000fc400078efcff */
[C---:B------:R-:W-:Y:S02]  /*01c0*/  LOP3.LUT R102, R68.reuse, 0x14, RZ, 0xfc, !PT ;  /* 0x0000001444667812 */ /* 0x040fe400078efcff */
[C---:B------:R-:W-:Y:S02]  /*01d0*/  LOP3.LUT R101, R68.reuse, 0x18, RZ, 0xfc, !PT ;  /* 0x0000001844657812 */ /* 0x040fe400078efcff */
[C---:B------:R-:W-:Y:S01]  /*01e0*/  LOP3.LUT R100, R68.reuse, 0x1c, RZ, 0xfc, !PT ;  /* 0x0000001c44647812 */ /* 0x040fe200078efcff */
[----:B0-----:R-:W0:Y:S01]  /*01f0*/  MUFU.RCP R0, R0 ;  /* 0x0000000000007308 */ /* 0x001e220000001000 */
[C---:B------:R-:W-:Y:S02]  /*0200*/  LOP3.LUT R99, R68.reuse, 0x20, RZ, 0xfc, !PT ;  /* 0x0000002044637812 */ /* 0x040fe400078efcff */
[C---:B------:R-:W-:Y:S02]  /*0210*/  LOP3.LUT R98, R68.reuse, 0x24, RZ, 0xfc, !PT ;  /* 0x0000002444627812 */ /* 0x040fe400078efcff */
[----:B------:R-:W-:-:S02]  /*0220*/  LOP3.LUT R97, R68, 0x28, RZ, 0xfc, !PT ;  /* 0x0000002844617812 */ /* 0x000fc400078efcff */
[C---:B------:R-:W-:Y:S02]  /*0230*/  LOP3.LUT R96, R68.reuse, 0x2c, RZ, 0xfc, !PT ;  /* 0x0000002c44607812 */ /* 0x040fe400078efcff */
[C---:B------:R-:W-:Y:S02]  /*0240*/  LOP3.LUT R95, R68.reuse, 0x30, RZ, 0xfc, !PT ;  /* 0x00000030445f7812 */ /* 0x040fe400078efcff */
[C---:B------:R-:W-:Y:S02]  /*0250*/  LOP3.LUT R94, R68.reuse, 0x34, RZ, 0xfc, !PT ;  /* 0x00000034445e7812 */ /* 0x040fe400078efcff */
[C---:B------:R-:W-:Y:S02]  /*0260*/  LOP3.LUT R93, R68.reuse, 0x38, RZ, 0xfc, !PT ;  /* 0x00000038445d7812 */ /* 0x040fe400078efcff */
[----:B------:R-:W-:Y:S01]  /*0270*/  LOP3.LUT R92, R68, 0x3c, RZ, 0xfc, !PT ;  /* 0x0000003c445c7812 */ /* 0x000fe200078efcff */
[----:B0-----:R-:W-:Y:S01]  /*0280*/  VIADD R2, R0, 0xffffffe ;  /* 0x0ffffffe00027836 */ /* 0x001fe20000000000 */
[C---:B------:R-:W-:Y:S01]  /*0290*/  LOP3.LUT R91, R68.reuse, 0x40, RZ, 0xfc, !PT ;  /* 0x00000040445b7812 */ /* 0x040fe200078efcff */
[----:B------:R-:W-:Y:S01]  /*02a0*/  IMAD.MOV R0, RZ, RZ, -R12 ;  /* 0x000000ffff007224 */ /* 0x000fe200078e0a0c */
[C---:B------:R-:W-:Y:S01]  /*02b0*/  LOP3.LUT R87, R68.reuse, 0x44, RZ, 0xfc, !PT ;  /* 0x0000004444577812 */ /* 0x040fe200078efcff */
[----:B------:R0:W1:Y:S01]  /*02c0*/  F2I.FTZ.U32.TRUNC.NTZ R3, R2 ;  /* 0x0000000200037305 */ /* 0x000062000021f000 */
[----:B------:R-:W-:-:S02]  /*02d0*/  LOP3.LUT R86, R68, 0x48, RZ, 0xfc, !PT ;  /* 0x0000004844567812 */ /* 0x000fc400078efcff */
[C---:B------:R-:W-:Y:S02]  /*02e0*/  LOP3.LUT R85, R68.reuse, 0x4c, RZ, 0xfc, !PT ;  /* 0x0000004c44557812 */ /* 0x040fe400078efcff */
[C---:B------:R-:W-:Y:S02]  /*02f0*/  LOP3.LUT R84, R68.reuse, 0x50, RZ, 0xfc, !PT ;  /* 0x0000005044547812 */ /* 0x040fe400078efcff */
[C---:B------:R-:W-:Y:S01]  /*0300*/  LOP3.LUT R83, R68.reuse, 0x54, RZ, 0xfc, !PT ;  /* 0x0000005444537812 */ /* 0x040fe200078efcff */
[----:B0-----:R-:W-:Y:S01]  /*0310*/  IMAD.MOV.U32 R2, RZ, RZ, RZ ;  /* 0x000000ffff027224 */ /* 0x001fe200078e00ff */
[C---:B------:R-:W-:Y:S02]  /*0320*/  LOP3.LUT R82, R68.reuse, 0x58, RZ, 0xfc, !PT ;  /* 0x0000005844527812 */ /* 0x040fe400078efcff */
[C---:B------:R-:W-:Y:S02]  /*0330*/  LOP3.LUT R81, R68.reuse, 0x5c, RZ, 0xfc, !PT ;  /* 0x0000005c44517812 */ /* 0x040fe400078efcff */
[C---:B------:R-:W-:Y:S01]  /*0340*/  LOP3.LUT R80, R68.reuse, 0x60, RZ, 0xfc, !PT ;  /* 0x0000006044507812 */ /* 0x040fe200078efcff */
[----:B-1----:R-:W-:Y:S01]  /*0350*/  IMAD.MOV R8, RZ, RZ, -R3 ;  /* 0x000000ffff087224 */ /* 0x002fe200078e0a03 */
[----:B------:R-:W-:-:S02]  /*0360*/  LOP3.LUT R79, R68, 0x64, RZ, 0xfc, !PT ;  /* 0x00000064444f7812 */ /* 0x000fc400078efcff */
[----:B------:R-:W-:Y:S01]  /*0370*/  LOP3.LUT R78, R68, 0x68, RZ, 0xfc, !PT ;  /* 0x00000068444e7812 */ /* 0x000fe200078efcff */
[----:B------:R-:W-:Y:S01]  /*0380*/  IMAD R11, R8, R9, RZ ;  /* 0x00000009080b7224 */ /* 0x000fe200078e02ff */
[C---:B------:R-:W-:Y:S01]  /*0390*/  LOP3.LUT R77, R68.reuse, 0x6c, RZ, 0xfc, !PT ;  /* 0x0000006c444d7812 */ /* 0x040fe200078efcff */
[----:B------:R-:W-:Y:S01]  /*03a0*/  IMAD.MOV.U32 R8, RZ, RZ, R10 ;  /* 0x000000ffff087224 */ /* 0x000fe200078e000a */
[C---:B------:R-:W-:Y:S01]  /*03b0*/  LOP3.LUT R76, R68.reuse, 0x70, RZ, 0xfc, !PT ;  /* 0x00000070444c7812 */ /* 0x040fe200078efcff */
[----:B------:R-:W-:Y:S01]  /*03c0*/  IMAD.HI.U32 R3, R3, R11, R2 ;  /* 0x0000000b03037227 */ /* 0x000fe200078e0002 */
[C---:B------:R-:W-:Y:S02]  /*03d0*/  LOP3.LUT R75, R68.reuse, 0x74, RZ, 0xfc, !PT ;  /* 0x00000074444b7812 */ /* 0x040fe400078efcff */
[C---:B------:R-:W-:Y:S02]  /*03e0*/  LOP3.LUT R74, R68.reuse, 0x78, RZ, 0xfc, !PT ;  /* 0x00000078444a7812 */ /* 0x040fe400078efcff */
[----:B------:R-:W-:Y:S01]  /*03f0*/  LOP3.LUT R73, R68, 0x7c, RZ, 0xfc, !PT ;  /* 0x0000007c44497812 */ /* 0x000fe200078efcff */
[----:B------:R-:W-:-:S04]  /*0400*/  IMAD.HI.U32 R3, R3, R8, RZ ;  /* 0x0000000803037227 */ /* 0x000fc800078e00ff */
[----:B------:R-:W-:-:S05]  /*0410*/  IMAD R0, R3, R0, R8 ;  /* 0x0000000003007224 */ /* 0x000fca00078e0208 */
[----:B------:R-:W-:-:S13]  /*0420*/  ISETP.GT.U32.AND P1, PT, R9, R0, PT ;  /* 0x000000000900720c */ /* 0x000fda0003f24070 */
[----:B------:R-:W-:Y:S02]  /*0430*/  @!P1 IMAD.IADD R0, R0, 0x1, -R9 ;  /* 0x0000000100009824 */ /* 0x000fe400078e0a09 */
[----:B------:R-:W-:Y:S01]  /*0440*/  @!P1 VIADD R3, R3, 0x1 ;  /* 0x0000000103039836 */ /* 0x000fe20000000000 */
[----:B------:R-:W-:Y:S02]  /*0450*/  ISETP.NE.AND P1, PT, R4, RZ, PT ;  /* 0x000000ff0400720c */ /* 0x000fe40003f25270 */
[----:B------:R-:W-:Y:S02]  /*0460*/  ISETP.GE.U32.AND P0, PT, R0, R9, PT ;  /* 0x000000090000720c */ /* 0x000fe40003f06070 */
[----:B------:R-:W-:-:S04]  /*0470*/  LOP3.LUT R0, R5, R4, RZ, 0x3c, !PT ;  /* 0x0000000405007212 */ /* 0x000fc800078e3cff */
[----:B------:R-:W-:Y:S01]  /*0480*/  ISETP.GE.AND P2, PT, R0, RZ, PT ;  /* 0x000000ff0000720c */ /* 0x000fe20003f46270 */
[----:B------:R-:W-:-:S06]  /*0490*/  VIADD R0, R6, 0x7f ;  /* 0x0000007f06007836 */ /* 0x000fcc0000000000 */
[----:B------:R-:W-:-:S04]  /*04a0*/  @P0 VIADD R3, R3, 0x1 ;  /* 0x0000000103030836 */ /* 0x000fc80000000000 */
[----:B------:R-:W-:Y:S01]  /*04b0*/  IMAD.MOV.U32 R2, RZ, RZ, R3 ;  /* 0x000000ffff027224 */ /* 0x000fe200078e0003 */
[----:B------:R-:W-:-:S03]  /*04c0*/  SHF.R.S32.HI R3, RZ, 0x1f, R0 ;  /* 0x0000001fff037819 */ /* 0x000fc60000011400 */
[----:B------:R-:W-:Y:S01]  /*04d0*/  @!P2 IMAD.MOV R2, RZ, RZ, -R2 ;  /* 0x000000ffff02a224 */ /* 0x000fe200078e0a02 */
[----:B------:R-:W-:Y:S02]  /*04e0*/  @!P1 LOP3.LUT R2, RZ, R4, RZ, 0x33, !PT ;  /* 0x00000004ff029212 */ /* 0x000fe400078e33ff */
[----:B------:R-:W-:-:S03]  /*04f0*/  LEA.HI R3, R3, R0, RZ, 0x7 ;  /* 0x0000000003037211 */ /* 0x000fc600078f38ff */
[----:B------:R-:W-:Y:S02]  /*0500*/  IMAD.SHL.U32 R8, R2, 0x8, RZ ;  /* 0x0000000802087824 */ /* 0x000fe400078e00ff */
[----:B------:R-:W-:-:S03]  /*0510*/  IMAD.MOV R2, RZ, RZ, -R2 ;  /* 0x000000ffff027224 */ /* 0x000fc600078e0a02 */
[----:B------:R-:W-:Y:S01]  /*0520*/  LEA.HI.SX32 R3, R3, -R8, 0x19 ;  /* 0x8000000803037211 */ /* 0x000fe200078fcaff */
[----:B------:R-:W-:-:S03]  /*0530*/  IMAD R4, R4, R2, R5 ;  /* 0x0000000204047224 */ /* 0x000fc600078e0205 */
[----:B------:R-:W-:Y:S02]  /*0540*/  VIMNMX R13, R3, 0x8, PT ;  /* 0x00000008030d7848 */ /* 0x000fe40003fe0100 */
[----:B------:R-:W-:Y:S02]  /*0550*/  IABS R11, R4 ;  /* 0x00000004000b7213 */ /* 0x000fe40000000000 */
[----:B------:R-:W-:-:S04]  /*0560*/  IABS R9, R13 ;  /* 0x0000000d00097213 */ /* 0x000fc80000000000 */
[----:B------:R-:W0:Y:S08]  /*0570*/  I2F.RP R0, R9 ;  /* 0x0000000900007306 */ /* 0x000e300000209400 */
[----:B0-----:R-:W0:Y:S02]  /*0580*/  MUFU.RCP R0, R0 ;  /* 0x0000000000007308 */ /* 0x001e240000001000 */
[----:B0-----:R-:W-:-:S06]  /*0590*/  VIADD R3, R0, 0xffffffe ;  /* 0x0ffffffe00037836 */ /* 0x001fcc0000000000 */
[----:B------:R-:W0:Y:S02]  /*05a0*/  F2I.FTZ.U32.TRUNC.NTZ R3, R3 ;  /* 0x0000000300037305 */ /* 0x000e24000021f000 */
[----:B0-----:R-:W-:-:S04]  /*05b0*/  IMAD.MOV R10, RZ, RZ, -R3 ;  /* 0x000000ffff0a7224 */ /* 0x001fc800078e0a03 */
[----:B------:R-:W-:Y:S01]  /*05c0*/  IMAD.MOV.U32 R2, RZ, RZ, R10 ;  /* 0x000000ffff027224 */ /* 0x000fe200078e000a */
[----:B------:R-:W-:-:S03]  /*05d0*/  IABS R10, R13 ;  /* 0x0000000d000a7213 */ /* 0x000fc60000000000 */
[----:B------:R-:W-:Y:S02]  /*05e0*/  IMAD R5, R2, R9, RZ ;  /* 0x0000000902057224 */ /* 0x000fe400078e02ff */
[----:B------:R-:W-:Y:S02]  /*05f0*/  IMAD.MOV.U32 R2, RZ, RZ, RZ ;  /* 0x000000ffff027224 */ /* 0x000fe400078e00ff */
[----:B------:R-:W-:Y:S02]  /*0600*/  IMAD.MOV R0, RZ, RZ, -R10 ;  /* 0x000000ffff007224 */ /* 0x000fe400078e0a0a */
[----:B------:R-:W-:-:S06]  /*0610*/  IMAD.HI.U32 R2, R3, R5, R2 ;  /* 0x0000000503027227 */ /* 0x000fcc00078e0002 */
        /* <DEDUP_REMOVED lines=8> */
[----:B------:R-:W-:-:S07]  /*06a0*/  ISETP.GE.AND P2, PT, R0, RZ, PT ;  /* 0x000000ff0000720c */ /* 0x000fce0003f46270 */
[----:B------:R-:W-:Y:S01]  /*06b0*/  @P0 VIADD R2, R2, 0x1 ;  /* 0x0000000102020836 */ /* 0x000fe20000000000 */
[----:B------:R-:W-:-:S05]  /*06c0*/  ISETP.GT.AND P0, PT, R107, 0x7f, PT ;  /* 0x0000007f6b00780c */ /* 0x000fca0003f04270 */
[----:B------:R-:W-:Y:S01]  /*06d0*/  @!P2 IMAD.MOV R2, RZ, RZ, -R2 ;  /* 0x000000ffff02a224 */ /* 0x000fe200078e0a02 */
[----:B------:R-:W-:-:S05]  /*06e0*/  @!P1 LOP3.LUT R2, RZ, R13, RZ, 0x33, !PT ;  /* 0x0000000dff029212 */ /* 0x000fca00078e33ff */
[----:B------:R-:W-:Y:S02]  /*06f0*/  IMAD.SHL.U32 R5, R2, 0x100, RZ ;  /* 0x0000010002057824 */ /* 0x000fe400078e00ff */
[----:B------:R-:W-:-:S03]  /*0700*/  IMAD.MOV R0, RZ, RZ, -R2 ;  /* 0x000000ffff007224 */ /* 0x000fc600078e0a02 */
[----:B------:R-:W-:Y:S01]  /*0710*/  LOP3.LUT R111, R5, R68, RZ, 0xfc, !PT ;  /* 0x00000044056f7212 */ /* 0x000fe200078efcff */
[----:B------:R-:W-:Y:S01]  /*0720*/  IMAD R0, R13, R0, R4 ;  /* 0x000000000d007224 */ /* 0x000fe200078e0204 */
[C-C-:B------:R-:W-:Y:S02]  /*0730*/  LOP3.LUT R112, R5.reuse, 0x4, R68.reuse, 0xfe, !PT ;  /* 0x0000000405707812 */ /* 0x140fe400078efe44 */
[C-C-:B------:R-:W-:Y:S01]  /*0740*/  LOP3.LUT R113, R5.reuse, 0x8, R68.reuse, 0xfe, !PT ;  /* 0x0000000805717812 */ /* 0x140fe200078efe44 */
[----:B------:R-:W-:Y:S01]  /*0750*/  STL [R1+0x240], R111 ;  /* 0x0002406f01007387 */ /* 0x000fe20000100800 */
[C---:B------:R-:W-:Y:S01]  /*0760*/  LOP3.LUT R114, R5.reuse, 0xc, R68, 0xfe, !PT ;  /* 0x0000000c05727812 */ /* 0x040fe200078efe44 */
[----:B------:R-:W-:Y:S01]  /*0770*/  IMAD.IADD R3, R8, 0x1, R0 ;  /* 0x0000000108037824 */ /* 0x000fe200078e0200 */
[C-C-:B------:R-:W-:Y:S01]  /*0780*/  LOP3.LUT R115, R5.reuse, 0x10, R68.reuse, 0xfe, !PT ;  /* 0x0000001005737812 */ /* 0x140fe200078efe44 */
[----:B------:R-:W-:Y:S01]  /*0790*/  STL [R1+0x32c], R112 ;  /* 0x00032c7001007387 */ /* 0x000fe20000100800 */
[----:B------:R-:W-:Y:S01]  /*07a0*/  LOP3.LUT R116, R5, 0x14, R68, 0xfe, !PT ;  /* 0x0000001405747812 */ /* 0x000fe200078efe44 */
[----:B------:R-:W-:Y:S01]  /*07b0*/  IMAD R110, R3, 0x80, R108 ;  /* 0x00000080036e7824 */ /* 0x000fe200078e026c */
[C-C-:B------:R-:W-:Y:S01]  /*07c0*/  LOP3.LUT R117, R5.reuse, 0x18, R68.reuse, 0xfe, !PT ;  /* 0x0000001805757812 */ /* 0x140fe200078efe44 */
[----:B------:R-:W-:Y:S01]  /*07d0*/  STL [R1+0x328], R113 ;  /* 0x0003287101007387 */ /* 0x000fe20000100800 */
[----:B------:R-:W-:-:S02]  /*07e0*/  LOP3.LUT R118, R5, 0x1c, R68, 0xfe, !PT ;  /* 0x0000001c05767812 */ /* 0x000fc400078efe44 */
[C-C-:B------:R-:W-:Y:S01]  /*07f0*/  LOP3.LUT R119, R5.reuse, 0x20, R68.reuse, 0xfe, !PT ;  /* 0x0000002005777812 */ /* 0x140fe200078efe44 */
[----:B------:R-:W-:Y:S01]  /*0800*/  STL [R1+0x324], R114 ;  /* 0x0003247201007387 */ /* 0x000fe20000100800 */
[C-C-:B------:R-:W-:Y:S02]  /*0810*/  LOP3.LUT R120, R5.reuse, 0x24, R68.reuse, 0xfe, !PT ;  /* 0x0000002405787812 */ /* 0x140fe400078efe44 */
[C-C-:B------:R-:W-:Y:S01]  /*0820*/  LOP3.LUT R121, R5.reuse, 0x28, R68.reuse, 0xfe, !PT ;  /* 0x0000002805797812 */ /* 0x140fe200078efe44 */
[----:B------:R-:W-:Y:S01]  /*0830*/  STL [R1+0x320], R115 ;  /* 0x0003207301007387 */ /* 0x000fe20000100800 */
[C-C-:B------:R-:W-:Y:S02]  /*0840*/  LOP3.LUT R122, R5.reuse, 0x2c, R68.reuse, 0xfe, !PT ;  /* 0x0000002c057a7812 */ /* 0x140fe400078efe44 */
        /* <DEDUP_REMOVED lines=8> */
[----:B------:R-:W-:Y:S02]  /*08d0*/  LOP3.LUT R2, R5, 0x48, R68, 0xfe, !PT ;  /* 0x0000004805027812 */ /* 0x000fe400078efe44 */
[C---:B------:R-:W-:Y:S01]  /*08e0*/  LOP3.LUT R90, R111.reuse, 0xa4, RZ, 0xfc, !PT ;  /* 0x000000a46f5a7812 */ /* 0x040fe200078efcff */
[----:B------:R-:W-:Y:S01]  /*08f0*/  STL [R1+0x310], R119 ;  /* 0x0003107701007387 */ /* 0x000fe20000100800 */
[----:B------:R-:W-:-:S02]  /*0900*/  LOP3.LUT R89, R111, 0xa8, RZ, 0xfc, !PT ;  /* 0x000000a86f597812 */ /* 0x000fc400078efcff */
[C---:B------:R-:W-:Y:S01]  /*0910*/  LOP3.LUT R88, R111.reuse, 0xac, RZ, 0xfc, !PT ;  /* 0x000000ac6f587812 */ /* 0x040fe200078efcff */
[----:B------:R-:W-:Y:S01]  /*0920*/  STL [R1+0x30c], R120 ;  /* 0x00030c7801007387 */ /* 0x000fe20000100800 */
[C---:B------:R-:W-:Y:S02]  /*0930*/  LOP3.LUT R15, R111.reuse, 0xb0, RZ, 0xfc, !PT ;  /* 0x000000b06f0f7812 */ /* 0x040fe400078efcff */
[C---:B------:R-:W-:Y:S01]  /*0940*/  LOP3.LUT R9, R111.reuse, 0xb4, RZ, 0xfc, !PT ;  /* 0x000000b46f097812 */ /* 0x040fe200078efcff */
[----:B------:R-:W-:Y:S01]  /*0950*/  STL [R1+0x308], R121 ;  /* 0x0003087901007387 */ /* 0x000fe20000100800 */
[C---:B------:R-:W-:Y:S02]  /*0960*/  LOP3.LUT R21, R111.reuse, 0xb8, RZ, 0xfc, !PT ;  /* 0x000000b86f157812 */ /* 0x040fe400078efcff */
        /* <DEDUP_REMOVED lines=10> */
[----:B------:R0:W-:Y:S01]  /*0a10*/  STL [R1+0x2f4], R0 ;  /* 0x0002f40001007387 */ /* 0x0001e20000100800 */
[----:B------:R-:W-:-:S02]  /*0a20*/  LOP3.LUT R18, R111, 0xd8, RZ, 0xfc, !PT ;  /* 0x000000d86f127812 */ /* 0x000fc400078efcff */
[C---:B------:R-:W-:Y:S01]  /*0a30*/  LOP3.LUT R20, R111.reuse, 0xdc, RZ, 0xfc, !PT ;  /* 0x000000dc6f147812 */ /* 0x040fe200078efcff */
[----:B------:R-:W-:Y:S01]  /*0a40*/  STL [R1+0x2f8], R125 ;  /* 0x0002f87d01007387 */ /* 0x000fe20000100800 */
[C---:B------:R-:W-:Y:S02]  /*0a50*/  LOP3.LUT R13, R111.reuse, 0xe0, RZ, 0xfc, !PT ;  /* 0x000000e06f0d7812 */ /* 0x040fe400078efcff */
[C---:B------:R-:W-:Y:S02]  /*0a60*/  LOP3.LUT R8, R111.reuse, 0xe4, RZ, 0xfc, !PT ;  /* 0x000000e46f087812 */ /* 0x040fe400078efcff */
[----:B------:R-:W-:Y:S02]  /*0a70*/  LOP3.LUT R12, R111, 0xf4, RZ, 0xfc, !PT ;  /* 0x000000f46f0c7812 */ /* 0x000fe400078efcff */
[----:B0-----:R-:W-:Y:S02]  /*0a80*/  LOP3.LUT R0, R5, 0x40, R68, 0xfe, !PT ;  /* 0x0000004005007812 */ /* 0x001fe400078efe44 */
[----:B------:R-:W-:-:S03]  /*0a90*/  LOP3.LUT R14, R111, 0xf8, RZ, 0xfc, !PT ;  /* 0x000000f86f0e7812 */ /* 0x000fc600078efcff */
[----:B------:R0:W-:Y:S04]  /*0aa0*/  STL [R1+0x2f0], R0 ;  /* 0x0002f00001007387 */ /* 0x0001e80000100800 */
[----:B------:R1:W-:Y:S04]  /*0ab0*/  STL [R1+0x2ec], R4 ;  /* 0x0002ec0401007387 */ /* 0x0003e80000100800 */
[----:B------:R2:W-:Y:S01]  /*0ac0*/  STL [R1+0x2e8], R2 ;  /* 0x0002e80201007387 */ /* 0x0005e20000100800 */
[C-C-:B0-----:R-:W-:Y:S02]  /*0ad0*/  LOP3.LUT R0, R5.reuse, 0x4c, R68.reuse, 0xfe, !PT ;  /* 0x0000004c05007812 */ /* 0x141fe400078efe44 */
[----:B-1----:R-:W-:-:S03]  /*0ae0*/  LOP3.LUT R4, R5, 0x50, R68, 0xfe, !PT ;  /* 0x0000005005047812 */ /* 0x002fc600078efe44 */
[----:B------:R0:W-:Y:S01]  /*0af0*/  STL [R1+0x2e4], R0 ;  /* 0x0002e40001007387 */ /* 0x0001e20000100800 */
[----:B--2---:R-:W-:-:S03]  /*0b00*/  LOP3.LUT R2, R5, 0x54, R68, 0xfe, !PT ;  /* 0x0000005405027812 */ /* 0x004fc600078efe44 */
        /* <DEDUP_REMOVED lines=20> */
[----:B0-----:R-:W-:Y:S02]  /*0c50*/  LOP3.LUT R0, R5, 0x7c, R68, 0xfe, !PT ;  /* 0x0000007c05007812 */ /* 0x001fe400078efe44 */
[C---:B------:R-:W-:Y:S02]  /*0c60*/  LOP3.LUT R5, R111.reuse, 0xe8, RZ, 0xfc, !PT ;  /* 0x000000e86f057812 */ /* 0x040fe400078efcff */
[C---:B-1----:R-:W-:Y:S01]  /*0c70*/  LOP3.LUT R4, R111.reuse, 0x80, RZ, 0xfc, !PT ;  /* 0x000000806f047812 */ /* 0x042fe200078efcff */
[----:B------:R0:W-:Y:S01]  /*0c80*/  STL [R1+0x2b4], R0 ;  /* 0x0002b40001007387 */ /* 0x0001e20000100800 */
[----:B--2---:R-:W-:-:S03]  /*0c90*/  LOP3.LUT R2, R111, 0x84, RZ, 0xfc, !PT ;  /* 0x000000846f027812 */ /* 0x004fc600078efcff */
[----:B------:R1:W-:Y:S04]  /*0ca0*/  STL [R1+0x2b0], R4 ;  /* 0x0002b00401007387 */ /* 0x0003e80000100800 */
[----:B------:R2:W-:Y:S01]  /*0cb0*/  STL [R1+0x394], R2 ;  /* 0x0003940201007387 */ /* 0x0005e20000100800 */
[C---:B0-----:R-:W-:Y:S02]  /*0cc0*/  LOP3.LUT R0, R111.reuse, 0x88, RZ, 0xfc, !PT ;  /* 0x000000886f007812 */ /* 0x041fe400078efcff */
[----:B-1----:R-:W-:-:S03]  /*0cd0*/  LOP3.LUT R4, R111, 0x8c, RZ, 0xfc, !PT ;  /* 0x0000008c6f047812 */ /* 0x002fc600078efcff */
        /* <DEDUP_REMOVED lines=16> */
[----:B0-----:R-:W-:-:S03]  /*0de0*/  LOP3.LUT R0, R111, 0xf0, RZ, 0xfc, !PT ;  /* 0x000000f06f007812 */ /* 0x001fc600078efcff */
[----:B------:R1:W-:Y:S04]  /*0df0*/  STL [R1+0x388], R88 ;  /* 0x0003885801007387 */ /* 0x0003e80000100800 */
        /* <DEDUP_REMOVED lines=20> */
[----:B------:R1:W-:Y:S01]  /*0f40*/  STL [R1+0x330], R110 ;  /* 0x0003306e01007387 */ /* 0x0003e20000100800 */
[----:B------:R-:W-:Y:S05]  /*0f50*/  @P0 BRA `(.L_x_0) ;  /* 0x00000000008c0947 */ /* 0x000fea0003800000 */
[----:B-1----:R-:W-:Y:S01]  /*0f60*/  IMAD.SHL.U32 R0, R109, 0x10, RZ ;  /* 0x000000106d007824 */ /* 0x002fe200078e00ff */
[----:B------:R-:W-:Y:S02]  /*0f70*/  CS2R R24, SRZ ;  /* 0x0000000000187805 */ /* 0x000fe4000001ff00 */
[----:B------:R-:W-:Y:S02]  /*0f80*/  CS2R R26, SRZ ;  /* 0x00000000001a7805 */ /* 0x000fe4000001ff00 */
[----:B------:R-:W-:Y:S02]  /*0f90*/  CS2R R28, SRZ ;  /* 0x00000000001c7805 */ /* 0x000fe4000001ff00 */
[----:B------:R-:W-:Y:S01]  /*0fa0*/  CS2R R30, SRZ ;  /* 0x00000000001e7805 */ /* 0x000fe2000001ff00 */
[----:B------:R0:W-:Y:S01]  /*0fb0*/  STL [R1+0x374], R0 ;  /* 0x0003740001007387 */ /* 0x0001e20000100800 */
[----:B------:R-:W-:Y:S02]  /*0fc0*/  CS2R R32, SRZ ;  /* 0x0000000000207805 */ /* 0x000fe4000001ff00 */
[----:B------:R-:W-:-:S02]  /*0fd0*/  CS2R R34, SRZ ;  /* 0x0000000000227805 */ /* 0x000fc4000001ff00 */
[----:B------:R-:W-:Y:S02]  /*0fe0*/  CS2R R36, SRZ ;  /* 0x0000000000247805 */ /* 0x000fe4000001ff00 */
[----:B------:R-:W-:Y:S02]  /*0ff0*/  CS2R R38, SRZ ;  /* 0x0000000000267805 */ /* 0x000fe4000001ff00 */
[----:B------:R-:W-:Y:S02]  /*1000*/  CS2R R40, SRZ ;  /* 0x0000000000287805 */ /* 0x000fe4000001ff00 */
[----:B------:R-:W-:Y:S02]  /*1010*/  CS2R R42, SRZ ;  /* 0x00000000002a7805 */ /* 0x000fe4000001ff00 */
        /* <DEDUP_REMOVED lines=21> */
[----:B------:R-:W-:Y:S01]  /*1170*/  CS2R R86, SRZ ;  /* 0x0000000000567805 */ /* 0x000fe2000001ff00 */
[----:B0-----:R-:W-:Y:S06]  /*1180*/  BRA `(.L_x_1) ;  /* 0x000000ac00007947 */ /* 0x001fec0003800000 */
.L_x_0:
[----:B------:R0:W-:Y:S01]  /*1190*/  STL [R1+0x434], R114 ;  /* 0x0004347201007387 */ /* 0x0001e20000100800 */
[----:B------:R-:W-:Y:S01]  /*11a0*/  IABS R66, R6 ;  /* 0x0000000600427213 */ /* 0x000fe20000000000 */
[----:B------:R-:W-:Y:S01]  /*11b0*/  IMAD.MOV.U32 R107, RZ, RZ, R10 ;  /* 0x000000ffff6b7224 */ /* 0x000fe200078e000a */
[----:B-1----:R-:W-:Y:S01]  /*11c0*/  IABS R14, R14 ;  /* 0x0000000e000e7213 */ /* 0x002fe20000000000 */
[----:B------:R1:W-:Y:S01]  /*11d0*/  STL [R1+0x430], R113 ;  /* 0x0004307101007387 */ /* 0x0003e20000100800 */
[----:B------:R-:W-:Y:S01]  /*11e0*/  IABS R12, R12 ;  /* 0x0000000c000c7213 */ /* 0x000fe20000000000 */
[----:B------:R-:W-:Y:S01]  /*11f0*/  ULDC UR4, c[0x0][0x240] ;  /* 0x0000900000047ab9 */ /* 0x000fe20000000800 */
[----:B------:R-:W-:Y:S01]  /*1200*/  IABS R20, R20 ;  /* 0x0000001400147213 */ /* 0x000fe20000000000 */
[----:B------:R2:W-:Y:S01]  /*1210*/  STL [R1+0x42c], R112 ;  /* 0x00042c7001007387 */ /* 0x0005e20000100800 */
[----:B------:R-:W-:Y:S01]  /*1220*/  IABS R16, R16 ;  /* 0x0000001000107213 */ /* 0x000fe20000000000 */
[----:B0-----:R-:W-:Y:S01]  /*1230*/  IMAD.MOV.U32 R114, RZ, RZ, R9 ;  /* 0x000000ffff727224 */ /* 0x001fe200078e0009 */
[----:B------:R-:W-:Y:S01]  /*1240*/  IABS R19, R19 ;  /* 0x0000001300137213 */ /* 0x000fe20000000000 */
[----:B------:R0:W-:Y:S01]  /*1250*/  STL [R1+0x428], R110 ;  /* 0x0004286e01007387 */ /* 0x0001e20000100800 */
[----:B------:R-:W-:Y:S01]  /*1260*/  IABS R21, R21 ;  /* 0x0000001500157213 */ /* 0x000fe20000000000 */
[----:B-1----:R-:W-:Y:S01]  /*1270*/  IMAD.MOV.U32 R113, RZ, RZ, R8 ;  /* 0x000000ffff717224 */ /* 0x002fe200078e0008 */
[----:B------:R-:W-:Y:S01]  /*1280*/  IABS R90, R90 ;  /* 0x0000005a005a7213 */ /* 0x000fe20000000000 */
[----:B------:R1:W-:Y:S01]  /*1290*/  STL [R1+0x424], R109 ;  /* 0x0004246d01007387 */ /* 0x0003e20000100800 */
[----:B------:R-:W-:Y:S01]  /*12a0*/  IABS R64, R111 ;  /* 0x0000006f00407213 */ /* 0x000fe20000000000 */
[----:B--2---:R-:W-:Y:S01]  /*12b0*/  IMAD.MOV.U32 R112, RZ, RZ, R5 ;  /* 0x000000ffff707224 */ /* 0x004fe200078e0005 */
[----:B------:R-:W-:Y:S01]  /*12c0*/  IABS R5, R7 ;  /* 0x0000000700057213 */ /* 0x000fe20000000000 */
[----:B------:R2:W-:Y:S01]  /*12d0*/  STL [R1+0x3f4], R108 ;  /* 0x0003f46c01007387 */ /* 0x0005e20000100800 */
[----:B------:R-:W-:Y:S01]  /*12e0*/  IABS R89, R89 ;  /* 0x0000005900597213 */ /* 0x000fe20000000000 */
[----:B0-----:R-:W-:Y:S01]  /*12f0*/  IMAD.MOV.U32 R110, RZ, RZ, R4 ;  /* 0x000000ffff6e7224 */ /* 0x001fe200078e0004 */
[----:B------:R-:W-:Y:S01]  /*1300*/  IABS R88, R88 ;  /* 0x0000005800587213 */ /* 0x000fe20000000000 */
[----:B------:R-:W-:Y:S01]  /*1310*/  ULDC.64 UR10, c[0x0][0x218] ;  /* 0x00008600000a7ab9 */ /* 0x000fe20000000a00 */
[----:B------:R-:W-:Y:S01]  /*1320*/  IABS R36, R125 ;  /* 0x0000007d00247213 */ /* 0x000fe20000000000 */
[----:B-1----:R-:W-:Y:S01]  /*1330*/  IMAD.MOV.U32 R109, RZ, RZ, R0 ;  /* 0x000000ffff6d7224 */ /* 0x002fe200078e0000 */
[----:B------:R-:W-:Y:S01]  /*1340*/  IABS R34, R124 ;  /* 0x0000007c00227213 */ /* 0x000fe20000000000 */
[----:B------:R-:W0:Y:S01]  /*1350*/  I2F.RP R0, R5 ;  /* 0x0000000500007306 */ /* 0x000e220000209400 */
[----:B------:R-:W-:Y:S01]  /*1360*/  IABS R28, R121 ;  /* 0x00000079001c7213 */ /* 0x000fe20000000000 */
[----:B--2---:R-:W2:Y:S01]  /*1370*/  LDL R108, [R1+0x2b4] ;  /* 0x0002b400016c7983 */ /* 0x004ea20000100800 */
[----:B------:R-:W-:Y:S01]  /*1380*/  IABS R30, R122 ;  /* 0x0000007a001e7213 */ /* 0x000fe20000000000 */
[----:B------:R-:W-:Y:S01]  /*1390*/  ULDC UR9, c[0x0][0x23c] ;  /* 0x00008f0000097ab9 */ /* 0x000fe20000000800 */
[----:B------:R-:W-:Y:S01]  /*13a0*/  IABS R35, R117 ;  /* 0x0000007500237213 */ /* 0x000fe20000000000 */
[----:B------:R1:W-:Y:S01]  /*13b0*/  STL [R1+0x3f0], R91 ;  /* 0x0003f05b01007387 */ /* 0x0003e20000100800 */
[----:B------:R-:W-:Y:S01]  /*13c0*/  IABS R32, R123 ;  /* 0x0000007b00207213 */ /* 0x000fe20000000000 */
[----:B------:R-:W3:Y:S01]  /*13d0*/  I2F.RP R4, R66 ;  /* 0x0000004200047306 */ /* 0x000ee20000209400 */
[----:B------:R-:W-:Y:S01]  /*13e0*/  ULDC UR5, c[0x0][0x234] ;  /* 0x00008d0000057ab9 */ /* 0x000fe20000000800 */
[----:B------:R-:W-:-:S06]  /*13f0*/  ULDC.64 UR6, c[0x0][0x210] ;  /* 0x0000840000067ab9 */ /* 0x000fcc0000000a00 */
[----:B0-----:R-:W0:Y:S01]  /*1400*/  MUFU.RCP R0, R0 ;  /* 0x0000000000007308 */ /* 0x001e220000001000 */
[----:B-1----:R-:W4:Y:S04]  /*1410*/  LDL R91, [R1+0x2b8] ;  /* 0x0002b800015b7983 */ /* 0x002f280000100800 */
[----:B------:R1:W-:Y:S03]  /*1420*/  STL [R1+0x3ec], R92 ;  /* 0x0003ec5c01007387 */ /* 0x0003e60000100800 */
[----:B---3--:R-:W3:Y:S01]  /*1430*/  MUFU.RCP R4, R4 ;  /* 0x0000000400047308 */ /* 0x008ee20000001000 */
[----:B-1----:R-:W5:Y:S01]  /*1440*/  LDL R92, [R1+0x2bc] ;  /* 0x0002bc00015c7983 */ /* 0x002f620000100800 */
[----:B0-----:R-:W-:-:S03]  /*1450*/  VIADD R8, R0, 0xffffffe ;  /* 0x0ffffffe00087836 */ /* 0x001fc60000000000 */
[----:B------:R0:W-:Y:S03]  /*1460*/  STL [R1+0x3e8], R93 ;  /* 0x0003e85d01007387 */ /* 0x0001e60000100800 */
[----:B------:R1:W0:Y:S01]  /*1470*/  F2I.FTZ.U32.TRUNC.NTZ R9, R8 ;  /* 0x0000000800097305 */ /* 0x000222000021f000 */
[----:B------:R-:W-:Y:S02]  /*1480*/  IMAD.MOV.U32 R0, RZ, RZ, R2 ;  /* 0x000000ffff007224 */ /* 0x000fe400078e0002 */
[----:B---3--:R-:W-:-:S05]  /*1490*/  VIADD R2, R4, 0xffffffe ;  /* 0x0ffffffe04027836 */ /* 0x008fca0000000000 */
[----:B------:R-:W3:Y:S01]  /*14a0*/  F2I.FTZ.U32.TRUNC.NTZ R3, R2 ;  /* 0x0000000200037305 */ /* 0x000ee2000021f000 */
[----:B-1----:R-:W-:Y:S01]  /*14b0*/  IMAD.MOV.U32 R8, RZ, RZ, RZ ;  /* 0x000000ffff087224 */ /* 0x002fe200078e00ff */
[----:B0-----:R-:W4:Y:S04]  /*14c0*/  LDL R93, [R1+0x2c0] ;  /* 0x0002c000015d7983 */ /* 0x001f280000100800 */
[----:B------:R0:W-:Y:S01]  /*14d0*/  STL [R1+0x3e4], R94 ;  /* 0x0003e45e01007387 */ /* 0x0001e20000100800 */
[----:B------:R-:W-:-:S04]  /*14e0*/  IMAD.MOV R10, RZ, RZ, -R9 ;  /* 0x000000ffff0a7224 */ /* 0x000fc800078e0a09 */
[----:B------:R-:W-:-:S04]  /*14f0*/  IMAD R25, R10, R5, RZ ;  /* 0x000000050a197224 */ /* 0x000fc800078e02ff */
[----:B------:R-:W-:Y:S01]  /*1500*/  IMAD.HI.U32 R25, R9, R25, R8 ;  /* 0x0000001909197227 */ /* 0x000fe200078e0008 */
[----:B0-----:R-:W5:Y:S03]  /*1510*/  LDL R94, [R1+0x2c4] ;  /* 0x0002c400015e7983 */ /* 0x001f660000100800 */
[----:B---3--:R-:W-:Y:S02]  /*1520*/  IMAD.MOV R9, RZ, RZ, -R3 ;  /* 0x000000ffff097224 */ /* 0x008fe400078e0a03 */
[----:B------:R-:W-:Y:S01]  /*1530*/  IMAD.MOV.U32 R2, RZ, RZ, RZ ;  /* 0x000000ffff027224 */ /* 0x000fe200078e00ff */
[----:B------:R-:W-:Y:S01]  /*1540*/  IABS R10, R0 ;  /* 0x00000000000a7213 */ /* 0x000fe20000000000 */
[----:B------:R-:W-:Y:S01]  /*1550*/  IMAD R9, R9, R66, RZ ;  /* 0x0000004209097224 */ /* 0x000fe200078e02ff */
[----:B------:R0:W-:Y:S01]  /*1560*/  STL [R1+0x3e0], R95 ;  /* 0x0003e05f01007387 */ /* 0x0001e20000100800 */
[----:B------:R-:W-:-:S04]  /*1570*/  IMAD.HI.U32 R8, R25, R14, RZ ;  /* 0x0000000e19087227 */ /* 0x000fc800078e00ff */
[----:B------:R-:W-:Y:S01]  /*1580*/  IMAD.HI.U32 R4, R3, R9, R2 ;  /* 0x0000000903047227 */ /* 0x000fe200078e0002 */
[----:B------:R-:W-:-:S03]  /*1590*/  IABS R3, R109 ;  /* 0x0000006d00037213 */ /* 0x000fc60000000000 */
[----:B------:R-:W-:Y:S01]  /*15a0*/  IMAD.HI.U32 R2, R25, R12, RZ ;  /* 0x0000000c19027227 */ /* 0x000fe200078e00ff */
[----:B0-----:R-:W3:Y:S03]  /*15b0*/  LDL R95, [R1+0x2c8] ;  /* 0x0002c800015f7983 */ /* 0x001ee60000100800 */
[----:B------:R-:W-:Y:S01]  /*15c0*/  IMAD.MOV R8, RZ, RZ, -R8 ;  /* 0x000000ffff087224 */ /* 0x000fe200078e0a08 */
[----:B------:R0:W-:Y:S01]  /*15d0*/  STL [R1+0x3dc], R96 ;  /* 0x0003dc6001007387 */ /* 0x0001e20000100800 */
[----:B------:R-:W-:Y:S02]  /*15e0*/  IMAD.MOV R2, RZ, RZ, -R2 ;  /* 0x000000ffff027224 */ /* 0x000fe400078e0a02 */
[----:B------:R-:W-:Y:S01]  /*15f0*/  IMAD R63, R5, R8, R14 ;  /* 0x00000008053f7224 */ /* 0x000fe200078e020e */
[----:B------:R-:W-:Y:S01]  /*1600*/  IABS R14, R112 ;  /* 0x00000070000e7213 */ /* 0x000fe20000000000 */
[----:B------:R-:W-:-:S04]  /*1610*/  IMAD.HI.U32 R0, R25, R10, RZ ;  /* 0x0000000a19007227 */ /* 0x000fc800078e00ff */
[----:B------:R-:W-:Y:S01]  /*1620*/  IMAD.MOV.U32 R8, RZ, RZ, R3 ;  /* 0x000000ffff087224 */ /* 0x000fe200078e0003 */
[----:B0-----:R-:W3:Y:S01]  /*1630*/  LDL R96, [R1+0x2cc] ;  /* 0x0002cc0001607983 */ /* 0x001ee20000100800 */
[----:B------:R-:W-:Y:S01]  /*1640*/  IMAD R65, R5, R2, R12 ;  /* 0x0000000205417224 */ /* 0x000fe200078e020c */
[----:B------:R-:W-:Y:S01]  /*1650*/  IABS R2, R113 ;  /* 0x0000007100027213 */ /* 0x000fe20000000000 */
[----:B------:R-:W-:Y:S01]  /*1660*/  IMAD.MOV.U32 R113, RZ, RZ, R114 ;  /* 0x000000ffff717224 */ /* 0x000fe200078e0072 */
[----:B------:R-:W-:Y:S01]  /*1670*/  IABS R12, R13 ;  /* 0x0000000d000c7213 */ /* 0x000fe20000000000 */
[----:B------:R-:W-:Y:S01]  /*1680*/  IMAD.MOV.U32 R114, RZ, RZ, R11 ;  /* 0x000000ffff727224 */ /* 0x000fe200078e000b */
[----:B------:R0:W-:Y:S01]  /*1690*/  STL [R1+0x3d8], R97 ;  /* 0x0003d86101007387 */ /* 0x0001e20000100800 */
[----:B------:R-:W-:Y:S02]  /*16a0*/  IMAD.MOV R0, RZ, RZ, -R0 ;  /* 0x000000ffff007224 */ /* 0x000fe400078e0a00 */
[----:B------:R-:W-:-:S04]  /*16b0*/  IMAD.HI.U32 R3, R25, R8, RZ ;  /* 0x0000000819037227 */ /* 0x000fc800078e00ff */
[----:B------:R-:W-:Y:S01]  /*16c0*/  IMAD.HI.U32 R11, R25, R14, RZ ;  /* 0x0000000e190b7227 */ /* 0x000fe200078e00ff */
[----:B0-----:R-:W3:Y:S03]  /*16d0*/  LDL R97, [R1+0x2d0] ;  /* 0x0002d00001617983 */ /* 0x001ee60000100800 */
[----:B------:R-:W-:Y:S02]  /*16e0*/  IMAD.MOV.U32 R112, RZ, RZ, R107 ;  /* 0x000000ffff707224 */ /* 0x000fe400078e006b */
[----:B------:R-:W-:Y:S01]  /*16f0*/  IMAD.MOV.U32 R107, RZ, RZ, R15 ;  /* 0x000000ffff6b7224 */ /* 0x000fe200078e000f */
[----:B------:R0:W-:Y:S01]  /*1700*/  STL [R1+0x3d4], R98 ;  /* 0x0003d46201007387 */ /* 0x0001e20000100800 */
[----:B------:R-:W-:Y:S01]  /*1710*/  IMAD R0, R5, R0, R10 ;  /* 0x0000000005007224 */ /* 0x000fe200078e020a */
[----:B------:R-:W-:Y:S01]  /*1720*/  IABS R10, R110 ;  /* 0x0000006e000a7213 */ /* 0x000fe20000000000 */
[----:B------:R-:W-:-:S02]  /*1730*/  IMAD.MOV R13, RZ, RZ, -R3 ;  /* 0x000000ffff0d7224 */ /* 0x000fc400078e0a03 */
[----:B------:R-:W-:Y:S02]  /*1740*/  IMAD.MOV R15, RZ, RZ, -R11 ;  /* 0x000000ffff0f7224 */ /* 0x000fe400078e0a0b */
[----:B------:R-:W-:Y:S01]  /*1750*/  IMAD.HI.U32 R11, R25, R12, RZ ;  /* 0x0000000c190b7227 */ /* 0x000fe200078e00ff */
[----:B0-----:R-:W3:Y:S03]  /*1760*/  LDL R98, [R1+0x2d4] ;  /* 0x0002d40001627983 */ /* 0x001ee60000100800 */
[----:B------:R-:W-:Y:S02]  /*1770*/  IMAD R8, R5, R13, R8 ;  /* 0x0000000d05087224 */ /* 0x000fe400078e0208 */
[----:B------:R-:W-:Y:S01]  /*1780*/  IMAD.HI.U32 R3, R25, R2, RZ ;  /* 0x0000000219037227 */ /* 0x000fe200078e00ff */
[----:B------:R0:W-:Y:S03]  /*1790*/  STL [R1+0x3d0], R99 ;  /* 0x0003d06301007387 */ /* 0x0001e60000100800 */
[----:B------:R-:W-:-:S02]  /*17a0*/  IMAD.MOV R13, RZ, RZ, -R11 ;  /* 0x000000ffff0d7224 */ /* 0x000fc400078e0a0b */
[----:B------:R-:W-:-:S04]  /*17b0*/  IMAD.HI.U32 R9, R25, R10, RZ ;  /* 0x0000000a19097227 */ /* 0x000fc800078e00ff */
[----:B------:R-:W-:Y:S01]  /*17c0*/  IMAD.MOV R3, RZ, RZ, -R3 ;  /* 0x000000ffff037224 */ /* 0x000fe200078e0a03 */
[----:B0-----:R-:W3:Y:S01]  /*17d0*/  LDL R99, [R1+0x2d8] ;  /* 0x0002d80001637983 */ /* 0x001ee20000100800 */
[----:B------:R-:W-:Y:S02]  /*17e0*/  IMAD R12, R5, R13, R12 ;  /* 0x0000000d050c7224 */ /* 0x000fe400078e020c */
[----:B------:R-:W-:Y:S01]  /*17f0*/  IMAD.MOV R9, RZ, RZ, -R9 ;  /* 0x000000ffff097224 */ /* 0x000fe200078e0a09 */
[----:B------:R0:W-:Y:S01]  /*1800*/  STL [R1+0x3cc], R100 ;  /* 0x0003cc6401007387 */ /* 0x0001e20000100800 */
[----:B------:R-:W-:-:S04]  /*1810*/  IMAD.HI.U32 R13, R25, R20, RZ ;  /* 0x00000014190d7227 */ /* 0x000fc800078e00ff */
[C---:B------:R-:W-:Y:S02]  /*1820*/  IMAD R11, R5.reuse, R3, R2 ;  /* 0x00000003050b7224 */ /* 0x040fe400078e0202 */
[----:B------:R-:W-:Y:S02]  /*1830*/  IMAD R9, R5, R9, R10 ;  /* 0x0000000905097224 */ /* 0x000fe400078e020a */
[----:B------:R-:W-:Y:S01]  /*1840*/  IMAD.MOV R13, RZ, RZ, -R13 ;  /* 0x000000ffff0d7224 */ /* 0x000fe200078e0a0d */
[----:B0-----:R-:W3:Y:S01]  /*1850*/  LDL R100, [R1+0x2dc] ;  /* 0x0002dc0001647983 */ /* 0x001ee20000100800 */
[----:B------:R-:W-:-:S03]  /*1860*/  IMAD.HI.U32 R3, R25, R16, RZ ;  /* 0x0000001019037227 */ /* 0x000fc600078e00ff */
[----:B------:R0:W-:Y:S01]  /*1870*/  STL [R1+0x3c8], R101 ;  /* 0x0003c86501007387 */ /* 0x0001e20000100800 */
[C---:B------:R-:W-:Y:S01]  /*1880*/  IMAD R10, R5.reuse, R15, R14 ;  /* 0x0000000f050a7224 */ /* 0x040fe200078e020e */
[----:B------:R-:W-:Y:S01]  /*1890*/  IABS R14, R18 ;  /* 0x00000012000e7213 */ /* 0x000fe20000000000 */
[----:B------:R-:W-:Y:S01]  /*18a0*/  IMAD R13, R5, R13, R20 ;  /* 0x0000000d050d7224 */ /* 0x000fe200078e0214 */
[----:B------:R-:W-:Y:S01]  /*18b0*/  IABS R18, R17 ;  /* 0x0000001100127213 */ /* 0x000fe20000000000 */
[----:B------:R-:W-:Y:S01]  /*18c0*/  IMAD.MOV R3, RZ, RZ, -R3 ;  /* 0x000000ffff037224 */ /* 0x000fe200078e0a03 */
[----:B------:R-:W-:Y:S01]  /*18d0*/  IABS R20, R23 ;  /* 0x0000001700147213 */ /* 0x000fe20000000000 */
[----:B0-----:R-:W3:Y:S02]  /*18e0*/  LDL R101, [R1+0x2e0] ;  /* 0x0002e00001657983 */ /* 0x001ee40000100800 */
[----:B------:R-:W-:Y:S02]  /*18f0*/  IMAD.HI.U32 R15, R25, R18, RZ ;  /* 0x00000012190f7227 */ /* 0x000fe400078e00ff */
[----:B------:R0:W-:Y:S02]  /*1900*/  STL [R1+0x3c4], R102 ;  /* 0x0003c46601007387 */ /* 0x0001e40000100800 */
[----:B------:R-:W-:Y:S01]  /*1910*/  IMAD R16, R5, R3, R16 ;  /* 0x0000000305107224 */ /* 0x000fe200078e0210 */
[----:B------:R-:W-:Y:S01]  /*1920*/  IABS R3, R22 ;  /* 0x0000001600037213 */ /* 0x000fe20000000000 */
[----:B------:R-:W-:Y:S01]  /*1930*/  IMAD.HI.U32 R22, R25, R20, RZ ;  /* 0x0000001419167227 */ /* 0x000fe200078e00ff */
[----:B0-----:R-:W3:Y:S04]  /*1940*/  LDL R102, [R1+0x2e4] ;  /* 0x0002e40001667983 */ /* 0x001ee80000100800 */
[----:B------:R0:W-:Y:S01]  /*1950*/  STL [R1+0x3c0], R103 ;  /* 0x0003c06701007387 */ /* 0x0001e20000100800 */
[----:B------:R-:W-:Y:S01]  /*1960*/  IMAD.MOV R15, RZ, RZ, -R15 ;  /* 0x000000ffff0f7224 */ /* 0x000fe200078e0a0f */
[----:B------:R-:W-:Y:S01]  /*1970*/  IABS R2, R112 ;  /* 0x0000007000027213 */ /* 0x000fe20000000000 */
[----:B------:R-:W-:Y:S01]  /*1980*/  IMAD.MOV.U32 R112, RZ, RZ, R113 ;  /* 0x000000ffff707224 */ /* 0x000fe200078e0071 */
[----:B0-----:R-:W3:Y:S04]  /*1990*/  LDL R103, [R1+0x2e8] ;  /* 0x0002e80001677983 */ /* 0x001ee80000100800 */
[----:B------:R0:W-:Y:S01]  /*19a0*/  STL [R1+0x3bc], R104 ;  /* 0x0003bc6801007387 */ /* 0x0001e20000100800 */
[----:B------:R-:W-:-:S02]  /*19b0*/  IMAD.MOV R22, RZ, RZ, -R22 ;  /* 0x000000ffff167224 */ /* 0x000fc400078e0a16 */
[C---:B------:R-:W-:Y:S01]  /*19c0*/  IMAD R15, R5.reuse, R15, R18 ;  /* 0x0000000f050f7224 */ /* 0x040fe200078e0212 */
[----:B0-----:R-:W3:Y:S04]  /*19d0*/  LDL R104, [R1+0x2ec] ;  /* 0x0002ec0001687983 */ /* 0x001ee80000100800 */
[----:B------:R0:W-:Y:S01]  /*19e0*/  STL [R1+0x3b8], R105 ;  /* 0x0003b86901007387 */ /* 0x0001e20000100800 */
[----:B------:R-:W-:Y:S01]  /*19f0*/  IABS R18, R114 ;  /* 0x0000007200127213 */ /* 0x000fe20000000000 */
[----:B------:R-:W-:Y:S01]  /*1a00*/  IMAD R20, R5, R22, R20 ;  /* 0x0000001605147224 */ /* 0x000fe200078e0214 */
[----:B------:R-:W-:Y:S01]  /*1a10*/  IABS R22, R112 ;  /* 0x0000007000167213 */ /* 0x000fe20000000000 */
[----:B0-----:R-:W3:Y:S04]  /*1a20*/  LDL R105, [R1+0x2f0] ;  /* 0x0002f00001697983 */ /* 0x001ee80000100800 */
[----:B------:R0:W-:Y:S04]  /*1a30*/  STL [R1+0x3b4], R106 ;  /* 0x0003b46a01007387 */ /* 0x0001e80000100800 */
[----:B0-----:R-:W3:Y:S04]  /*1a40*/  LDL R106, [R1+0x2f4] ;  /* 0x0002f400016a7983 */ /* 0x001ee80000100800 */
[----:B------:R0:W-:Y:S04]  /*1a50*/  STL [R1+0x3f8], R7 ;  /* 0x0003f80701007387 */ /* 0x0001e80000100800 */
[----:B0-----:R-:W3:Y:S04]  /*1a60*/  LDL R7, [R1+0x2b0] ;  /* 0x0002b00001077983 */ /* 0x001ee80000100800 */
[----:B------:R0:W-:Y:S04]  /*1a70*/  STL [R1+0x3fc], R6 ;  /* 0x0003fc0601007387 */ /* 0x0001e80000100800 */
[----:B------:R-:W2:Y:S04]  /*1a80*/  LDL R114, [R1+0x39c] ;  /* 0x00039c0001727983 */ /* 0x000ea80000100800 */
[----:B------:R-:W4:Y:S04]  /*1a90*/  LDL R113, [R1+0x3a0] ;  /* 0x0003a00001717983 */ /* 0x000f280000100800 */
[----:B------:R-:W5:Y:S04]  /*1aa0*/  LDL R112, [R1+0x3a4] ;  /* 0x0003a40001707983 */ /* 0x000f680000100800 */
[----:B------:R-:W3:Y:S04]  /*1ab0*/  LDL R110, [R1+0x3ac] ;  /* 0x0003ac00016e7983 */ /* 0x000ee80000100800 */
[----:B------:R-:W3:Y:S04]  /*1ac0*/  LDL R109, [R1+0x3b0] ;  /* 0x0003b000016d7983 */ /* 0x000ee80000100800 */
[----:B0-----:R-:W3:Y:S01]  /*1ad0*/  LDL R6, [R1+0x394] ;  /* 0x0003940001067983 */ /* 0x001ee20000100800 */
[----:B------:R-:W-:-:S04]  /*1ae0*/  IMAD.HI.U32 R17, R25, R14, RZ ;  /* 0x0000000e19117227 */ /* 0x000fc800078e00ff */
[----:B------:R-:W-:Y:S02]  /*1af0*/  IMAD.MOV R17, RZ, RZ, -R17 ;  /* 0x000000ffff117224 */ /* 0x000fe400078e0a11 */
[----:B------:R-:W-:-:S04]  /*1b00*/  IMAD.HI.U32 R23, R25, R18, RZ ;  /* 0x0000001219177227 */ /* 0x000fc800078e00ff */
[----:B------:R-:W-:Y:S02]  /*1b10*/  IMAD R14, R5, R17, R14 ;  /* 0x00000011050e7224 */ /* 0x000fe400078e020e */
[----:B------:R-:W-:-:S04]  /*1b20*/  IMAD.HI.U32 R17, R25, R2, RZ ;  /* 0x0000000219117227 */ /* 0x000fc800078e00ff */
[----:B------:R-:W-:-:S04]  /*1b30*/  IMAD.MOV R17, RZ, RZ, -R17 ;  /* 0x000000ffff117224 */ /* 0x000fc800078e0a11 */
[----:B------:R-:W-:Y:S02]  /*1b40*/  IMAD R17, R5, R17, R2 ;  /* 0x0000001105117224 */ /* 0x000fe400078e0202 */
[----:B------:R-:W-:-:S04]  /*1b50*/  IMAD.HI.U32 R2, R25, R19, RZ ;  /* 0x0000001319027227 */ /* 0x000fc800078e00ff */
[----:B------:R-:W-:Y:S02]  /*1b60*/  IMAD.MOV R2, RZ, RZ, -R2 ;  /* 0x000000ffff027224 */ /* 0x000fe400078e0a02 */
[----:B------:R-:W-:Y:S02]  /*1b70*/  IMAD.MOV R23, RZ, RZ, -R23 ;  /* 0x000000ffff177224 */ /* 0x000fe400078e0a17 */
[----:B------:R-:W-:Y:S02]  /*1b80*/  IMAD R19, R5, R2, R19 ;  /* 0x0000000205137224 */ /* 0x000fe400078e0213 */
[----:B------:R-:W-:-:S04]  /*1b90*/  IMAD.HI.U32 R2, R25, R21, RZ ;  /* 0x0000001519027227 */ /* 0x000fc800078e00ff */
[C---:B------:R-:W-:Y:S01]  /*1ba0*/  IMAD R18, R5.reuse, R23, R18 ;  /* 0x0000001705127224 */ /* 0x040fe200078e0212 */
[----:B------:R-:W-:Y:S01]  /*1bb0*/  IABS R23, R107 ;  /* 0x0000006b00177213 */ /* 0x000fe20000000000 */
[----:B------:R-:W-:Y:S01]  /*1bc0*/  IMAD.MOV R2, RZ, RZ, -R2 ;  /* 0x000000ffff027224 */ /* 0x000fe200078e0a02 */
[----:B------:R-:W3:Y:S03]  /*1bd0*/  LDL R107, [R1+0x390] ;  /* 0x00039000016b7983 */ /* 0x000ee60000100800 */
[----:B------:R-:W-:Y:S02]  /*1be0*/  IMAD R21, R5, R2, R21 ;  /* 0x0000000205157224 */ /* 0x000fe400078e0215 */
[----:B------:R-:W-:-:S04]  /*1bf0*/  IMAD.HI.U32 R2, R25, R23, RZ ;  /* 0x0000001719027227 */ /* 0x000fc800078e00ff */
[----:B------:R-:W-:-:S04]  /*1c00*/  IMAD.MOV R2, RZ, RZ, -R2 ;  /* 0x000000ffff027224 */ /* 0x000fc800078e0a02 */
[----:B------:R-:W-:Y:S02]  /*1c10*/  IMAD R23, R5, R2, R23 ;  /* 0x0000000205177224 */ /* 0x000fe400078e0217 */
[----:B------:R-:W-:-:S04]  /*1c20*/  IMAD.HI.U32 R2, R25, R90, RZ ;  /* 0x0000005a19027227 */ /* 0x000fc800078e00ff */
[----:B------:R-:W-:-:S04]  /*1c30*/  IMAD.MOV R2, RZ, RZ, -R2 ;  /* 0x000000ffff027224 */ /* 0x000fc800078e0a02 */
[----:B------:R-:W-:Y:S01]  /*1c40*/  IMAD R90, R5, R2, R90 ;  /* 0x00000002055a7224 */ /* 0x000fe200078e025a */
[----:B--2---:R-:W-:Y:S02]  /*1c50*/  IABS R62, R114 ;  /* 0x00000072003e7213 */ /* 0x004fe40000000000 */
[----:B------:R-:W2:Y:S01]  /*1c60*/  LDL.LU R114, [R1+0x434] ;  /* 0x0004340001727983 */ /* 0x000ea20000300800 */
[----:B----4-:R-:W-:-:S03]  /*1c70*/  IABS R61, R113 ;  /* 0x00000071003d7213 */ /* 0x010fc60000000000 */
[----:B------:R-:W4:Y:S01]  /*1c80*/  LDL.LU R113, [R1+0x430] ;  /* 0x0004300001717983 */ /* 0x000f220000300800 */
[----:B-----5:R-:W-:-:S03]  /*1c90*/  IABS R60, R112 ;  /* 0x00000070003c7213 */ /* 0x020fc60000000000 */
[----:B------:R-:W5:Y:S04]  /*1ca0*/  LDL.LU R112, [R1+0x42c] ;  /* 0x00042c0001707983 */ /* 0x000f680000300800 */
[----:B------:R-:W2:Y:S01]  /*1cb0*/  LDL R2, [R1+0x3a8] ;  /* 0x0003a80001027983 */ /* 0x000ea20000100800 */
[----:B---3--:R-:W-:-:S03]  /*1cc0*/  IABS R58, R110 ;  /* 0x0000006e003a7213 */ /* 0x008fc60000000000 */
[----:B------:R-:W3:Y:S01]  /*1cd0*/  LDL.LU R110, [R1+0x428] ;  /* 0x00042800016e7983 */ /* 0x000ee20000300800 */
[----:B------:R-:W-:Y:S02]  /*1ce0*/  IABS R57, R109 ;  /* 0x0000006d00397213 */ /* 0x000fe40000000000 */
[----:B------:R-:W-:Y:S01]  /*1cf0*/  IABS R55, R6 ;  /* 0x0000000600377213 */ /* 0x000fe20000000000 */
[----:B------:R-:W5:Y:S04]  /*1d00*/  LDL.LU R109, [R1+0x424] ;  /* 0x00042400016d7983 */ /* 0x000f680000300800 */
[----:B------:R0:W-:Y:S04]  /*1d10*/  STL [R1+0x400], R6 ;  /* 0x0004000601007387 */ /* 0x0001e80000100800 */
[----:B0-----:R-:W5:Y:S01]  /*1d20*/  LDL R6, [R1+0x334] ;  /* 0x0003340001067983 */ /* 0x001f620000100800 */
[----:B------:R-:W-:Y:S01]  /*1d30*/  IMAD.HI.U32 R71, R25, R64, RZ ;  /* 0x0000004019477227 */ /* 0x000fe200078e00ff */
[----:B------:R-:W-:-:S03]  /*1d40*/  ISETP.GT.U32.AND P1, PT, R5, R0, PT ;  /* 0x000000000500720c */ /* 0x000fc60003f24070 */
[----:B------:R-:W-:-:S04]  /*1d50*/  IMAD.MOV R71, RZ, RZ, -R71 ;  /* 0x000000ffff477224 */ /* 0x000fc800078e0a47 */
[C---:B------:R-:W-:Y:S01]  /*1d60*/  IMAD R64, R5.reuse, R71, R64 ;  /* 0x0000004705407224 */ /* 0x040fe200078e0240 */
[----:B------:R-:W-:-:S04]  /*1d70*/  ISETP.GT.U32.AND P0, PT, R5, R63, PT ;  /* 0x0000003f0500720c */ /* 0x000fc80003f04070 */
[C---:B------:R-:W-:Y:S01]  /*1d80*/  ISETP.GT.U32.AND P2, PT, R5.reuse, R64, PT ;  /* 0x000000400500720c */ /* 0x040fe20003f44070 */
[----:B------:R-:W-:Y:S01]  /*1d90*/  @!P1 IMAD.IADD R0, R0, 0x1, -R5 ;  /* 0x0000000100009824 */ /* 0x000fe200078e0a05 */
[C---:B------:R-:W-:Y:S02]  /*1da0*/  ISETP.GT.U32.AND P1, PT, R5.reuse, R12, PT ;  /* 0x0000000c0500720c */ /* 0x040fe40003f24070 */
[----:B------:R-:W-:-:S05]  /*1db0*/  ISETP.GT.U32.AND P4, PT, R5, R65, PT ;  /* 0x000000410500720c */ /* 0x000fca0003f84070 */
[----:B------:R-:W-:Y:S01]  /*1dc0*/  @!P0 IMAD.IADD R63, R63, 0x1, -R5 ;  /* 0x000000013f3f8824 */ /* 0x000fe200078e0a05 */
[----:B------:R-:W-:-:S03]  /*1dd0*/  ISETP.GT.U32.AND P0, PT, R5, R13, PT ;  /* 0x0000000d0500720c */ /* 0x000fc60003f04070 */
[--C-:B------:R-:W-:Y:S01]  /*1de0*/  @!P2 IMAD.IADD R64, R64, 0x1, -R5.reuse ;  /* 0x000000014040a824 */ /* 0x100fe200078e0a05 */
[C---:B------:R-:W-:Y:S01]  /*1df0*/  ISETP.GT.U32.AND P2, PT, R5.reuse, R11, PT ;  /* 0x0000000b0500720c */ /* 0x040fe20003f44070 */
[--C-:B------:R-:W-:Y:S01]  /*1e00*/  @!P1 IMAD.IADD R12, R12, 0x1, -R5.reuse ;  /* 0x000000010c0c9824 */ /* 0x100fe200078e0a05 */
[C---:B------:R-:W-:Y:S02]  /*1e10*/  ISETP.GT.U32.AND P1, PT, R5.reuse, R63, PT ;  /* 0x0000003f0500720c */ /* 0x040fe40003f24070 */
[----:B------:R-:W-:Y:S01]  /*1e20*/  ISETP.GT.U32.AND P3, PT, R5, R8, PT ;  /* 0x000000080500720c */ /* 0x000fe20003f64070 */
[--C-:B------:R-:W-:Y:S01]  /*1e30*/  @!P4 IMAD.IADD R65, R65, 0x1, -R5.reuse ;  /* 0x000000014141c824 */ /* 0x100fe200078e0a05 */
[C---:B------:R-:W-:Y:S02]  /*1e40*/  ISETP.GT.U32.AND P5, PT, R5.reuse, R9, PT ;  /* 0x000000090500720c */ /* 0x040fe40003fa4070 */
[----:B------:R-:W-:Y:S01]  /*1e50*/  ISETP.GT.U32.AND P4, PT, R5, R14, PT ;  /* 0x0000000e0500720c */ /* 0x000fe20003f84070 */
[----:B------:R-:W-:Y:S01]  /*1e60*/  @!P0 IMAD.IADD R13, R13, 0x1, -R5 ;  /* 0x000000010d0d8824 */ /* 0x000fe200078e0a05 */
[----:B------:R-:W-:-:S03]  /*1e70*/  ISETP.GT.U32.AND P0, PT, R5, R65, PT ;  /* 0x000000410500720c */ /* 0x000fc60003f04070 */
[--C-:B------:R-:W-:Y:S01]  /*1e80*/  @!P2 IMAD.IADD R11, R11, 0x1, -R5.reuse ;  /* 0x000000010b0ba824 */ /* 0x100fe200078e0a05 */
[----:B------:R-:W-:Y:S01]  /*1e90*/  ISETP.GT.U32.AND P2, PT, R5, R0, PT ;  /* 0x000000000500720c */ /* 0x000fe20003f44070 */
[--C-:B------:R-:W-:Y:S01]  /*1ea0*/  @!P1 IMAD.IADD R63, R63, 0x1, -R5.reuse ;  /* 0x000000013f3f9824 */ /* 0x100fe200078e0a05 */
[C---:B------:R-:W-:Y:S01]  /*1eb0*/  ISETP.GT.U32.AND P1, PT, R5.reuse, R12, PT ;  /* 0x0000000c0500720c */ /* 0x040fe20003f24070 */
[--C-:B------:R-:W-:Y:S01]  /*1ec0*/  @!P3 IMAD.IADD R8, R8, 0x1, -R5.reuse ;  /* 0x000000010808b824 */ /* 0x100fe200078e0a05 */
[----:B------:R-:W-:Y:S01]  /*1ed0*/  ISETP.GT.U32.AND P6, PT, R5, R10, PT ;  /* 0x0000000a0500720c */ /* 0x000fe20003fc4070 */
[--C-:B------:R-:W-:Y:S01]  /*1ee0*/  @!P5 IMAD.IADD R9, R9, 0x1, -R5.reuse ;  /* 0x000000010909d824 */ /* 0x100fe200078e0a05 */
[C---:B------:R-:W-:Y:S01]  /*1ef0*/  ISETP.GT.U32.AND P3, PT, R5.reuse, R15, PT ;  /* 0x0000000f0500720c */ /* 0x040fe20003f64070 */
[----:B------:R-:W-:Y:S01]  /*1f00*/  @!P4 IMAD.IADD R14, R14, 0x1, -R5 ;  /* 0x000000010e0ec824 */ /* 0x000fe200078e0a05 */
[----:B------:R-:W-:Y:S01]  /*1f10*/  ISETP.GT.U32.AND P5, PT, R5, R16, PT ;  /* 0x000000100500720c */ /* 0x000fe20003fa4070 */
[----:B------:R-:W-:Y:S01]  /*1f20*/  IMAD.HI.U32 R24, R25, R3, RZ ;  /* 0x0000000319187227 */ /* 0x000fe200078e00ff */
[----:B------:R-:W-:-:S03]  /*1f30*/  ISETP.GT.U32.AND P4, PT, R5, R8, PT ;  /* 0x000000080500720c */ /* 0x000fc60003f84070 */
[--C-:B------:R-:W-:Y:S01]  /*1f40*/  @!P2 IMAD.IADD R0, R0, 0x1, -R5.reuse ;  /* 0x000000010000a824 */ /* 0x100fe200078e0a05 */
[----:B------:R-:W-:Y:S01]  /*1f50*/  ISETP.GT.U32.AND P2, PT, R5, R11, PT ;  /* 0x0000000b0500720c */ /* 0x000fe20003f44070 */
[--C-:B------:R-:W-:Y:S01]  /*1f60*/  @!P0 IMAD.IADD R65, R65, 0x1, -R5.reuse ;  /* 0x0000000141418824 */ /* 0x100fe200078e0a05 */
[C---:B------:R-:W-:Y:S01]  /*1f70*/  ISETP.GT.U32.AND P0, PT, R5.reuse, R13, PT ;  /* 0x0000000d0500720c */ /* 0x040fe20003f04070 */
[----:B------:R-:W-:Y:S02]  /*1f80*/  IMAD.MOV R24, RZ, RZ, -R24 ;  /* 0x000000ffff187224 */ /* 0x000fe400078e0a18 */
[----:B------:R-:W-:Y:S01]  /*1f90*/  @!P1 IMAD.IADD R12, R12, 0x1, -R5 ;  /* 0x000000010c0c9824 */ /* 0x000fe200078e0a05 */
[C---:B------:R-:W-:Y:S01]  /*1fa0*/  ISETP.GT.U32.AND P1, PT, R5.reuse, R19, PT ;  /* 0x000000130500720c */ /* 0x040fe20003f24070 */
[----:B------:R-:W-:Y:S02]  /*1fb0*/  IMAD R3, R5, R24, R3 ;  /* 0x0000001805037224 */ /* 0x000fe400078e0203 */
[----:B------:R-:W-:-:S04]  /*1fc0*/  IMAD.HI.U32 R24, R25, R89, RZ ;  /* 0x0000005919187227 */ /* 0x000fc800078e00ff */
[--C-:B------:R-:W-:Y:S02]  /*1fd0*/  @!P6 IMAD.IADD R10, R10, 0x1, -R5.reuse ;  /* 0x000000010a0ae824 */ /* 0x100fe400078e0a05 */
[----:B------:R-:W-:Y:S02]  /*1fe0*/  IMAD.MOV R24, RZ, RZ, -R24 ;  /* 0x000000ffff187224 */ /* 0x000fe400078e0a18 */
[--C-:B------:R-:W-:Y:S01]  /*1ff0*/  @!P3 IMAD.IADD R15, R15, 0x1, -R5.reuse ;  /* 0x000000010f0fb824 */ /* 0x100fe200078e0a05 */
[C---:B------:R-:W-:Y:S01]  /*2000*/  ISETP.GT.U32.AND P3, PT, R5.reuse, R9, PT ;  /* 0x000000090500720c */ /* 0x040fe20003f64070 */
[--C-:B------:R-:W-:Y:S01]  /*2010*/  @!P5 IMAD.IADD R16, R16, 0x1, -R5.reuse ;  /* 0x000000011010d824 */ /* 0x100fe200078e0a05 */
[C---:B------:R-:W-:Y:S01]  /*2020*/  ISETP.GT.U32.AND P5, PT, R5.reuse, R10, PT ;  /* 0x0000000a0500720c */ /* 0x040fe20003fa4070 */
[----:B------:R-:W-:Y:S01]  /*2030*/  @!P4 IMAD.IADD R8, R8, 0x1, -R5 ;  /* 0x000000010808c824 */ /* 0x000fe200078e0a05 */
[C---:B------:R-:W-:Y:S01]  /*2040*/  ISETP.GT.U32.AND P4, PT, R5.reuse, R14, PT ;  /* 0x0000000e0500720c */ /* 0x040fe20003f84070 */
[C---:B------:R-:W-:Y:S01]  /*2050*/  IMAD R89, R5.reuse, R24, R89 ;  /* 0x0000001805597224 */ /* 0x040fe200078e0259 */
[----:B------:R-:W-:Y:S01]  /*2060*/  ISETP.GT.U32.AND P6, PT, R5, R64, PT ;  /* 0x000000400500720c */ /* 0x000fe20003fc4070 */
[--C-:B------:R-:W-:Y:S01]  /*2070*/  @!P2 IMAD.IADD R11, R11, 0x1, -R5.reuse ;  /* 0x000000010b0ba824 */ /* 0x100fe200078e0a05 */
[----:B------:R-:W-:Y:S01]  /*2080*/  ISETP.GT.U32.AND P2, PT, R5, R18, PT ;  /* 0x000000120500720c */ /* 0x000fe20003f44070 */
[----:B------:R-:W-:Y:S01]  /*2090*/  @!P0 IMAD.IADD R13, R13, 0x1, -R5 ;  /* 0x000000010d0d8824 */ /* 0x000fe200078e0a05 */
[----:B------:R-:W-:Y:S01]  /*20a0*/  ISETP.GT.U32.AND P0, PT, R5, R20, PT ;  /* 0x000000140500720c */ /* 0x000fe20003f04070 */
[----:B------:R-:W-:-:S04]  /*20b0*/  IMAD.HI.U32 R26, R25, R88, RZ ;  /* 0x00000058191a7227 */ /* 0x000fc800078e00ff */
[--C-:B------:R-:W-:Y:S01]  /*20c0*/  @!P1 IMAD.IADD R19, R19, 0x1, -R5.reuse ;  /* 0x0000000113139824 */ /* 0x100fe200078e0a05 */
[----:B------:R-:W-:Y:S01]  /*20d0*/  ISETP.GT.U32.AND P1, PT, R5, R89, PT ;  /* 0x000000590500720c */ /* 0x000fe20003f24070 */
[----:B------:R-:W-:Y:S02]  /*20e0*/  IMAD.MOV R26, RZ, RZ, -R26 ;  /* 0x000000ffff1a7224 */ /* 0x000fe400078e0a1a */
[--C-:B------:R-:W-:Y:S01]  /*20f0*/  @!P3 IMAD.IADD R9, R9, 0x1, -R5.reuse ;  /* 0x000000010909b824 */ /* 0x100fe200078e0a05 */
[C---:B------:R-:W-:Y:S01]  /*2100*/  ISETP.GT.U32.AND P3, PT, R5.reuse, R15, PT ;  /* 0x0000000f0500720c */ /* 0x040fe20003f64070 */
[C---:B------:R-:W-:Y:S02]  /*2110*/  IMAD R88, R5.reuse, R26, R88 ;  /* 0x0000001a05587224 */ /* 0x040fe400078e0258 */
[--C-:B------:R-:W-:Y:S01]  /*2120*/  @!P5 IMAD.IADD R10, R10, 0x1, -R5.reuse ;  /* 0x000000010a0ad824 */ /* 0x100fe200078e0a05 */
[C---:B------:R-:W-:Y:S01]  /*2130*/  ISETP.GT.U32.AND P5, PT, R5.reuse, R17, PT ;  /* 0x000000110500720c */ /* 0x040fe20003fa4070 */
[--C-:B------:R-:W-:Y:S01]  /*2140*/  @!P4 IMAD.IADD R14, R14, 0x1, -R5.reuse ;  /* 0x000000010e0ec824 */ /* 0x100fe200078e0a05 */
[C---:B------:R-:W-:Y:S01]  /*2150*/  ISETP.GT.U32.AND P4, PT, R5.reuse, R3, PT ;  /* 0x000000030500720c */ /* 0x040fe20003f84070 */
[--C-:B------:R-:W-:Y:S01]  /*2160*/  @!P6 IMAD.IADD R64, R64, 0x1, -R5.reuse ;  /* 0x000000014040e824 */ /* 0x100fe200078e0a05 */
[C---:B------:R-:W-:Y:S01]  /*2170*/  ISETP.GT.U32.AND P6, PT, R5.reuse, R16, PT ;  /* 0x000000100500720c */ /* 0x040fe20003fc4070 */
[--C-:B------:R-:W-:Y:S01]  /*2180*/  @!P2 IMAD.IADD R18, R18, 0x1, -R5.reuse ;  /* 0x000000011212a824 */ /* 0x100fe200078e0a05 */
[C---:B------:R-:W-:Y:S01]  /*2190*/  ISETP.GT.U32.AND P2, PT, R5.reuse, R88, PT ;  /* 0x000000580500720c */ /* 0x040fe20003f44070 */
[----:B------:R-:W-:Y:S01]  /*21a0*/  @!P0 IMAD.IADD R20, R20, 0x1, -R5 ;  /* 0x0000000114148824 */ /* 0x000fe200078e0a05 */
[----:B------:R-:W-:Y:S01]  /*21b0*/  ISETP.GT.U32.AND P0, PT, R5, R90, PT ;  /* 0x0000005a0500720c */ /* 0x000fe20003f04070 */
[----:B------:R-:W-:-:S04]  /*21c0*/  IMAD.HI.U32 R27, R25, R22, RZ ;  /* 0x00000016191b7227 */ /* 0x000fc800078e00ff */
[----:B------:R-:W-:Y:S01]  /*21d0*/  @!P1 IMAD.IADD R89, R89, 0x1, -R5 ;  /* 0x0000000159599824 */ /* 0x000fe200078e0a05 */
[----:B------:R-:W-:Y:S01]  /*21e0*/  ISETP.GT.U32.AND P1, PT, R5, R20, PT ;  /* 0x000000140500720c */ /* 0x000fe20003f24070 */
[----:B------:R-:W-:Y:S02]  /*21f0*/  IMAD.MOV R27, RZ, RZ, -R27 ;  /* 0x000000ffff1b7224 */ /* 0x000fe400078e0a1b */
[--C-:B------:R-:W-:Y:S01]  /*2200*/  @!P3 IMAD.IADD R15, R15, 0x1, -R5.reuse ;  /* 0x000000010f0fb824 */ /* 0x100fe200078e0a05 */
[C---:B------:R-:W-:Y:S01]  /*2210*/  ISETP.GT.U32.AND P3, PT, R5.reuse, R21, PT ;  /* 0x000000150500720c */ /* 0x040fe20003f64070 */
[----:B------:R-:W-:Y:S02]  /*2220*/  IMAD R22, R5, R27, R22 ;  /* 0x0000001b05167224 */ /* 0x000fe400078e0216 */
[--C-:B------:R-:W-:Y:S01]  /*2230*/  @!P5 IMAD.IADD R17, R17, 0x1, -R5.reuse ;  /* 0x000000011111d824 */ /* 0x100fe200078e0a05 */
[----:B------:R-:W-:Y:S01]  /*2240*/  ISETP.GT.U32.AND P5, PT, R5, R23, PT ;  /* 0x000000170500720c */ /* 0x000fe20003fa4070 */
[----:B------:R-:W-:-:S02]  /*2250*/  @!P4 IMAD.IADD R3, R3, 0x1, -R5 ;  /* 0x000000010303c824 */ /* 0x000fc400078e0a05 */
[----:B------:R-:W-:Y:S01]  /*2260*/  IMAD.HI.U32 R27, R25, R62, RZ ;  /* 0x0000003e191b7227 */ /* 0x000fe200078e00ff */
[----:B------:R-:W-:Y:S02]  /*2270*/  IABS R56, R107 ;  /* 0x0000006b00387213 */ /* 0x000fe40000000000 */
[----:B------:R-:W-:Y:S01]  /*2280*/  IABS R53, R108 ;  /* 0x0000006c00357213 */ /* 0x000fe20000000000 */
[--C-:B------:R-:W-:Y:S01]  /*2290*/  @!P6 IMAD.IADD R16, R16, 0x1, -R5.reuse ;  /* 0x000000011010e824 */ /* 0x100fe200078e0a05 */
[C---:B------:R-:W-:Y:S01]  /*22a0*/  ISETP.GT.U32.AND P6, PT, R5.reuse, R22, PT ;  /* 0x000000160500720c */ /* 0x040fe20003fc4070 */
[--C-:B------:R-:W-:Y:S01]  /*22b0*/  @!P2 IMAD.IADD R88, R88, 0x1, -R5.reuse ;  /* 0x000000015858a824 */ /* 0x100fe200078e0a05 */
[C---:B------:R-:W-:Y:S01]  /*22c0*/  ISETP.GT.U32.AND P2, PT, R5.reuse, R19, PT ;  /* 0x000000130500720c */ /* 0x040fe20003f44070 */
[----:B------:R-:W-:Y:S01]  /*22d0*/  @!P0 IMAD.IADD R90, R90, 0x1, -R5 ;  /* 0x000000015a5a8824 */ /* 0x000fe200078e0a05 */
[----:B------:R-:W-:Y:S01]  /*22e0*/  ISETP.GT.U32.AND P0, PT, R5, R3, PT ;  /* 0x000000030500720c */ /* 0x000fe20003f04070 */
[----:B------:R-:W-:Y:S01]  /*22f0*/  IMAD.MOV R27, RZ, RZ, -R27 ;  /* 0x000000ffff1b7224 */ /* 0x000fe200078e0a1b */
[----:B------:R-:W-:Y:S01]  /*2300*/  IABS R50, R93 ;  /* 0x0000005d00327213 */ /* 0x000fe20000000000 */
[----:B------:R-:W-:Y:S01]  /*2310*/  IMAD.HI.U32 R26, R25, R60, RZ ;  /* 0x0000003c191a7227 */ /* 0x000fe200078e00ff */
[----:B------:R-:W-:Y:S01]  /*2320*/  IABS R51, R92 ;  /* 0x0000005c00337213 */ /* 0x000fe20000000000 */
[----:B------:R-:W0:Y:S02]  /*2330*/  LDC R107, c[0x0][0x230] ;  /* 0x00008c00ff6b7b82 */ /* 0x000e240000000800 */
[----:B------:R-:W-:Y:S01]  /*2340*/  @!P1 IMAD.IADD R20, R20, 0x1, -R5 ;  /* 0x0000000114149824 */ /* 0x000fe200078e0a05 */
[C---:B------:R-:W-:Y:S01]  /*2350*/  ISETP.GT.U32.AND P1, PT, R5.reuse, R89, PT ;  /* 0x000000590500720c */ /* 0x040fe20003f24070 */
[----:B------:R-:W-:-:S02]  /*2360*/  IMAD R62, R5, R27, R62 ;  /* 0x0000001b053e7224 */ /* 0x000fc400078e023e */
[----:B------:R-:W-:Y:S02]  /*2370*/  IMAD.MOV R26, RZ, RZ, -R26 ;  /* 0x000000ffff1a7224 */ /* 0x000fe400078e0a1a */
[----:B------:R-:W-:-:S04]  /*2380*/  IMAD.HI.U32 R27, R25, R57, RZ ;  /* 0x00000039191b7227 */ /* 0x000fc800078e00ff */
[----:B------:R-:W-:Y:S02]  /*2390*/  IMAD R60, R5, R26, R60 ;  /* 0x0000001a053c7224 */ /* 0x000fe400078e023c */
[----:B------:R-:W-:Y:S02]  /*23a0*/  IMAD.MOV R27, RZ, RZ, -R27 ;  /* 0x000000ffff1b7224 */ /* 0x000fe400078e0a1b */
[--C-:B------:R-:W-:Y:S02]  /*23b0*/  @!P3 IMAD.IADD R21, R21, 0x1, -R5.reuse ;  /* 0x000000011515b824 */ /* 0x100fe400078e0a05 */
[----:B------:R-:W-:Y:S01]  /*23c0*/  @!P5 IMAD.IADD R23, R23, 0x1, -R5 ;  /* 0x000000011717d824 */ /* 0x000fe200078e0a05 */
[----:B------:R-:W-:Y:S01]  /*23d0*/  ISETP.GT.U32.AND P5, PT, R5, R18, PT ;  /* 0x000000120500720c */ /* 0x000fe20003fa4070 */
[----:B------:R-:W-:-:S04]  /*23e0*/  IMAD.HI.U32 R26, R25, R55, RZ ;  /* 0x00000037191a7227 */ /* 0x000fc800078e00ff */
[C---:B------:R-:W-:Y:S02]  /*23f0*/  IMAD R57, R5.reuse, R27, R57 ;  /* 0x0000001b05397224 */ /* 0x040fe400078e0239 */
[--C-:B------:R-:W-:Y:S01]  /*2400*/  @!P6 IMAD.IADD R22, R22, 0x1, -R5.reuse ;  /* 0x000000011616e824 */ /* 0x100fe200078e0a05 */
[----:B------:R-:W-:Y:S01]  /*2410*/  ISETP.GT.U32.AND P6, PT, R5, R17, PT ;  /* 0x000000110500720c */ /* 0x000fe20003fc4070 */
[--C-:B------:R-:W-:Y:S01]  /*2420*/  @!P2 IMAD.IADD R19, R19, 0x1, -R5.reuse ;  /* 0x000000011313a824 */ /* 0x100fe200078e0a05 */
[----:B------:R-:W-:Y:S01]  /*2430*/  ISETP.GT.U32.AND P2, PT, R5, R88, PT ;  /* 0x000000580500720c */ /* 0x000fe20003f44070 */
[--C-:B------:R-:W-:Y:S01]  /*2440*/  @!P0 IMAD.IADD R3, R3, 0x1, -R5.reuse ;  /* 0x0000000103038824 */ /* 0x100fe200078e0a05 */
[----:B------:R-:W-:Y:S01]  /*2450*/  ISETP.GT.U32.AND P0, PT, R5, R90, PT ;  /* 0x0000005a0500720c */ /* 0x000fe20003f04070 */
[----:B------:R-:W-:Y:S02]  /*2460*/  IMAD.MOV R26, RZ, RZ, -R26 ;  /* 0x000000ffff1a7224 */ /* 0x000fe400078e0a1a */
[----:B------:R-:W-:Y:S01]  /*2470*/  @!P1 IMAD.IADD R89, R89, 0x1, -R5 ;  /* 0x0000000159599824 */ /* 0x000fe200078e0a05 */
[C---:B------:R-:W-:Y:S01]  /*2480*/  ISETP.GT.U32.AND P1, PT, R5.reuse, R57, PT ;  /* 0x000000390500720c */ /* 0x040fe20003f24070 */
[----:B------:R-:W-:-:S02]  /*2490*/  IMAD R55, R5, R26, R55 ;  /* 0x0000001a05377224 */ /* 0x000fc400078e0237 */
[----:B------:R-:W-:Y:S01]  /*24a0*/  IMAD.HI.U32 R26, R25, R50, RZ ;  /* 0x00000032191a7227 */ /* 0x000fe200078e00ff */
[----:B------:R-:W-:-:S03]  /*24b0*/  IABS R54, R7 ;  /* 0x0000000700367213 */ /* 0x000fc60000000000 */
[----:B------:R-:W-:Y:S02]  /*24c0*/  IMAD.MOV R26, RZ, RZ, -R26 ;  /* 0x000000ffff1a7224 */ /* 0x000fe400078e0a1a */
[--C-:B------:R-:W-:Y:S01]  /*24d0*/  @!P5 IMAD.IADD R18, R18, 0x1, -R5.reuse ;  /* 0x000000011212d824 */ /* 0x100fe200078e0a05 */
[C---:B------:R-:W-:Y:S02]  /*24e0*/  ISETP.GT.U32.AND P5, PT, R5.reuse, R23, PT ;  /* 0x000000170500720c */ /* 0x040fe40003fa4070 */
[----:B------:R-:W-:Y:S01]  /*24f0*/  IABS R48, R95 ;  /* 0x0000005f00307213 */ /* 0x000fe20000000000 */
[----:B------:R-:W-:Y:S02]  /*2500*/  IMAD R50, R5, R26, R50 ;  /* 0x0000001a05327224 */ /* 0x000fe400078e0232 */
[--C-:B------:R-:W-:Y:S02]  /*2510*/  @!P6 IMAD.IADD R17, R17, 0x1, -R5.reuse ;  /* 0x000000011111e824 */ /* 0x100fe400078e0a05 */
[----:B------:R-:W-:-:S02]  /*2520*/  @!P2 IMAD.IADD R88, R88, 0x1, -R5 ;  /* 0x000000015858a824 */ /* 0x000fc400078e0a05 */
[--C-:B------:R-:W-:Y:S02]  /*2530*/  @!P0 IMAD.IADD R90, R90, 0x1, -R5.reuse ;  /* 0x000000015a5a8824 */ /* 0x100fe400078e0a05 */
[--C-:B------:R-:W-:Y:S01]  /*2540*/  @!P1 IMAD.IADD R57, R57, 0x1, -R5.reuse ;  /* 0x0000000139399824 */ /* 0x100fe200078e0a05 */
[----:B------:R-:W-:Y:S02]  /*2550*/  ISETP.GT.U32.AND P1, PT, R5, R50, PT ;  /* 0x000000320500720c */ /* 0x000fe40003f24070 */
[----:B------:R-:W-:Y:S02]  /*2560*/  IABS R52, R91 ;  /* 0x0000005b00347213 */ /* 0x000fe40000000000 */
[----:B------:R-:W-:Y:S02]  /*2570*/  IABS R49, R94 ;  /* 0x0000005e00317213 */ /* 0x000fe40000000000 */
[----:B------:R-:W-:Y:S01]  /*2580*/  IABS R46, R97 ;  /* 0x00000061002e7213 */ /* 0x000fe20000000000 */
[----:B------:R-:W-:-:S02]  /*2590*/  @!P5 IMAD.IADD R23, R23, 0x1, -R5 ;  /* 0x000000011717d824 */ /* 0x000fc400078e0a05 */
[----:B------:R-:W-:Y:S01]  /*25a0*/  IMAD.HI.U32 R27, R25, R52, RZ ;  /* 0x00000034191b7227 */ /* 0x000fe200078e00ff */
[----:B------:R-:W-:-:S03]  /*25b0*/  IABS R43, R100 ;  /* 0x00000064002b7213 */ /* 0x000fc60000000000 */
[----:B------:R-:W-:Y:S02]  /*25c0*/  IMAD.MOV R27, RZ, RZ, -R27 ;  /* 0x000000ffff1b7224 */ /* 0x000fe400078e0a1b */
[----:B------:R-:W-:Y:S02]  /*25d0*/  @!P1 IMAD.IADD R50, R50, 0x1, -R5 ;  /* 0x0000000132329824 */ /* 0x000fe400078e0a05 */
[----:B------:R-:W-:Y:S01]  /*25e0*/  IMAD R52, R5, R27, R52 ;  /* 0x0000001b05347224 */ /* 0x000fe200078e0234 */
[----:B--2---:R-:W-:Y:S01]  /*25f0*/  IABS R59, R2 ;  /* 0x00000002003b7213 */ /* 0x004fe20000000000 */
[----:B------:R-:W-:-:S04]  /*2600*/  IMAD.HI.U32 R2, R25, R61, RZ ;  /* 0x0000003d19027227 */ /* 0x000fc800078e00ff */
[----:B------:R-:W-:-:S04]  /*2610*/  IMAD.MOV R2, RZ, RZ, -R2 ;  /* 0x000000ffff027224 */ /* 0x000fc800078e0a02 */
[----:B------:R-:W-:Y:S02]  /*2620*/  IMAD R61, R5, R2, R61 ;  /* 0x00000002053d7224 */ /* 0x000fe400078e023d */
[----:B------:R-:W-:-:S04]  /*2630*/  IMAD.HI.U32 R2, R25, R58, RZ ;  /* 0x0000003a19027227 */ /* 0x000fc800078e00ff */
[----:B------:R-:W-:-:S04]  /*2640*/  IMAD.MOV R2, RZ, RZ, -R2 ;  /* 0x000000ffff027224 */ /* 0x000fc800078e0a02 */
[----:B------:R-:W-:Y:S02]  /*2650*/  IMAD R58, R5, R2, R58 ;  /* 0x00000002053a7224 */ /* 0x000fe400078e023a */
[----:B------:R-:W-:Y:S01]  /*2660*/  IMAD.HI.U32 R2, R25, R56, RZ ;  /* 0x0000003819027227 */ /* 0x000fe200078e00ff */
[----:B------:R-:W-:-:S03]  /*2670*/  ISETP.GT.U32.AND P3, PT, R5, R61, PT ;  /* 0x0000003d0500720c */ /* 0x000fc60003f64070 */
[----:B------:R-:W-:-:S04]  /*2680*/  IMAD.MOV R2, RZ, RZ, -R2 ;  /* 0x000000ffff027224 */ /* 0x000fc800078e0a02 */
[----:B------:R-:W-:Y:S02]  /*2690*/  IMAD R56, R5, R2, R56 ;  /* 0x0000000205387224 */ /* 0x000fe400078e0238 */
[----:B------:R-:W-:-:S04]  /*26a0*/  IMAD.HI.U32 R2, R25, R53, RZ ;  /* 0x0000003519027227 */ /* 0x000fc800078e00ff */
[----:B------:R-:W-:Y:S02]  /*26b0*/  IMAD.MOV R2, RZ, RZ, -R2 ;  /* 0x000000ffff027224 */ /* 0x000fe400078e0a02 */
[----:B------:R-:W-:-:S04]  /*26c0*/  IMAD.HI.U32 R24, R25, R59, RZ ;  /* 0x0000003b19187227 */ /* 0x000fc800078e00ff */
[----:B------:R-:W-:Y:S02]  /*26d0*/  IMAD R53, R5, R2, R53 ;  /* 0x0000000205357224 */ /* 0x000fe400078e0235 */
[----:B------:R-:W-:-:S04]  /*26e0*/  IMAD.HI.U32 R2, R25, R51, RZ ;  /* 0x0000003319027227 */ /* 0x000fc800078e00ff */
[----:B------:R-:W-:Y:S01]  /*26f0*/  @!P3 IMAD.IADD R61, R61, 0x1, -R5 ;  /* 0x000000013d3db824 */ /* 0x000fe200078e0a05 */
[C---:B------:R-:W-:Y:S01]  /*2700*/  ISETP.GT.U32.AND P3, PT, R5.reuse, R22, PT ;  /* 0x000000160500720c */ /* 0x040fe20003f64070 */
[----:B------:R-:W-:Y:S02]  /*2710*/  IMAD.MOV R24, RZ, RZ, -R24 ;  /* 0x000000ffff187224 */ /* 0x000fe400078e0a18 */
[----:B------:R-:W-:Y:S01]  /*2720*/  IMAD.MOV R2, RZ, RZ, -R2 ;  /* 0x000000ffff027224 */ /* 0x000fe200078e0a02 */
[C---:B------:R-:W-:Y:S01]  /*2730*/  ISETP.GT.U32.AND P6, PT, R5.reuse, R61, PT ;  /* 0x0000003d0500720c */ /* 0x040fe20003fc4070 */
[C---:B------:R-:W-:Y:S01]  /*2740*/  IMAD R59, R5.reuse, R24, R59 ;  /* 0x00000018053b7224 */ /* 0x040fe200078e023b */
[----:B------:R-:W-:Y:S01]  /*2750*/  ISETP.GT.U32.AND P2, PT, R5, R58, PT ;  /* 0x0000003a0500720c */ /* 0x000fe20003f44070 */
[----:B------:R-:W-:Y:S01]  /*2760*/  IMAD.HI.U32 R24, R25, R54, RZ ;  /* 0x0000003619187227 */ /* 0x000fe200078e00ff */
[----:B------:R-:W-:-:S03]  /*2770*/  ISETP.GT.U32.AND P0, PT, R5, R56, PT ;  /* 0x000000380500720c */ /* 0x000fc60003f04070 */
[----:B------:R-:W-:Y:S02]  /*2780*/  IMAD R51, R5, R2, R51 ;  /* 0x0000000205337224 */ /* 0x000fe400078e0233 */
[----:B------:R-:W-:-:S04]  /*2790*/  IMAD.HI.U32 R2, R25, R48, RZ ;  /* 0x0000003019027227 */ /* 0x000fc800078e00ff */
[----:B------:R-:W-:Y:S02]  /*27a0*/  IMAD.MOV R24, RZ, RZ, -R24 ;  /* 0x000000ffff187224 */ /* 0x000fe400078e0a18 */
[----:B------:R-:W-:Y:S01]  /*27b0*/  IMAD.MOV R2, RZ, RZ, -R2 ;  /* 0x000000ffff027224 */ /* 0x000fe200078e0a02 */
[C---:B------:R-:W-:Y:S01]  /*27c0*/  ISETP.GT.U32.AND P5, PT, R5.reuse, R59, PT ;  /* 0x0000003b0500720c */ /* 0x040fe20003fa4070 */
[C---:B------:R-:W-:Y:S02]  /*27d0*/  IMAD R54, R5.reuse, R24, R54 ;  /* 0x0000001805367224 */ /* 0x040fe400078e0236 */
[----:B------:R-:W-:Y:S01]  /*27e0*/  @!P3 IMAD.IADD R22, R22, 0x1, -R5 ;  /* 0x000000011616b824 */ /* 0x000fe200078e0a05 */
[C---:B------:R-:W-:Y:S01]  /*27f0*/  ISETP.GT.U32.AND P3, PT, R5.reuse, R60, PT ;  /* 0x0000003c0500720c */ /* 0x040fe20003f64070 */
[----:B------:R-:W-:Y:S02]  /*2800*/  IMAD R48, R5, R2, R48 ;  /* 0x0000000205307224 */ /* 0x000fe400078e0230 */
[----:B------:R-:W-:-:S04]  /*2810*/  IMAD.HI.U32 R24, R25, R49, RZ ;  /* 0x0000003119187227 */ /* 0x000fc800078e00ff */
[----:B------:R-:W-:-:S04]  /*2820*/  IMAD.HI.U32 R2, R25, R46, RZ ;  /* 0x0000002e19027227 */ /* 0x000fc800078e00ff */
[--C-:B------:R-:W-:Y:S01]  /*2830*/  @!P6 IMAD.IADD R61, R61, 0x1, -R5.reuse ;  /* 0x000000013d3de824 */ /* 0x100fe200078e0a05 */
[C---:B------:R-:W-:Y:S01]  /*2840*/  ISETP.GT.U32.AND P6, PT, R5.reuse, R54, PT ;  /* 0x000000360500720c */ /* 0x040fe20003fc4070 */
[--C-:B------:R-:W-:Y:S01]  /*2850*/  @!P2 IMAD.IADD R58, R58, 0x1, -R5.reuse ;  /* 0x000000013a3aa824 */ /* 0x100fe200078e0a05 */
[C---:B------:R-:W-:Y:S01]  /*2860*/  ISETP.GT.U32.AND P2, PT, R5.reuse, R51, PT ;  /* 0x000000330500720c */ /* 0x040fe20003f44070 */
[----:B------:R-:W-:Y:S02]  /*2870*/  @!P0 IMAD.IADD R56, R56, 0x1, -R5 ;  /* 0x0000000138388824 */ /* 0x000fe400078e0a05 */
[----:B------:R-:W-:Y:S02]  /*2880*/  IMAD.MOV R24, RZ, RZ, -R24 ;  /* 0x000000ffff187224 */ /* 0x000fe400078e0a18 */
[----:B------:R-:W-:Y:S01]  /*2890*/  IMAD.MOV R2, RZ, RZ, -R2 ;  /* 0x000000ffff027224 */ /* 0x000fe200078e0a02 */
[C---:B------:R-:W-:Y:S01]  /*28a0*/  ISETP.GT.U32.AND P1, PT, R5.reuse, R56, PT ;  /* 0x000000380500720c */ /* 0x040fe20003f24070 */
[----:B------:R-:W-:-:S02]  /*28b0*/  IMAD R49, R5, R24, R49 ;  /* 0x0000001805317224 */ /* 0x000fc400078e0231 */
[----:B------:R-:W-:Y:S02]  /*28c0*/  IMAD R46, R5, R2, R46 ;  /* 0x00000002052e7224 */ /* 0x000fe400078e022e */
[----:B------:R-:W-:Y:S01]  /*28d0*/  IMAD.HI.U32 R2, R25, R43, RZ ;  /* 0x0000002b19027227 */ /* 0x000fe200078e00ff */
[----:B------:R-:W-:Y:S02]  /*28e0*/  IABS R41, R102 ;  /* 0x0000006600297213 */ /* 0x000fe40000000000 */
[----:B------:R-:W-:Y:S01]  /*28f0*/  ISETP.GT.U32.AND P0, PT, R5, R49, PT ;  /* 0x000000310500720c */ /* 0x000fe20003f04070 */
[--C-:B------:R-:W-:Y:S02]  /*2900*/  @!P3 IMAD.IADD R60, R60, 0x1, -R5.reuse ;  /* 0x000000013c3cb824 */ /* 0x100fe400078e0a05 */
[----:B------:R-:W-:Y:S01]  /*2910*/  @!P5 IMAD.IADD R59, R59, 0x1, -R5 ;  /* 0x000000013b3bd824 */ /* 0x000fe200078e0a05 */
[----:B------:R-:W-:Y:S01]  /*2920*/  ISETP.GT.U32.AND P5, PT, R5, R52, PT ;  /* 0x000000340500720c */ /* 0x000fe20003fa4070 */
[----:B------:R-:W-:-:S02]  /*2930*/  IMAD.MOV R2, RZ, RZ, -R2 ;  /* 0x000000ffff027224 */ /* 0x000fc400078e0a02 */
[--C-:B------:R-:W-:Y:S01]  /*2940*/  @!P6 IMAD.IADD R54, R54, 0x1, -R5.reuse ;  /* 0x000000013636e824 */ /* 0x100fe200078e0a05 */
[----:B------:R-:W-:Y:S01]  /*2950*/  ISETP.GT.U32.AND P6, PT, R5, R60, PT ;  /* 0x0000003c0500720c */ /* 0x000fe20003fc4070 */
[----:B------:R-:W-:Y:S01]  /*2960*/  @!P2 IMAD.IADD R51, R51, 0x1, -R5 ;  /* 0x000000013333a824 */ /* 0x000fe200078e0a05 */
[C---:B------:R-:W-:Y:S01]  /*2970*/  ISETP.GT.U32.AND P2, PT, R5.reuse, R57, PT ;  /* 0x000000390500720c */ /* 0x040fe20003f44070 */
[----:B------:R-:W-:Y:S01]  /*2980*/  IMAD R43, R5, R2, R43 ;  /* 0x00000002052b7224 */ /* 0x000fe200078e022b */
[----:B------:R-:W-:Y:S01]  /*2990*/  IABS R47, R96 ;  /* 0x00000060002f7213 */ /* 0x000fe20000000000 */
[----:B------:R-:W-:Y:S01]  /*29a0*/  IMAD.HI.U32 R2, R25, R41, RZ ;  /* 0x0000002919027227 */ /* 0x000fe200078e00ff */
[----:B------:R-:W-:-:S03]  /*29b0*/  IABS R45, R98 ;  /* 0x00000062002d7213 */ /* 0x000fc60000000000 */
[----:B------:R-:W-:Y:S01]  /*29c0*/  @!P1 IMAD.IADD R56, R56, 0x1, -R5 ;  /* 0x0000000138389824 */ /* 0x000fe200078e0a05 */
[----:B------:R-:W-:Y:S01]  /*29d0*/  ISETP.GT.U32.AND P1, PT, R5, R50, PT ;  /* 0x000000320500720c */ /* 0x000fe20003f24070 */
[----:B------:R-:W-:Y:S01]  /*29e0*/  IMAD.MOV R2, RZ, RZ, -R2 ;  /* 0x000000ffff027224 */ /* 0x000fe200078e0a02 */
[----:B------:R-:W-:Y:S01]  /*29f0*/  IABS R38, R105 ;  /* 0x0000006900267213 */ /* 0x000fe20000000000 */
[----:B------:R-:W-:-:S04]  /*2a00*/  IMAD.HI.U32 R27, R25, R47, RZ ;  /* 0x0000002f191b7227 */ /* 0x000fc800078e00ff */
[----:B------:R-:W-:Y:S01]  /*2a10*/  IMAD.HI.U32 R26, R25, R45, RZ ;  /* 0x0000002d191a7227 */ /* 0x000fe200078e00ff */
[----:B------:R-:W-:Y:S02]  /*2a20*/  IABS R42, R101 ;  /* 0x00000065002a7213 */ /* 0x000fe40000000000 */
[----:B------:R-:W-:Y:S01]  /*2a30*/  IABS R40, R103 ;  /* 0x0000006700287213 */ /* 0x000fe20000000000 */
[C---:B------:R-:W-:Y:S02]  /*2a40*/  IMAD R41, R5.reuse, R2, R41 ;  /* 0x0000000205297224 */ /* 0x040fe400078e0229 */
[--C-:B------:R-:W-:Y:S01]  /*2a50*/  @!P5 IMAD.IADD R52, R52, 0x1, -R5.reuse ;  /* 0x000000013434d824 */ /* 0x100fe200078e0a05 */
[----:B------:R-:W-:Y:S01]  /*2a60*/  ISETP.GT.U32.AND P5, PT, R5, R58, PT ;  /* 0x0000003a0500720c */ /* 0x000fe20003fa4070 */
[----:B------:R-:W-:Y:S02]  /*2a70*/  @!P0 IMAD.IADD R49, R49, 0x1, -R5 ;  /* 0x0000000131318824 */ /* 0x000fe400078e0a05 */
[----:B------:R-:W-:-:S02]  /*2a80*/  IMAD.MOV R27, RZ, RZ, -R27 ;  /* 0x000000ffff1b7224 */ /* 0x000fc400078e0a1b */
[----:B------:R-:W-:Y:S02]  /*2a90*/  IMAD.MOV R26, RZ, RZ, -R26 ;  /* 0x000000ffff1a7224 */ /* 0x000fe400078e0a1a */
[----:B------:R-:W-:-:S04]  /*2aa0*/  IMAD.HI.U32 R2, R25, R38, RZ ;  /* 0x0000002619027227 */ /* 0x000fc800078e00ff */
[--C-:B------:R-:W-:Y:S01]  /*2ab0*/  @!P6 IMAD.IADD R60, R60, 0x1, -R5.reuse ;  /* 0x000000013c3ce824 */ /* 0x100fe200078e0a05 */
[----:B------:R-:W-:Y:S01]  /*2ac0*/  ISETP.GT.U32.AND P6, PT, R5, R52, PT ;  /* 0x000000340500720c */ /* 0x000fe20003fc4070 */
[----:B------:R-:W-:Y:S01]  /*2ad0*/  @!P2 IMAD.IADD R57, R57, 0x1, -R5 ;  /* 0x000000013939a824 */ /* 0x000fe200078e0a05 */
[C---:B------:R-:W-:Y:S01]  /*2ae0*/  ISETP.GT.U32.AND P2, PT, R5.reuse, R49, PT ;  /* 0x000000310500720c */ /* 0x040fe20003f44070 */
[C---:B------:R-:W-:Y:S02]  /*2af0*/  IMAD R47, R5.reuse, R27, R47 ;  /* 0x0000001b052f7224 */ /* 0x040fe400078e022f */
[----:B------:R-:W-:Y:S02]  /*2b00*/  IMAD R45, R5, R26, R45 ;  /* 0x0000001a052d7224 */ /* 0x000fe400078e022d */
[----:B------:R-:W-:Y:S02]  /*2b10*/  IMAD.MOV R2, RZ, RZ, -R2 ;  /* 0x000000ffff027224 */ /* 0x000fe400078e0a02 */
[----:B------:R-:W-:-:S04]  /*2b20*/  IMAD.HI.U32 R27, R25, R42, RZ ;  /* 0x0000002a191b7227 */ /* 0x000fc800078e00ff */
[----:B------:R-:W-:Y:S01]  /*2b30*/  IMAD.HI.U32 R26, R25, R40, RZ ;  /* 0x00000028191a7227 */ /* 0x000fe200078e00ff */
[----:B------:R-:W-:-:S03]  /*2b40*/  IABS R44, R99 ;  /* 0x00000063002c7213 */ /* 0x000fc60000000000 */
[----:B------:R-:W-:Y:S01]  /*2b50*/  @!P1 IMAD.IADD R50, R50, 0x1, -R5 ;  /* 0x0000000132329824 */ /* 0x000fe200078e0a05 */
[C---:B------:R-:W-:Y:S01]  /*2b60*/  ISETP.GT.U32.AND P1, PT, R5.reuse, R43, PT ;  /* 0x0000002b0500720c */ /* 0x040fe20003f24070 */
[----:B------:R-:W-:Y:S02]  /*2b70*/  IMAD R38, R5, R2, R38 ;  /* 0x0000000205267224 */ /* 0x000fe400078e0226 */
[----:B------:R-:W-:Y:S02]  /*2b80*/  IMAD.MOV R27, RZ, RZ, -R27 ;  /* 0x000000ffff1b7224 */ /* 0x000fe400078e0a1b */
[----:B------:R-:W-:Y:S02]  /*2b90*/  IMAD.MOV R26, RZ, RZ, -R26 ;  /* 0x000000ffff1a7224 */ /* 0x000fe400078e0a1a */
[----:B------:R-:W-:Y:S01]  /*2ba0*/  IMAD.HI.U32 R2, R25, R36, RZ ;  /* 0x0000002419027227 */ /* 0x000fe200078e00ff */
[----:B------:R-:W-:-:S03]  /*2bb0*/  IABS R37, R106 ;  /* 0x0000006a00257213 */ /* 0x000fc60000000000 */
[C---:B------:R-:W-:Y:S02]  /*2bc0*/  IMAD R42, R5.reuse, R27, R42 ;  /* 0x0000001b052a7224 */ /* 0x040fe400078e022a */
[C---:B------:R-:W-:Y:S02]  /*2bd0*/  IMAD R40, R5.reuse, R26, R40 ;  /* 0x0000001a05287224 */ /* 0x040fe400078e0228 */
[----:B------:R-:W-:Y:S02]  /*2be0*/  IMAD.MOV R2, RZ, RZ, -R2 ;  /* 0x000000ffff027224 */ /* 0x000fe400078e0a02 */
[----:B------:R-:W-:Y:S01]  /*2bf0*/  @!P5 IMAD.IADD R58, R58, 0x1, -R5 ;  /* 0x000000013a3ad824 */ /* 0x000fe200078e0a05 */
[----:B------:R-:W-:Y:S01]  /*2c00*/  ISETP.GT.U32.AND P5, PT, R5, R51, PT ;  /* 0x000000330500720c */ /* 0x000fe20003fa4070 */
[----:B------:R-:W-:-:S04]  /*2c10*/  IMAD.HI.U32 R26, R25, R34, RZ ;  /* 0x00000022191a7227 */ /* 0x000fc800078e00ff */
[----:B------:R-:W-:-:S04]  /*2c20*/  IMAD.HI.U32 R24, R25, R44, RZ ;  /* 0x0000002c19187227 */ /* 0x000fc800078e00ff */
[C---:B------:R-:W-:Y:S02]  /*2c30*/  IMAD R36, R5.reuse, R2, R36 ;  /* 0x0000000205247224 */ /* 0x040fe400078e0224 */
[--C-:B------:R-:W-:Y:S01]  /*2c40*/  @!P6 IMAD.IADD R52, R52, 0x1, -R5.reuse ;  /* 0x000000013434e824 */ /* 0x100fe200078e0a05 */
[----:B------:R-:W-:Y:S01]  /*2c50*/  ISETP.GT.U32.AND P6, PT, R5, R45, PT ;  /* 0x0000002d0500720c */ /* 0x000fe20003fc4070 */
[----:B------:R-:W-:Y:S01]  /*2c60*/  @!P2 IMAD.IADD R49, R49, 0x1, -R5 ;  /* 0x000000013131a824 */ /* 0x000fe200078e0a05 */
[----:B------:R-:W-:Y:S01]  /*2c70*/  ISETP.GT.U32.AND P2, PT, R5, R42, PT ;  /* 0x0000002a0500720c */ /* 0x000fe20003f44070 */
[----:B------:R-:W-:Y:S02]  /*2c80*/  IMAD.MOV R26, RZ, RZ, -R26 ;  /* 0x000000ffff1a7224 */ /* 0x000fe400078e0a1a */
[----:B------:R-:W-:Y:S02]  /*2c90*/  IMAD.MOV R24, RZ, RZ, -R24 ;  /* 0x000000ffff187224 */ /* 0x000fe400078e0a18 */
[----:B------:R-:W-:-:S04]  /*2ca0*/  IMAD.HI.U32 R27, R25, R37, RZ ;  /* 0x00000025191b7227 */ /* 0x000fc800078e00ff */
[----:B------:R-:W-:Y:S01]  /*2cb0*/  @!P1 IMAD.IADD R43, R43, 0x1, -R5 ;  /* 0x000000012b2b9824 */ /* 0x000fe200078e0a05 */
[C---:B------:R-:W-:Y:S01]  /*2cc0*/  ISETP.GT.U32.AND P1, PT, R5.reuse, R36, PT ;  /* 0x000000240500720c */ /* 0x040fe20003f24070 */
[C---:B------:R-:W-:Y:S01]  /*2cd0*/  IMAD R34, R5.reuse, R26, R34 ;  /* 0x0000001a05227224 */ /* 0x040fe200078e0222 */
[----:B------:R-:W-:Y:S01]  /*2ce0*/  IABS R26, R120 ;  /* 0x00000078001a7213 */ /* 0x000fe20000000000 */
[----:B------:R-:W-:Y:S02]  /*2cf0*/  IMAD R44, R5, R24, R44 ;  /* 0x00000018052c7224 */ /* 0x000fe400078e022c */
[----:B------:R-:W-:Y:S02]  /*2d00*/  IMAD.MOV R27, RZ, RZ, -R27 ;  /* 0x000000ffff1b7224 */ /* 0x000fe400078e0a1b */
[----:B------:R-:W-:Y:S01]  /*2d10*/  @!P5 IMAD.IADD R51, R51, 0x1, -R5 ;  /* 0x000000013333d824 */ /* 0x000fe200078e0a05 */
[C---:B------:R-:W-:Y:S01]  /*2d20*/  ISETP.GT.U32.AND P5, PT, R5.reuse, R44, PT ;  /* 0x0000002c0500720c */ /* 0x040fe20003fa4070 */
[----:B------:R-:W-:-:S02]  /*2d30*/  IMAD R37, R5, R27, R37 ;  /* 0x0000001b05257224 */ /* 0x000fc400078e0225 */
[----:B------:R-:W-:-:S04]  /*2d40*/  IMAD.HI.U32 R33, R25, R28, RZ ;  /* 0x0000001c19217227 */ /* 0x000fc800078e00ff */
[----:B------:R-:W-:-:S04]  /*2d50*/  IMAD.HI.U32 R27, R25, R26, RZ ;  /* 0x0000001a191b7227 */ /* 0x000fc800078e00ff */
[--C-:B------:R-:W-:Y:S01]  /*2d60*/  @!P6 IMAD.IADD R45, R45, 0x1, -R5.reuse ;  /* 0x000000012d2de824 */ /* 0x100fe200078e0a05 */
[C---:B------:R-:W-:Y:S01]  /*2d70*/  ISETP.GT.U32.AND P6, PT, R5.reuse, R38, PT ;  /* 0x000000260500720c */ /* 0x040fe20003fc4070 */
[----:B------:R-:W-:Y:S02]  /*2d80*/  @!P2 IMAD.IADD R42, R42, 0x1, -R5 ;  /* 0x000000012a2aa824 */ /* 0x000fe400078e0a05 */
[----:B------:R-:W-:Y:S02]  /*2d90*/  IMAD.MOV R33, RZ, RZ, -R33 ;  /* 0x000000ffff217224 */ /* 0x000fe400078e0a21 */
[----:B------:R-:W-:Y:S02]  /*2da0*/  IMAD.MOV R27, RZ, RZ, -R27 ;  /* 0x000000ffff1b7224 */ /* 0x000fe400078e0a1b */
[----:B------:R-:W-:Y:S01]  /*2db0*/  @!P1 IMAD.IADD R36, R36, 0x1, -R5 ;  /* 0x0000000124249824 */ /* 0x000fe200078e0a05 */
[C---:B------:R-:W-:Y:S01]  /*2dc0*/  ISETP.GT.U32.AND P1, PT, R5.reuse, R42, PT ;  /* 0x0000002a0500720c */ /* 0x040fe20003f24070 */
[C---:B------:R-:W-:Y:S01]  /*2dd0*/  IMAD R28, R5.reuse, R33, R28 ;  /* 0x00000021051c7224 */ /* 0x040fe200078e021c */
[----:B------:R-:W-:Y:S01]  /*2de0*/  IABS R33, R116 ;  /* 0x0000007400217213 */ /* 0x000fe20000000000 */
[----:B------:R-:W-:-:S02]  /*2df0*/  IMAD R26, R5, R27, R26 ;  /* 0x0000001b051a7224 */ /* 0x000fc400078e021a */
[----:B------:R-:W-:-:S04]  /*2e00*/  IMAD.HI.U32 R2, R25, R30, RZ ;  /* 0x0000001e19027227 */ /* 0x000fc800078e00ff */
[----:B------:R-:W-:Y:S01]  /*2e10*/  IMAD.HI.U32 R27, R25, R35, RZ ;  /* 0x00000023191b7227 */ /* 0x000fe200078e00ff */
[----:B------:R-:W-:-:S03]  /*2e20*/  ISETP.GT.U32.AND P2, PT, R5, R34, PT ;  /* 0x000000220500720c */ /* 0x000fc60003f44070 */
[----:B------:R-:W-:Y:S02]  /*2e30*/  IMAD.MOV R2, RZ, RZ, -R2 ;  /* 0x000000ffff027224 */ /* 0x000fe400078e0a02 */
[----:B------:R-:W-:Y:S02]  /*2e40*/  IMAD.MOV R27, RZ, RZ, -R27 ;  /* 0x000000ffff1b7224 */ /* 0x000fe400078e0a1b */
[----:B------:R-:W-:Y:S02]  /*2e50*/  @!P5 IMAD.IADD R44, R44, 0x1, -R5 ;  /* 0x000000012c2cd824 */ /* 0x000fe400078e0a05 */
[----:B------:R-:W-:-:S04]  /*2e60*/  IMAD.HI.U32 R67, R25, R33, RZ ;  /* 0x0000002119437227 */ /* 0x000fc800078e00ff */
[C---:B------:R-:W-:Y:S01]  /*2e70*/  IMAD R30, R5.reuse, R2, R30 ;  /* 0x00000002051e7224 */ /* 0x040fe200078e021e */
[----:B------:R-:W-:Y:S01]  /*2e80*/  IABS R2, R118 ;  /* 0x0000007600027213 */ /* 0x000fe20000000000 */
[C---:B------:R-:W-:Y:S01]  /*2e90*/  IMAD R35, R5.reuse, R27, R35 ;  /* 0x0000001b05237224 */ /* 0x040fe200078e0223 */
[----:B----4-:R-:W-:Y:S01]  /*2ea0*/  IABS R27, R113 ;  /* 0x00000071001b7213 */ /* 0x010fe20000000000 */
[----:B------:R-:W-:Y:S01]  /*2eb0*/  @!P6 IMAD.IADD R38, R38, 0x1, -R5 ;  /* 0x000000012626e824 */ /* 0x000fe200078e0a05 */
[C---:B------:R-:W-:Y:S01]  /*2ec0*/  ISETP.GT.U32.AND P6, PT, R5.reuse, R44, PT ;  /* 0x0000002c0500720c */ /* 0x040fe20003fc4070 */
[----:B------:R-:W-:Y:S02]  /*2ed0*/  IMAD.MOV R67, RZ, RZ, -R67 ;  /* 0x000000ffff437224 */ /* 0x000fe400078e0a43 */
[----:B------:R-:W-:Y:S01]  /*2ee0*/  @!P1 IMAD.IADD R42, R42, 0x1, -R5 ;  /* 0x000000012a2a9824 */ /* 0x000fe200078e0a05 */
[C---:B------:R-:W-:Y:S01]  /*2ef0*/  ISETP.GT.U32.AND P1, PT, R5.reuse, R36, PT ;  /* 0x000000240500720c */ /* 0x040fe20003f24070 */
[----:B------:R-:W-:-:S02]  /*2f00*/  IMAD R33, R5, R67, R33 ;  /* 0x0000004305217224 */ /* 0x000fc400078e0221 */
[----:B------:R-:W-:-:S04]  /*2f10*/  IMAD.HI.U32 R29, R25, R2, RZ ;  /* 0x00000002191d7227 */ /* 0x000fc800078e00ff */
[----:B------:R-:W-:-:S04]  /*2f20*/  IMAD.HI.U32 R67, R25, R27, RZ ;  /* 0x0000001b19437227 */ /* 0x000fc800078e00ff */
[----:B------:R-:W-:Y:S02]  /*2f30*/  IMAD.MOV R29, RZ, RZ, -R29 ;  /* 0x000000ffff1d7224 */ /* 0x000fe400078e0a1d */
[----:B------:R-:W-:Y:S02]  /*2f40*/  IMAD.MOV R67, RZ, RZ, -R67 ;  /* 0x000000ffff437224 */ /* 0x000fe400078e0a43 */
[----:B------:R-:W-:Y:S02]  /*2f50*/  @!P2 IMAD.IADD R34, R34, 0x1, -R5 ;  /* 0x000000012222a824 */ /* 0x000fe400078e0a05 */
[C---:B------:R-:W-:Y:S02]  /*2f60*/  IMAD R2, R5.reuse, R29, R2 ;  /* 0x0000001d05027224 */ /* 0x040fe400078e0202 */
[C---:B------:R-:W-:Y:S01]  /*2f70*/  IMAD R27, R5.reuse, R67, R27 ;  /* 0x00000043051b7224 */ /* 0x040fe200078e021b */
[----:B---3--:R-:W-:Y:S01]  /*2f80*/  IABS R67, R110 ;  /* 0x0000006e00437213 */ /* 0x008fe20000000000 */
[--C-:B------:R-:W-:Y:S01]  /*2f90*/  @!P6 IMAD.IADD R44, R44, 0x1, -R5.reuse ;  /* 0x000000012c2ce824 */ /* 0x100fe200078e0a05 */
[C---:B------:R-:W-:Y:S01]  /*2fa0*/  ISETP.GT.U32.AND P6, PT, R5.reuse, R34, PT ;  /* 0x000000220500720c */ /* 0x040fe20003fc4070 */
[----:B------:R-:W-:Y:S01]  /*2fb0*/  @!P1 IMAD.IADD R36, R36, 0x1, -R5 ;  /* 0x0000000124249824 */ /* 0x000fe200078e0a05 */
[----:B------:R-:W-:Y:S01]  /*2fc0*/  ISETP.GT.U32.AND P1, PT, R5, R2, PT ;  /* 0x000000020500720c */ /* 0x000fe20003f24070 */
[----:B------:R-:W-:-:S04]  /*2fd0*/  IMAD.HI.U32 R4, R4, R67, RZ ;  /* 0x0000004304047227 */ /* 0x000fc800078e00ff */
[----:B------:R-:W-:-:S04]  /*2fe0*/  IMAD.MOV R4, RZ, RZ, -R4 ;  /* 0x000000ffff047224 */ /* 0x000fc800078e0a04 */
[----:B------:R-:W-:Y:S02]  /*2ff0*/  IMAD R4, R66, R4, R67 ;  /* 0x0000000442047224 */ /* 0x000fe400078e0243 */
[--C-:B------:R-:W-:Y:S01]  /*3000*/  @!P6 IMAD.IADD R34, R34, 0x1, -R5.reuse ;  /* 0x000000012222e824 */ /* 0x100fe200078e0a05 */
[----:B------:R-:W-:Y:S01]  /*3010*/  ISETP.GT.U32.AND P6, PT, R5, R35, PT ;  /* 0x000000230500720c */ /* 0x000fe20003fc4070 */
[----:B------:R-:W-:Y:S01]  /*3020*/  @!P1 IMAD.IADD R2, R2, 0x1, -R5 ;  /* 0x0000000102029824 */ /* 0x000fe200078e0a05 */
[----:B------:R-:W-:Y:S01]  /*3030*/  ISETP.GT.U32.AND P1, PT, R66, R4, PT ;  /* 0x000000044200720c */ /* 0x000fe20003f24070 */
[----:B------:R1:W-:Y:S01]  /*3040*/  STL [R1+0x404], R7 ;  /* 0x0004040701007387 */ /* 0x0003e20000100800 */
[----:B0-----:R-:W-:-:S03]  /*3050*/  VIADD R107, R107, 0x7f ;  /* 0x0000007f6b6b7836 */ /* 0x001fc60000000000 */
[----:B-1----:R-:W2:Y:S04]  /*3060*/  LDL R7, [R1+0x354] ;  /* 0x0003540001077983 */ /* 0x002ea80000100800 */
[----:B------:R0:W-:Y:S02]  /*3070*/  STL [R1+0x408], R108 ;  /* 0x0004086c01007387 */ /* 0x0001e40000100800 */
[----:B------:R-:W-:Y:S01]  /*3080*/  @!P6 IMAD.IADD R35, R35, 0x1, -R5 ;  /* 0x000000012323e824 */ /* 0x000fe200078e0a05 */
[----:B------:R-:W-:Y:S01]  /*3090*/  SHF.R.S32.HI R72, RZ, 0x1f, R107 ;  /* 0x0000001fff487819 */ /* 0x000fe2000001146b */
[----:B0-----:R-:W3:Y:S04]  /*30a0*/  LDL R108, [R1+0x350] ;  /* 0x00035000016c7983 */ /* 0x001ee80000100800 */
[----:B------:R0:W-:Y:S01]  /*30b0*/  STL [R1+0x40c], R91 ;  /* 0x00040c5b01007387 */ /* 0x0001e20000100800 */
[----:B------:R-:W-:Y:S01]  /*30c0*/  @!P1 IMAD.IADD R4, R4, 0x1, -R66 ;  /* 0x0000000104049824 */ /* 0x000fe200078e0a42 */
[----:B------:R-:W-:-:S02]  /*30d0*/  ISETP.GT.U32.AND P1, PT, R5, R35, PT ;  /* 0x000000230500720c */ /* 0x000fc40003f24070 */
[----:B0-----:R-:W4:Y:S04]  /*30e0*/  LDL R91, [R1+0x34c] ;  /* 0x00034c00015b7983 */ /* 0x001f280000100800 */
[----:B------:R0:W-:Y:S01]  /*30f0*/  STL [R1+0x410], R92 ;  /* 0x0004105c01007387 */ /* 0x0001e20000100800 */
[----:B------:R-:W-:-:S03]  /*3100*/  LEA.HI R72, R72, R107, RZ, 0x7 ;  /* 0x0000006b48487211 */ /* 0x000fc600078f38ff */
[----:B0-----:R-:W2:Y:S04]  /*3110*/  LDL R92, [R1+0x348] ;  /* 0x00034800015c7983 */ /* 0x001ea80000100800 */
[----:B------:R0:W-:Y:S04]  /*3120*/  STL [R1+0x414], R93 ;  /* 0x0004145d01007387 */ /* 0x0001e80000100800 */
[----:B0-----:R-:W3:Y:S04]  /*3130*/  LDL R93, [R1+0x33c] ;  /* 0x00033c00015d7983 */ /* 0x001ee80000100800 */
[----:B------:R0:W-:Y:S04]  /*3140*/  STL [R1+0x418], R94 ;  /* 0x0004185e01007387 */ /* 0x0001e80000100800 */
[----:B0-----:R-:W3:Y:S04]  /*3150*/  LDL R94, [R1+0x338] ;  /* 0x00033800015e7983 */ /* 0x001ee80000100800 */
[----:B------:R-:W-:Y:S04]  /*3160*/  STL [R1+0x41c], R95 ;  /* 0x00041c5f01007387 */ /* 0x000fe80000100800 */
[----:B------:R0:W-:Y:S04]  /*3170*/  STL [R1+0x420], R96 ;  /* 0x0004206001007387 */ /* 0x0001e80000100800 */
[----:B------:R-:W3:Y:S01]  /*3180*/  LDL R107, [R1+0x340] ;  /* 0x00034000016b7983 */ /* 0x000ee20000100800 */
[----:B------:R-:W-:Y:S01]  /*3190*/  @!P1 IMAD.IADD R35, R35, 0x1, -R5 ;  /* 0x0000000123239824 */ /* 0x000fe200078e0a05 */
[----:B-----5:R-:W-:-:S02]  /*31a0*/  ISETP.GE.AND P1, PT, R6, RZ, PT ;  /* 0x000000ff0600720c */ /* 0x020fc40003f26270 */
[----:B------:R-:W5:Y:S01]  /*31b0*/  LDL R6, [R1+0x358] ;  /* 0x0003580001067983 */ /* 0x000f620000100800 */
[C---:B------:R-:W-:Y:S02]  /*31c0*/  ISETP.GT.U32.AND P4, PT, R5.reuse, R62, PT ;  /* 0x0000003e0500720c */ /* 0x040fe40003f84070 */
[C---:B------:R-:W-:Y:S01]  /*31d0*/  ISETP.GT.U32.AND P3, PT, R5.reuse, R53, PT ;  /* 0x000000350500720c */ /* 0x040fe20003f64070 */
[----:B0-----:R-:W5:Y:S01]  /*31e0*/  LDL R96, [R1+0x344] ;  /* 0x0003440001607983 */ /* 0x001f620000100800 */
[----:B------:R-:W-:Y:S02]  /*31f0*/  IABS R39, R104 ;  /* 0x0000006800277213 */ /* 0x000fe40000000000 */
[C---:B------:R-:W-:Y:S01]  /*3200*/  ISETP.GT.U32.AND P5, PT, R5.reuse, R37, PT ;  /* 0x000000250500720c */ /* 0x040fe20003fa4070 */
[----:B------:R-:W5:Y:S06]  /*3210*/  LDL R95, [R1+0x35c] ;  /* 0x00035c00015f7983 */ /* 0x000f6c0000100800 */
[----:B------:R-:W-:Y:S01]  /*3220*/  @!P4 IMAD.IADD R62, R62, 0x1, -R5 ;  /* 0x000000013e3ec824 */ /* 0x000fe200078e0a05 */
[----:B------:R-:W-:-:S13]  /*3230*/  ISETP.GT.U32.AND P4, PT, R5, R21, PT ;  /* 0x000000150500720c */ /* 0x000fda0003f84070 */
[----:B------:R-:W-:Y:S01]  /*3240*/  @!P4 IMAD.IADD R21, R21, 0x1, -R5 ;  /* 0x000000011515c824 */ /* 0x000fe200078e0a05 */
[----:B------:R-:W-:-:S13]  /*3250*/  ISETP.GT.U32.AND P4, PT, R5, R62, PT ;  /* 0x0000003e0500720c */ /* 0x000fda0003f84070 */
[--C-:B------:R-:W-:Y:S01]  /*3260*/  @!P4 IMAD.IADD R62, R62, 0x1, -R5.reuse ;  /* 0x000000013e3ec824 */ /* 0x100fe200078e0a05 */
[----:B------:R-:W-:Y:S01]  /*3270*/  ISETP.GT.U32.AND P4, PT, R5, R55, PT ;  /* 0x000000370500720c */ /* 0x000fe20003f84070 */
[----:B------:R-:W-:Y:S01]  /*3280*/  @!P3 IMAD.IADD R53, R53, 0x1, -R5 ;  /* 0x000000013535b824 */ /* 0x000fe200078e0a05 */
[----:B------:R-:W-:-:S11]  /*3290*/  ISETP.GT.U32.AND P3, PT, R5, R59, PT ;  /* 0x0000003b0500720c */ /* 0x000fd60003f64070 */
[----:B------:R-:W-:Y:S01]  /*32a0*/  @!P4 IMAD.IADD R55, R55, 0x1, -R5 ;  /* 0x000000013737c824 */ /* 0x000fe200078e0a05 */
[----:B------:R-:W-:-:S04]  /*32b0*/  ISETP.GT.U32.AND P4, PT, R5, R48, PT ;  /* 0x000000300500720c */ /* 0x000fc80003f84070 */
[----:B------:R-:W-:Y:S01]  /*32c0*/  ISETP.GT.U32.AND P0, PT, R5, R55, PT ;  /* 0x000000370500720c */ /* 0x000fe20003f04070 */
[----:B------:R-:W-:Y:S01]  /*32d0*/  @!P3 IMAD.IADD R59, R59, 0x1, -R5 ;  /* 0x000000013b3bb824 */ /* 0x000fe200078e0a05 */
[----:B------:R-:W-:-:S07]  /*32e0*/  ISETP.GT.U32.AND P3, PT, R5, R53, PT ;  /* 0x000000350500720c */ /* 0x000fce0003f64070 */
[----:B------:R-:W-:Y:S01]  /*32f0*/  @!P4 IMAD.IADD R48, R48, 0x1, -R5 ;  /* 0x000000013030c824 */ /* 0x000fe200078e0a05 */
[----:B------:R-:W-:-:S03]  /*3300*/  ISETP.GT.U32.AND P4, PT, R5, R54, PT ;  /* 0x000000360500720c */ /* 0x000fc60003f84070 */
[--C-:B------:R-:W-:Y:S01]  /*3310*/  @!P0 IMAD.IADD R55, R55, 0x1, -R5.reuse ;  /* 0x0000000137378824 */ /* 0x100fe200078e0a05 */
[----:B------:R-:W-:Y:S01]  /*3320*/  ISETP.GT.U32.AND P0, PT, R5, R48, PT ;  /* 0x000000300500720c */ /* 0x000fe20003f04070 */
[----:B------:R-:W-:Y:S01]  /*3330*/  @!P3 IMAD.IADD R53, R53, 0x1, -R5 ;  /* 0x000000013535b824 */ /* 0x000fe200078e0a05 */
[----:B------:R-:W-:Y:S01]  /*3340*/  ISETP.GT.U32.AND P3, PT, R5, R46, PT ;  /* 0x0000002e0500720c */ /* 0x000fe20003f64070 */
[----:B------:R-:W-:-:S06]  /*3350*/  IMAD.HI.U32 R24, R25, R39, RZ ;  /* 0x0000002719187227 */ /* 0x000fcc00078e00ff */
[----:B------:R-:W-:Y:S01]  /*3360*/  @!P4 IMAD.IADD R54, R54, 0x1, -R5 ;  /* 0x000000013636c824 */ /* 0x000fe200078e0a05 */
[----:B------:R-:W-:-:S03]  /*3370*/  ISETP.GT.U32.AND P4, PT, R5, R47, PT ;  /* 0x0000002f0500720c */ /* 0x000fc60003f84070 */
[----:B------:R-:W-:Y:S01]  /*3380*/  @!P0 IMAD.IADD R48, R48, 0x1, -R5 ;  /* 0x0000000130308824 */ /* 0x000fe200078e0a05 */
[----:B------:R-:W-:Y:S01]  /*3390*/  ISETP.GT.U32.AND P0, PT, R5, R41, PT ;  /* 0x000000290500720c */ /* 0x000fe20003f04070 */
[----:B------:R-:W-:-:S04]  /*33a0*/  IMAD.MOV R24, RZ, RZ, -R24 ;  /* 0x000000ffff187224 */ /* 0x000fc800078e0a18 */
[----:B------:R-:W-:Y:S02]  /*33b0*/  IMAD R39, R5, R24, R39 ;  /* 0x0000001805277224 */ /* 0x000fe400078e0227 */
[--C-:B------:R-:W-:Y:S02]  /*33c0*/  @!P3 IMAD.IADD R46, R46, 0x1, -R5.reuse ;  /* 0x000000012e2eb824 */ /* 0x100fe400078e0a05 */
[--C-:B------:R-:W-:Y:S01]  /*33d0*/  @!P4 IMAD.IADD R47, R47, 0x1, -R5.reuse ;  /* 0x000000012f2fc824 */ /* 0x100fe200078e0a05 */
[C---:B------:R-:W-:Y:S02]  /*33e0*/  ISETP.GT.U32.AND P4, PT, R5.reuse, R40, PT ;  /* 0x000000280500720c */ /* 0x040fe40003f84070 */
[----:B------:R-:W-:Y:S01]  /*33f0*/  ISETP.GT.U32.AND P3, PT, R5, R39, PT ;  /* 0x000000270500720c */ /* 0x000fe20003f64070 */
[--C-:B------:R-:W-:Y:S01]  /*3400*/  @!P0 IMAD.IADD R41, R41, 0x1, -R5.reuse ;  /* 0x0000000129298824 */ /* 0x100fe200078e0a05 */
[----:B------:R-:W-:Y:S01]  /*3410*/  ISETP.GT.U32.AND P0, PT, R5, R47, PT ;  /* 0x0000002f0500720c */ /* 0x000fe20003f04070 */
[----:B------:R-:W-:Y:S01]  /*3420*/  @!P5 IMAD.IADD R37, R37, 0x1, -R5 ;  /* 0x000000012525d824 */ /* 0x000fe200078e0a05 */
[----:B------:R-:W-:Y:S01]  /*3430*/  ISETP.GT.U32.AND P5, PT, R5, R43, PT ;  /* 0x0000002b0500720c */ /* 0x000fe20003fa4070 */
[----:B------:R-:W-:-:S04]  /*3440*/  IMAD.HI.U32 R24, R25, R32, RZ ;  /* 0x0000002019187227 */ /* 0x000fc800078e00ff */
[----:B------:R-:W-:Y:S02]  /*3450*/  IMAD.MOV R24, RZ, RZ, -R24 ;  /* 0x000000ffff187224 */ /* 0x000fe400078e0a18 */
[--C-:B------:R-:W-:Y:S02]  /*3460*/  @!P4 IMAD.IADD R40, R40, 0x1, -R5.reuse ;  /* 0x000000012828c824 */ /* 0x100fe400078e0a05 */
[----:B------:R-:W-:Y:S01]  /*3470*/  IMAD R32, R5, R24, R32 ;  /* 0x0000001805207224 */ /* 0x000fe200078e0220 */
[----:B------:R-:W-:Y:S01]  /*3480*/  IABS R24, R119 ;  /* 0x0000007700187213 */ /* 0x000fe20000000000 */
[--C-:B------:R-:W-:Y:S01]  /*3490*/  @!P3 IMAD.IADD R39, R39, 0x1, -R5.reuse ;  /* 0x000000012727b824 */ /* 0x100fe200078e0a05 */
[----:B------:R-:W-:Y:S01]  /*34a0*/  ISETP.GT.U32.AND P3, PT, R5, R45, PT ;  /* 0x0000002d0500720c */ /* 0x000fe20003f64070 */
[--C-:B------:R-:W-:Y:S01]  /*34b0*/  @!P0 IMAD.IADD R47, R47, 0x1, -R5.reuse ;  /* 0x000000012f2f8824 */ /* 0x100fe200078e0a05 */
[----:B------:R-:W-:Y:S01]  /*34c0*/  IABS R29, R114 ;  /* 0x00000072001d7213 */ /* 0x000fe20000000000 */
[----:B------:R-:W-:Y:S01]  /*34d0*/  @!P5 IMAD.IADD R43, R43, 0x1, -R5 ;  /* 0x000000012b2bd824 */ /* 0x000fe200078e0a05 */
[----:B------:R-:W-:Y:S01]  /*34e0*/  ISETP.GT.U32.AND P0, PT, R5, R41, PT ;  /* 0x000000290500720c */ /* 0x000fe20003f04070 */
[----:B------:R-:W-:Y:S01]  /*34f0*/  IMAD.HI.U32 R31, R25, R24, RZ ;  /* 0x00000018191f7227 */ /* 0x000fe200078e00ff */
[----:B------:R-:W-:-:S02]  /*3500*/  ISETP.GT.U32.AND P2, PT, R5, R40, PT ;  /* 0x000000280500720c */ /* 0x000fc40003f44070 */
[----:B------:R-:W-:Y:S01]  /*3510*/  ISETP.GT.U32.AND P5, PT, R5, R37, PT ;  /* 0x000000250500720c */ /* 0x000fe20003fa4070 */
[----:B------:R-:W-:Y:S01]  /*3520*/  IMAD.HI.U32 R69, R25, R29, RZ ;  /* 0x0000001d19457227 */ /* 0x000fe200078e00ff */
[----:B------:R-:W-:-:S03]  /*3530*/  ISETP.GT.U32.AND P4, PT, R5, R46, PT ;  /* 0x0000002e0500720c */ /* 0x000fc60003f84070 */
[----:B------:R-:W-:Y:S02]  /*3540*/  IMAD.MOV R31, RZ, RZ, -R31 ;  /* 0x000000ffff1f7224 */ /* 0x000fe400078e0a1f */
[----:B------:R-:W-:Y:S02]  /*3550*/  IMAD.MOV R69, RZ, RZ, -R69 ;  /* 0x000000ffff457224 */ /* 0x000fe400078e0a45 */
[----:B------:R-:W-:Y:S01]  /*3560*/  IMAD R24, R5, R31, R24 ;  /* 0x0000001f05187224 */ /* 0x000fe200078e0218 */
[----:B------:R-:W-:Y:S01]  /*3570*/  IABS R31, R115 ;  /* 0x00000073001f7213 */ /* 0x000fe20000000000 */
[----:B------:R-:W-:Y:S01]  /*3580*/  @!P3 IMAD.IADD R45, R45, 0x1, -R5 ;  /* 0x000000012d2db824 */ /* 0x000fe200078e0a05 */
[C---:B------:R-:W-:Y:S01]  /*3590*/  ISETP.GT.U32.AND P3, PT, R5.reuse, R39, PT ;  /* 0x000000270500720c */ /* 0x040fe20003f64070 */
[----:B------:R-:W-:Y:S01]  /*35a0*/  IMAD R29, R5, R69, R29 ;  /* 0x00000045051d7224 */ /* 0x000fe200078e021d */
[----:B------:R-:W-:Y:S01]  /*35b0*/  IABS R69, R112 ;  /* 0x0000007000457213 */ /* 0x000fe20000000000 */
[--C-:B------:R-:W-:Y:S01]  /*35c0*/  @!P0 IMAD.IADD R41, R41, 0x1, -R5.reuse ;  /* 0x0000000129298824 */ /* 0x100fe200078e0a05 */
[C---:B------:R-:W-:Y:S01]  /*35d0*/  ISETP.GT.U32.AND P0, PT, R5.reuse, R32, PT ;  /* 0x000000200500720c */ /* 0x040fe20003f04070 */
[--C-:B------:R-:W-:Y:S01]  /*35e0*/  @!P2 IMAD.IADD R40, R40, 0x1, -R5.reuse ;  /* 0x000000012828a824 */ /* 0x100fe200078e0a05 */
[----:B------:R-:W-:Y:S01]  /*35f0*/  ISETP.GT.U32.AND P2, PT, R5, R30, PT ;  /* 0x0000001e0500720c */ /* 0x000fe20003f44070 */
[----:B------:R-:W-:Y:S01]  /*3600*/  @!P5 IMAD.IADD R37, R37, 0x1, -R5 ;  /* 0x000000012525d824 */ /* 0x000fe200078e0a05 */
[----:B------:R-:W-:Y:S01]  /*3610*/  ISETP.GT.U32.AND P5, PT, R5, R24, PT ;  /* 0x000000180500720c */ /* 0x000fe20003fa4070 */
[----:B------:R-:W-:-:S04]  /*3620*/  IMAD.HI.U32 R70, R25, R31, RZ ;  /* 0x0000001f19467227 */ /* 0x000fc800078e00ff */
[----:B------:R-:W-:-:S04]  /*3630*/  IMAD.HI.U32 R25, R25, R69, RZ ;  /* 0x0000004519197227 */ /* 0x000fc800078e00ff */
[----:B------:R-:W-:Y:S02]  /*3640*/  IMAD.MOV R70, RZ, RZ, -R70 ;  /* 0x000000ffff467224 */ /* 0x000fe400078e0a46 */
[----:B------:R-:W-:Y:S02]  /*3650*/  IMAD.MOV R25, RZ, RZ, -R25 ;  /* 0x000000ffff197224 */ /* 0x000fe400078e0a19 */
[----:B------:R-:W-:Y:S01]  /*3660*/  @!P4 IMAD.IADD R46, R46, 0x1, -R5 ;  /* 0x000000012e2ec824 */ /* 0x000fe200078e0a05 */
[C---:B------:R-:W-:Y:S01]  /*3670*/  ISETP.GT.U32.AND P4, PT, R5.reuse, R38, PT ;  /* 0x000000260500720c */ /* 0x040fe20003f84070 */
[----:B------:R-:W-:Y:S02]  /*3680*/  IMAD R31, R5, R70, R31 ;  /* 0x00000046051f7224 */ /* 0x000fe400078e021f */
[----:B------:R-:W-:Y:S01]  /*3690*/  @!P3 IMAD.IADD R39, R39, 0x1, -R5 ;  /* 0x000000012727b824 */ /* 0x000fe200078e0a05 */
[C---:B------:R-:W-:Y:S01]  /*36a0*/  ISETP.GT.U32.AND P3, PT, R5.reuse, R28, PT ;  /* 0x0000001c0500720c */ /* 0x040fe20003f64070 */
[----:B------:R-:W-:-:S02]  /*36b0*/  IMAD R25, R5, R25, R69 ;  /* 0x0000001905197224 */ /* 0x000fc400078e0245 */
[--C-:B------:R-:W-:Y:S01]  /*36c0*/  @!P0 IMAD.IADD R32, R32, 0x1, -R5.reuse ;  /* 0x0000000120208824 */ /* 0x100fe200078e0a05 */
[C---:B------:R-:W-:Y:S01]  /*36d0*/  ISETP.GT.U32.AND P0, PT, R5.reuse, R33, PT ;  /* 0x000000210500720c */ /* 0x040fe20003f04070 */
[--C-:B------:R-:W-:Y:S01]  /*36e0*/  @!P2 IMAD.IADD R30, R30, 0x1, -R5.reuse ;  /* 0x000000011e1ea824 */ /* 0x100fe200078e0a05 */
[C---:B------:R-:W-:Y:S01]  /*36f0*/  ISETP.GT.U32.AND P2, PT, R5.reuse, R31, PT ;  /* 0x0000001f0500720c */ /* 0x040fe20003f44070 */
[--C-:B------:R-:W-:Y:S01]  /*3700*/  @!P5 IMAD.IADD R24, R24, 0x1, -R5.reuse ;  /* 0x000000011818d824 */ /* 0x100fe200078e0a05 */
[C---:B------:R-:W-:Y:S01]  /*3710*/  ISETP.GT.U32.AND P5, PT, R5.reuse, R25, PT ;  /* 0x000000190500720c */ /* 0x040fe20003fa4070 */
[----:B------:R-:W-:Y:S01]  /*3720*/  @!P4 IMAD.IADD R38, R38, 0x1, -R5 ;  /* 0x000000012626c824 */ /* 0x000fe200078e0a05 */
[----:B------:R-:W-:-:S03]  /*3730*/  ISETP.GT.U32.AND P4, PT, R5, R26, PT ;  /* 0x0000001a0500720c */ /* 0x000fc60003f84070 */
[----:B------:R-:W-:Y:S01]  /*3740*/  @!P3 IMAD.IADD R28, R28, 0x1, -R5 ;  /* 0x000000011c1cb824 */ /* 0x000fe200078e0a05 */
[----:B------:R-:W-:-:S03]  /*3750*/  ISETP.GT.U32.AND P3, PT, R5, R29, PT ;  /* 0x0000001d0500720c */ /* 0x000fc60003f64070 */
[--C-:B------:R-:W-:Y:S01]  /*3760*/  @!P0 IMAD.IADD R33, R33, 0x1, -R5.reuse ;  /* 0x0000000121218824 */ /* 0x100fe200078e0a05 */
[----:B------:R-:W-:Y:S01]  /*3770*/  ISETP.GT.U32.AND P0, PT, R5, R30, PT ;  /* 0x0000001e0500720c */ /* 0x000fe20003f04070 */
[--C-:B------:R-:W-:Y:S01]  /*3780*/  @!P2 IMAD.IADD R31, R31, 0x1, -R5.reuse ;  /* 0x000000011f1fa824 */ /* 0x100fe200078e0a05 */
[----:B------:R-:W-:Y:S01]  /*3790*/  ISETP.GT.U32.AND P2, PT, R5, R28, PT ;  /* 0x0000001c0500720c */ /* 0x000fe20003f44070 */
[--C-:B------:R-:W-:Y:S01]  /*37a0*/  @!P5 IMAD.IADD R25, R25, 0x1, -R5.reuse ;  /* 0x000000011919d824 */ /* 0x100fe200078e0a05 */
[----:B------:R-:W-:Y:S01]  /*37b0*/  ISETP.GT.U32.AND P5, PT, R5, R2, PT ;  /* 0x000000020500720c */ /* 0x000fe20003fa4070 */
[----:B------:R-:W-:-:S04]  /*37c0*/  @!P4 IMAD.IADD R26, R26, 0x1, -R5 ;  /* 0x000000011a1ac824 */ /* 0x000fc800078e0a05 */
[----:B------:R-:W-:Y:S01]  /*37d0*/  @!P3 IMAD.IADD R29, R29, 0x1, -R5 ;  /* 0x000000011d1db824 */ /* 0x000fe200078e0a05 */
[----:B------:R-:W-:-:S03]  /*37e0*/  ISETP.GT.U32.AND P3, PT, R5, R26, PT ;  /* 0x0000001a0500720c */ /* 0x000fc60003f64070 */
[--C-:B------:R-:W-:Y:S01]  /*37f0*/  @!P0 IMAD.IADD R30, R30, 0x1, -R5.reuse ;  /* 0x000000011e1e8824 */ /* 0x100fe200078e0a05 */
[C---:B------:R-:W-:Y:S01]  /*3800*/  ISETP.GT.U32.AND P0, PT, R5.reuse, R33, PT ;  /* 0x000000210500720c */ /* 0x040fe20003f04070 */
[--C-:B------:R-:W-:Y:S01]  /*3810*/  @!P2 IMAD.IADD R28, R28, 0x1, -R5.reuse ;  /* 0x000000011c1ca824 */ /* 0x100fe200078e0a05 */
[----:B------:R-:W-:Y:S01]  /*3820*/  ISETP.GT.U32.AND P2, PT, R5, R31, PT ;  /* 0x0000001f0500720c */ /* 0x000fe20003f44070 */
[----:B------:R-:W-:Y:S01]  /*3830*/  @!P5 IMAD.IADD R2, R2, 0x1, -R5 ;  /* 0x000000010202d824 */ /* 0x000fe200078e0a05 */
[----:B------:R-:W-:-:S05]  /*3840*/  ISETP.GT.U32.AND P5, PT, R66, R4, PT ;  /* 0x000000044200720c */ /* 0x000fca0003fa4070 */
[----:B------:R-:W-:Y:S01]  /*3850*/  @!P3 IMAD.IADD R26, R26, 0x1, -R5 ;  /* 0x000000011a1ab824 */ /* 0x000fe200078e0a05 */
[----:B------:R-:W-:-:S03]  /*3860*/  ISETP.GT.U32.AND P3, PT, R5, R29, PT ;  /* 0x0000001d0500720c */ /* 0x000fc60003f64070 */
[--C-:B------:R-:W-:Y:S02]  /*3870*/  @!P0 IMAD.IADD R33, R33, 0x1, -R5.reuse ;  /* 0x0000000121218824 */ /* 0x100fe400078e0a05 */
[----:B------:R-:W-:Y:S02]  /*3880*/  @!P2 IMAD.IADD R31, R31, 0x1, -R5 ;  /* 0x000000011f1fa824 */ /* 0x000fe400078e0a05 */
[----:B------:R-:W-:Y:S02]  /*3890*/  @!P5 IMAD.IADD R4, R4, 0x1, -R66 ;  /* 0x000000010404d824 */ /* 0x000fe400078e0a42 */
[----:B------:R-:W-:-:S04]  /*38a0*/  @!P1 IMAD.MOV R0, RZ, RZ, -R0 ;  /* 0x000000ffff009224 */ /* 0x000fc800078e0a00 */
[----:B------:R-:W-:Y:S01]  /*38b0*/  @!P3 IMAD.IADD R29, R29, 0x1, -R5 ;  /* 0x000000011d1db824 */ /* 0x000fe200078e0a05 */
[----:B----4-:R-:W-:Y:S02]  /*38c0*/  ISETP.GE.AND P1, PT, R91, RZ, PT ;  /* 0x000000ff5b00720c */ /* 0x010fe40003f26270 */
[----:B------:R-:W4:Y:S01]  /*38d0*/  LDL R91, [R1+0x36c] ;  /* 0x00036c00015b7983 */ /* 0x000f220000100800 */
[----:B--2---:R-:W-:-:S03]  /*38e0*/  ISETP.GE.AND P3, PT, R92, RZ, PT ;  /* 0x000000ff5c00720c */ /* 0x004fc60003f66270 */
[----:B------:R-:W2:Y:S01]  /*38f0*/  LDL R92, [R1+0x368] ;  /* 0x00036800015c7983 */ /* 0x000ea20000100800 */
[----:B---3--:R-:W-:-:S03]  /*3900*/  ISETP.GE.AND P2, PT, R93, RZ, PT ;  /* 0x000000ff5d00720c */ /* 0x008fc60003f46270 */
[----:B------:R-:W3:Y:S01]  /*3910*/  LDL R93, [R1+0x364] ;  /* 0x00036400015d7983 */ /* 0x000ee20000100800 */
[----:B------:R-:W-:-:S03]  /*3920*/  ISETP.GE.AND P0, PT, R94, RZ, PT ;  /* 0x000000ff5e00720c */ /* 0x000fc60003f06270 */
[----:B------:R-:W3:Y:S01]  /*3930*/  LDL R94, [R1+0x360] ;  /* 0x00036000015e7983 */ /* 0x000ee20000100800 */
[----:B------:R-:W-:-:S09]  /*3940*/  ISETP.GE.AND P5, PT, R107, RZ, PT ;  /* 0x000000ff6b00720c */ /* 0x000fd20003fa6270 */
[----:B------:R-:W-:Y:S01]  /*3950*/  @!P0 IMAD.MOV R63, RZ, RZ, -R63 ;  /* 0x000000ffff3f8224 */ /* 0x000fe200078e0a3f */
[----:B------:R-:W-:Y:S01]  /*3960*/  ISETP.GE.AND P0, PT, R108, RZ, PT ;  /* 0x000000ff6c00720c */ /* 0x000fe20003f06270 */
[----:B------:R-:W-:Y:S01]  /*3970*/  @!P2 IMAD.MOV R65, RZ, RZ, -R65 ;  /* 0x000000ffff41a224 */ /* 0x000fe200078e0a41 */
[----:B------:R-:W3:Y:S01]  /*3980*/  LDL R108, [R1+0x370] ;  /* 0x00037000016c7983 */ /* 0x000ee20000100800 */
[----:B------:R-:W-:-:S03]  /*3990*/  ISETP.GE.AND P2, PT, R7, RZ, PT ;  /* 0x000000ff0700720c */ /* 0x000fc60003f46270 */
[----:B------:R-:W3:Y:S01]  /*39a0*/  LDL R7, [R1+0x378] ;  /* 0x0003780001077983 */ /* 0x000ee20000100800 */
[----:B------:R-:W-:Y:S01]  /*39b0*/  ISETP.GT.U32.AND P4, PT, R5, R27, PT ;  /* 0x0000001b0500720c */ /* 0x000fe20003f84070 */
[----:B------:R-:W-:Y:S02]  /*39c0*/  @!P3 IMAD.MOV R10, RZ, RZ, -R10 ;  /* 0x000000ffff0ab224 */ /* 0x000fe400078e0a0a */
[----:B------:R-:W3:Y:S01]  /*39d0*/  LDL R107, [R1+0x380] ;  /* 0x00038000016b7983 */ /* 0x000ee20000100800 */
[----:B------:R-:W-:Y:S01]  /*39e0*/  @!P5 IMAD.MOV R8, RZ, RZ, -R8 ;  /* 0x000000ffff08d224 */ /* 0x000fe200078e0a08 */
[----:B-----5:R-:W-:Y:S02]  /*39f0*/  ISETP.GE.AND P5, PT, R6, RZ, PT ;  /* 0x000000ff0600720c */ /* 0x020fe40003fa6270 */
[----:B------:R-:W5:Y:S06]  /*3a00*/  LDL R6, [R1+0x37c] ;  /* 0x00037c0001067983 */ /* 0x000f6c0000100800 */
[----:B------:R-:W-:Y:S01]  /*3a10*/  @!P4 IMAD.IADD R27, R27, 0x1, -R5 ;  /* 0x000000011b1bc824 */ /* 0x000fe200078e0a05 */
[----:B------:R-:W-:-:S13]  /*3a20*/  ISETP.GT.U32.AND P4, PT, R5, R24, PT ;  /* 0x000000180500720c */ /* 0x000fda0003f84070 */
[----:B------:R-:W-:Y:S01]  /*3a30*/  @!P4 IMAD.IADD R24, R24, 0x1, -R5 ;  /* 0x000000011818c824 */ /* 0x000fe200078e0a05 */
[----:B------:R-:W-:-:S13]  /*3a40*/  ISETP.GT.U32.AND P4, PT, R5, R27, PT ;  /* 0x0000001b0500720c */ /* 0x000fda0003f84070 */
[----:B------:R-:W-:Y:S01]  /*3a50*/  @!P4 IMAD.IADD R27, R27, 0x1, -R5 ;  /* 0x000000011b1bc824 */ /* 0x000fe200078e0a05 */
[----:B------:R-:W-:Y:S02]  /*3a60*/  ISETP.GE.AND P4, PT, R96, RZ, PT ;  /* 0x000000ff6000720c */ /* 0x000fe40003f86270 */
[----:B------:R-:W5:Y:S01]  /*3a70*/  LDL R96, [R1+0x384] ;  /* 0x0003840001607983 */ /* 0x000f620000100800 */
[----:B------:R-:W-:-:S10]  /*3a80*/  @!P1 IMAD.MOV R11, RZ, RZ, -R11 ;  /* 0x000000ffff0b9224 */ /* 0x000fd400078e0a0b */
[----:B------:R-:W-:Y:S01]  /*3a90*/  @!P4 IMAD.MOV R9, RZ, RZ, -R9 ;  /* 0x000000ffff09c224 */ /* 0x000fe200078e0a09 */
[----:B------:R-:W-:Y:S02]  /*3aa0*/  ISETP.GE.AND P4, PT, R95, RZ, PT ;  /* 0x000000ff5f00720c */ /* 0x000fe40003f86270 */
[----:B------:R-:W5:Y:S01]  /*3ab0*/  LDL R95, [R1+0x388] ;  /* 0x00038800015f7983 */ /* 0x000f620000100800 */
[----:B------:R-:W-:Y:S02]  /*3ac0*/  @!P0 IMAD.MOV R12, RZ, RZ, -R12 ;  /* 0x000000ffff0c8224 */ /* 0x000fe400078e0a0c */
[----:B------:R-:W-:Y:S02]  /*3ad0*/  @!P2 IMAD.MOV R13, RZ, RZ, -R13 ;  /* 0x000000ffff0da224 */ /* 0x000fe400078e0a0d */
[----:B------:R-:W-:-:S06]  /*3ae0*/  @!P5 IMAD.MOV R14, RZ, RZ, -R14 ;  /* 0x000000ffff0ed224 */ /* 0x000fcc00078e0a0e */
[----:B------:R-:W-:Y:S01]  /*3af0*/  @!P4 IMAD.MOV R15, RZ, RZ, -R15 ;  /* 0x000000ffff0fc224 */ /* 0x000fe200078e0a0f */
[----:B----4-:R-:W-:Y:S02]  /*3b00*/  ISETP.GE.AND P2, PT, R91, RZ, PT ;  /* 0x000000ff5b00720c */ /* 0x010fe40003f46270 */
[----:B------:R-:W4:Y:S01]  /*3b10*/  LDL R91, [R1+0x3a0] ;  /* 0x0003a000015b7983 */ /* 0x000f220000100800 */
[----:B--2---:R-:W-:-:S03]  /*3b20*/  ISETP.GE.AND P0, PT, R92, RZ, PT ;  /* 0x000000ff5c00720c */ /* 0x004fc60003f06270 */
[----:B------:R-:W2:Y:S01]  /*3b30*/  LDL R92, [R1+0x39c] ;  /* 0x00039c00015c7983 */ /* 0x000ea20000100800 */
[----:B---3--:R-:W-:-:S03]  /*3b40*/  ISETP.GE.AND P1, PT, R93, RZ, PT ;  /* 0x000000ff5d00720c */ /* 0x008fc60003f26270 */
[----:B------:R-:W3:Y:S01]  /*3b50*/  LDL R93, [R1+0x398] ;  /* 0x00039800015d7983 */ /* 0x000ee20000100800 */
[----:B------:R-:W-:-:S03]  /*3b60*/  ISETP.GE.AND P3, PT, R94, RZ, PT ;  /* 0x000000ff5e00720c */ /* 0x000fc60003f66270 */
[----:B------:R-:W3:Y:S10]  /*3b70*/  LDL R94, [R1+0x38c] ;  /* 0x00038c00015e7983 */ /* 0x000ef40000100800 */
[----:B------:R-:W-:Y:S01]  /*3b80*/  @!P3 IMAD.MOV R16, RZ, RZ, -R16 ;  /* 0x000000ffff10b224 */ /* 0x000fe200078e0a10 */
[----:B------:R-:W-:-:S02]  /*3b90*/  ISETP.GE.AND P5, PT, R108, RZ, PT ;  /* 0x000000ff6c00720c */ /* 0x000fc40003fa6270 */
[----:B------:R-:W3:Y:S01]  /*3ba0*/  LDL R108, [R1+0x3a4] ;  /* 0x0003a400016c7983 */ /* 0x000ee20000100800 */
[----:B------:R-:W-:-:S03]  /*3bb0*/  ISETP.GE.AND P4, PT, R7, RZ, PT ;  /* 0x000000ff0700720c */ /* 0x000fc60003f86270 */
[----:B------:R-:W3:Y:S01]  /*3bc0*/  LDL R7, [R1+0x3a8] ;  /* 0x0003a80001077983 */ /* 0x000ee20000100800 */
[----:B-----5:R-:W-:-:S03]  /*3bd0*/  ISETP.GE.AND P3, PT, R6, RZ, PT ;  /* 0x000000ff0600720c */ /* 0x020fc60003f66270 */
[----:B------:R-:W5:Y:S01]  /*3be0*/  LDL R6, [R1+0x3ac] ;  /* 0x0003ac0001067983 */ /* 0x000f620000100800 */
[----:B------:R-:W-:Y:S01]  /*3bf0*/  ISETP.GT.U32.AND P6, PT, R5, R32, PT ;  /* 0x000000200500720c */ /* 0x000fe20003fc4070 */
[----:B------:R-:W-:Y:S01]  /*3c00*/  @!P1 IMAD.MOV R17, RZ, RZ, -R17 ;  /* 0x000000ffff119224 */ /* 0x000fe200078e0a11 */
[----:B------:R-:W-:Y:S01]  /*3c10*/  ISETP.GE.AND P1, PT, R107, RZ, PT ;  /* 0x000000ff6b00720c */ /* 0x000fe20003f26270 */
[----:B------:R-:W-:Y:S01]  /*3c20*/  @!P0 IMAD.MOV R18, RZ, RZ, -R18 ;  /* 0x000000ffff128224 */ /* 0x000fe200078e0a12 */
[----:B------:R-:W5:Y:S01]  /*3c30*/  LDL R107, [R1+0x390] ;  /* 0x00039000016b7983 */ /* 0x000f620000100800 */
[----:B------:R-:W-:-:S08]  /*3c40*/  @!P2 IMAD.MOV R19, RZ, RZ, -R19 ;  /* 0x000000ffff13a224 */ /* 0x000fd000078e0a13 */
[----:B------:R-:W-:Y:S01]  /*3c50*/  @!P6 IMAD.IADD R32, R32, 0x1, -R5 ;  /* 0x000000012020e824 */ /* 0x000fe200078e0a05 */
[----:B------:R-:W-:Y:S01]  /*3c60*/  ISETP.GT.U32.AND P6, PT, R5, R25, PT ;  /* 0x000000190500720c */ /* 0x000fe20003fc4070 */
[----:B------:R-:W-:Y:S02]  /*3c70*/  @!P5 IMAD.MOV R20, RZ, RZ, -R20 ;  /* 0x000000ffff14d224 */ /* 0x000fe400078e0a14 */
[----:B------:R-:W-:Y:S02]  /*3c80*/  @!P4 IMAD.MOV R3, RZ, RZ, -R3 ;  /* 0x000000ffff03c224 */ /* 0x000fe400078e0a03 */
[----:B------:R-:W-:Y:S02]  /*3c90*/  @!P3 IMAD.MOV R21, RZ, RZ, -R21 ;  /* 0x000000ffff15b224 */ /* 0x000fe400078e0a15 */
[----:B------:R-:W-:-:S06]  /*3ca0*/  @!P1 IMAD.MOV R22, RZ, RZ, -R22 ;  /* 0x000000ffff169224 */ /* 0x000fcc00078e0a16 */
[----:B------:R-:W-:Y:S02]  /*3cb0*/  @!P6 IMAD.IADD R25, R25, 0x1, -R5 ;  /* 0x000000011919e824 */ /* 0x000fe400078e0a05 */
[----:B------:R-:W5:Y:S01]  /*3cc0*/  LDL R5, [R1+0x3b0] ;  /* 0x0003b00001057983 */ /* 0x000f620000100800 */
[----:B------:R-:W-:-:S03]  /*3cd0*/  ISETP.GE.AND P0, PT, R96, RZ, PT ;  /* 0x000000ff6000720c */ /* 0x000fc60003f06270 */
[----:B------:R-:W5:Y:S01]  /*3ce0*/  LDL.LU R96, [R1+0x420] ;  /* 0x0004200001607983 */ /* 0x000f620000300800 */
[----:B------:R-:W-:-:S03]  /*3cf0*/  ISETP.GE.AND P2, PT, R95, RZ, PT ;  /* 0x000000ff5f00720c */ /* 0x000fc60003f46270 */
[----:B------:R-:W5:Y:S06]  /*3d00*/  LDL.LU R95, [R1+0x41c] ;  /* 0x00041c00015f7983 */ /* 0x000f6c0000300800 */
[----:B------:R-:W-:-:S04]  /*3d10*/  @!P0 IMAD.MOV R23, RZ, RZ, -R23 ;  /* 0x000000ffff178224 */ /* 0x000fc800078e0a17 */
[----:B------:R-:W-:Y:S01]  /*3d20*/  @!P2 IMAD.MOV R88, RZ, RZ, -R88 ;  /* 0x000000ffff58a224 */ /* 0x000fe200078e0a58 */
[----:B----4-:R-:W-:Y:S02]  /*3d30*/  ISETP.GE.AND P1, PT, R91, RZ, PT ;  /* 0x000000ff5b00720c */ /* 0x010fe40003f26270 */
[----:B--2---:R-:W-:Y:S02]  /*3d40*/  ISETP.GE.AND P3, PT, R92, RZ, PT ;  /* 0x000000ff5c00720c */ /* 0x004fe40003f66270 */
[----:B---3--:R-:W-:Y:S02]  /*3d50*/  ISETP.GE.AND P4, PT, R93, RZ, PT ;  /* 0x000000ff5d00720c */ /* 0x008fe40003f86270 */
[----:B------:R-:W-:Y:S02]  /*3d60*/  ISETP.GE.AND P5, PT, R94, RZ, PT ;  /* 0x000000ff5e00720c */ /* 0x000fe40003fa6270 */
[----:B------:R-:W2:Y:S04]  /*3d70*/  LDL.LU R94, [R1+0x418] ;  /* 0x00041800015e7983 */ /* 0x000ea80000300800 */
[----:B------:R-:W3:Y:S04]  /*3d80*/  LDL.LU R93, [R1+0x414] ;  /* 0x00041400015d7983 */ /* 0x000ee80000300800 */
[----:B------:R-:W4:Y:S03]  /*3d90*/  LDL.LU R92, [R1+0x410] ;  /* 0x00041000015c7983 */ /* 0x000f260000300800 */
[----:B------:R-:W-:Y:S01]  /*3da0*/  @!P5 IMAD.MOV R89, RZ, RZ, -R89 ;  /* 0x000000ffff59d224 */ /* 0x000fe200078e0a59 */
[----:B------:R-:W2:Y:S01]  /*3db0*/  LDL.LU R91, [R1+0x40c] ;  /* 0x00040c00015b7983 */ /* 0x000ea20000300800 */
[----:B------:R-:W-:-:S03]  /*3dc0*/  ISETP.GE.AND P0, PT, R108, RZ, PT ;  /* 0x000000ff6c00720c */ /* 0x000fc60003f06270 */
[----:B------:R-:W2:Y:S01]  /*3dd0*/  LDL.LU R108, [R1+0x408] ;  /* 0x00040800016c7983 */ /* 0x000ea20000300800 */
[----:B------:R-:W-:-:S03]  /*3de0*/  ISETP.GE.AND P2, PT, R7, RZ, PT ;  /* 0x000000ff0700720c */ /* 0x000fc60003f46270 */
[----:B------:R-:W3:Y:S01]  /*3df0*/  LDL.LU R7, [R1+0x404] ;  /* 0x0004040001077983 */ /* 0x000ee20000300800 */
[----:B-----5:R-:W-:-:S03]  /*3e00*/  ISETP.GE.AND P5, PT, R6, RZ, PT ;  /* 0x000000ff0600720c */ /* 0x020fc60003fa6270 */
[----:B------:R-:W5:Y:S01]  /*3e10*/  LDL.LU R6, [R1+0x400] ;  /* 0x0004000001067983 */ /* 0x000f620000300800 */
[----:B------:R-:W-:Y:S02]  /*3e20*/  @!P1 IMAD.MOV R61, RZ, RZ, -R61 ;  /* 0x000000ffff3d9224 */ /* 0x000fe400078e0a3d */
[----:B------:R-:W-:Y:S02]  /*3e30*/  @!P0 IMAD.MOV R60, RZ, RZ, -R60 ;  /* 0x000000ffff3c8224 */ /* 0x000fe400078e0a3c */
[----:B------:R-:W-:Y:S02]  /*3e40*/  @!P4 IMAD.MOV R90, RZ, RZ, -R90 ;  /* 0x000000ffff5ac224 */ /* 0x000fe400078e0a5a */
[----:B------:R-:W-:Y:S01]  /*3e50*/  @!P3 IMAD.MOV R62, RZ, RZ, -R62 ;  /* 0x000000ffff3eb224 */ /* 0x000fe200078e0a3e */
[----:B------:R-:W-:Y:S02]  /*3e60*/  ISETP.GE.AND P3, PT, R107, RZ, PT ;  /* 0x000000ff6b00720c */ /* 0x000fe40003f66270 */
[----:B------:R-:W-:-:S11]  /*3e70*/  ISETP.GE.AND P4, PT, R5, RZ, PT ;  /* 0x000000ff0500720c */ /* 0x000fd60003f86270 */
[----:B------:R-:W-:Y:S02]  /*3e80*/  @!P3 IMAD.MOV R56, RZ, RZ, -R56 ;  /* 0x000000ffff38b224 */ /* 0x000fe400078e0a38 */
[----:B------:R-:W-:Y:S02]  /*3e90*/  @!P4 IMAD.MOV R57, RZ, RZ, -R57 ;  /* 0x000000ffff39c224 */ /* 0x000fe400078e0a39 */
[----:B------:R-:W-:Y:S02]  /*3ea0*/  @!P2 IMAD.MOV R59, RZ, RZ, -R59 ;  /* 0x000000ffff3ba224 */ /* 0x000fe400078e0a3b */
[----:B------:R-:W-:Y:S01]  /*3eb0*/  @!P5 IMAD.MOV R58, RZ, RZ, -R58 ;  /* 0x000000ffff3ad224 */ /* 0x000fe200078e0a3a */
[----:B---3--:R-:W-:Y:S02]  /*3ec0*/  ISETP.GE.AND P0, PT, R7, RZ, PT ;  /* 0x000000ff0700720c */ /* 0x008fe40003f06270 */
[----:B-----5:R-:W-:Y:S02]  /*3ed0*/  ISETP.GE.AND P1, PT, R6, RZ, PT ;  /* 0x000000ff0600720c */ /* 0x020fe40003f26270 */
[----:B------:R-:W3:Y:S04]  /*3ee0*/  LDL.LU R6, [R1+0x3fc] ;  /* 0x0003fc0001067983 */ /* 0x000ee80000300800 */
[----:B------:R-:W5:Y:S01]  /*3ef0*/  LDL.LU R7, [R1+0x3f8] ;  /* 0x0003f80001077983 */ /* 0x000f620000300800 */
[----:B----4-:R-:W-:-:S02]  /*3f00*/  ISETP.GE.AND P4, PT, R92, RZ, PT ;  /* 0x000000ff5c00720c */ /* 0x010fc40003f86270 */
[----:B------:R-:W-:Y:S02]  /*3f10*/  ISETP.GE.AND P3, PT, R93, RZ, PT ;  /* 0x000000ff5d00720c */ /* 0x000fe40003f66270 */
[----:B--2---:R-:W-:Y:S02]  /*3f20*/  ISETP.GE.AND P2, PT, R108, RZ, PT ;  /* 0x000000ff6c00720c */ /* 0x004fe40003f46270 */
[----:B------:R-:W-:Y:S01]  /*3f30*/  ISETP.GE.AND P5, PT, R91, RZ, PT ;  /* 0x000000ff5b00720c */ /* 0x000fe20003fa6270 */
[----:B------:R-:W-:-:S06]  /*3f40*/  @!P1 IMAD.MOV R55, RZ, RZ, -R55 ;  /* 0x000000ffff379224 */ /* 0x000fcc00078e0a37 */
[----:B------:R-:W-:Y:S01]  /*3f50*/  @!P4 IMAD.MOV R51, RZ, RZ, -R51 ;  /* 0x000000ffff33c224 */ /* 0x000fe200078e0a33 */
[----:B------:R-:W-:Y:S01]  /*3f60*/  ISETP.GE.AND P4, PT, R98, RZ, PT ;  /* 0x000000ff6200720c */ /* 0x000fe20003f86270 */
        /* <DEDUP_REMOVED lines=8> */
[----:B------:R-:W2:Y:S01]  /*3ff0*/  LDL.LU R108, [R1+0x3f4] ;  /* 0x0003f400016c7983 */ /* 0x000ea20000300800 */
[----:B------:R-:W-:-:S03]  /*4000*/  ISETP.GE.AND P5, PT, R97, RZ, PT ;  /* 0x000000ff6100720c */ /* 0x000fc60003fa6270 */
        /* <DEDUP_REMOVED lines=12> */
[----:B------:R-:W4:Y:S02]  /*40d0*/  LDL.LU R91, [R1+0x3f0] ;  /* 0x0003f000015b7983 */ /* 0x000f240000300800 */
        /* <DEDUP_REMOVED lines=29> */
[----:B------:R-:W4:Y:S01]  /*42b0*/  LDL.LU R94, [R1+0x3e4] ;  /* 0x0003e400015e7983 */ /* 0x000f220000300800 */
        /* <DEDUP_REMOVED lines=8> */
[----:B------:R-:W-:-:S02]  /*4340*/  ISETP.GE.AND P2, PT, R112, RZ, PT ;  /* 0x000000ff7000720c */ /* 0x000fc40003f46270 */
[----:B------:R-:W-:Y:S01]  /*4350*/  ISETP.GE.AND P5, PT, R111, RZ, PT ;  /* 0x000000ff6f00720c */ /* 0x000fe20003fa6270 */
[----:B------:R-:W-:Y:S01]  /*4360*/  @!P4 IMAD.MOV R4, RZ, RZ, -R4 ;  /* 0x000000ffff04c224 */ /* 0x000fe200078e0a04 */
[----:B------:R-:W4:Y:S04]  /*4370*/  LDL.LU R97, [R1+0x3d8] ;  /* 0x0003d80001617983 */ /* 0x000f280000300800 */
[----:B------:R-:W4:Y:S04]  /*4380*/  LDL.LU R98, [R1+0x3d4] ;  /* 0x0003d40001627983 */ /* 0x000f280000300800 */
[----:B------:R-:W4:Y:S04]  /*4390*/  LDL.LU R99, [R1+0x3d0] ;  /* 0x0003d00001637983 */ /* 0x000f280000300800 */
[----:B------:R-:W4:Y:S04]  /*43a0*/  LDL.LU R100, [R1+0x3cc] ;  /* 0x0003cc0001647983 */ /* 0x000f280000300800 */
[----:B------:R-:W4:Y:S04]  /*43b0*/  LDL.LU R101, [R1+0x3c8] ;  /* 0x0003c80001657983 */ /* 0x000f280000300800 */
[----:B------:R-:W4:Y:S04]  /*43c0*/  LDL.LU R102, [R1+0x3c4] ;  /* 0x0003c40001667983 */ /* 0x000f280000300800 */
[----:B------:R-:W4:Y:S04]  /*43d0*/  LDL.LU R103, [R1+0x3c0] ;  /* 0x0003c00001677983 */ /* 0x000f280000300800 */
[----:B------:R-:W4:Y:S04]  /*43e0*/  LDL.LU R104, [R1+0x3bc] ;  /* 0x0003bc0001687983 */ /* 0x000f280000300800 */
[----:B------:R-:W4:Y:S01]  /*43f0*/  LDL.LU R105, [R1+0x3b8] ;  /* 0x0003b80001697983 */ /* 0x000f220000300800 */
[----:B------:R-:W-:-:S03]  /*4400*/  @!P1 IMAD.MOV R29, RZ, RZ, -R29 ;  /* 0x000000ffff1d9224 */ /* 0x000fc600078e0a1d */
[----:B------:R-:W4:Y:S01]  /*4410*/  LDL.LU R106, [R1+0x3b4] ;  /* 0x0003b400016a7983 */ /* 0x000f220000300800 */
[----:B------:R-:W-:Y:S01]  /*4420*/  @!P0 IMAD.MOV R27, RZ, RZ, -R27 ;  /* 0x000000ffff1b8224 */ /* 0x000fe200078e0a1b */
[----:B------:R-:W-:Y:S01]  /*4430*/  SHF.R.U32.HI R67, RZ, 0x5, R109 ;  /* 0x00000005ff437819 */ /* 0x000fe2000001166d */
[----:B------:R-:W-:Y:S02]  /*4440*/  @!P2 IMAD.MOV R25, RZ, RZ, -R25 ;  /* 0x000000ffff19a224 */ /* 0x000fe400078e0a19 */
[----:B------:R-:W-:Y:S01]  /*4450*/  @!P5 IMAD.MOV R64, RZ, RZ, -R64 ;  /* 0x000000ffff40d224 */ /* 0x000fe200078e0a40 */
[----:B------:R-:W-:Y:S02]  /*4460*/  R2UR UR16, R67 ;  /* 0x00000000431072ca */ /* 0x000fe400000e0000 */
[----:B---3--:R-:W-:Y:S02]  /*4470*/  ISETP.NE.AND P6, PT, R6, RZ, PT ;  /* 0x000000ff0600720c */ /* 0x008fe40003fc5270 */
[----:B-----5:R-:W-:-:S02]  /*4480*/  ISETP.NE.AND P3, PT, R7, RZ, PT ;  /* 0x000000ff0700720c */ /* 0x020fc40003f65270 */
[----:B------:R-:W-:-:S04]  /*4490*/  LOP3.LUT R5, RZ, R7, RZ, 0x33, !PT ;  /* 0x00000007ff057212 */ /* 0x000fc800078e33ff */
[C---:B------:R-:W-:Y:S02]  /*44a0*/  SEL R0, R5.reuse, R0, !P3 ;  /* 0x0000000005007207 */ /* 0x040fe40005800000 */
[----:B------:R-:W-:-:S03]  /*44b0*/  SEL R63, R5, R63, !P3 ;  /* 0x0000003f053f7207 */ /* 0x000fc60005800000 */
[----:B------:R-:W-:Y:S01]  /*44c0*/  IMAD R0, R0, UR4, RZ ;  /* 0x0000000400007c24 */ /* 0x000fe2000f8e02ff */
[----:B------:R-:W-:Y:S01]  /*44d0*/  @!P6 LOP3.LUT R4, RZ, R6, RZ, 0x33, !PT ;  /* 0x00000006ff04e212 */ /* 0x000fe200078e33ff */
[----:B------:R-:W-:Y:S01]  /*44e0*/  IMAD R6, R63, UR4, RZ ;  /* 0x000000043f067c24 */ /* 0x000fe2000f8e02ff */
[----:B------:R-:W-:Y:S02]  /*44f0*/  SEL R7, R5, R65, !P3 ;  /* 0x0000004105077207 */ /* 0x000fe40005800000 */
[----:B------:R-:W-:Y:S02]  /*4500*/  SHF.R.S32.HI R71, RZ, 0x1f, R0 ;  /* 0x0000001fff477819 */ /* 0x000fe40000011400 */
[----:B------:R-:W-:Y:S01]  /*4510*/  IADD3 R0, P4, R0, UR10, RZ ;  /* 0x0000000a00007c10 */ /* 0x000fe2000ff9e0ff */
[----:B------:R-:W-:Y:S01]  /*4520*/  IMAD R7, R7, UR4, RZ ;  /* 0x0000000407077c24 */ /* 0x000fe2000f8e02ff */
[----:B------:R-:W-:Y:S02]  /*4530*/  SHF.R.S32.HI R70, RZ, 0x1f, R6 ;  /* 0x0000001fff467819 */ /* 0x000fe40000011406 */
[----:B------:R-:W-:-:S02]  /*4540*/  IADD3.X R107, R71, UR11, RZ, P4, !PT ;  /* 0x0000000b476b7c10 */ /* 0x000fc4000a7fe4ff */
[----:B------:R-:W-:Y:S02]  /*4550*/  IADD3 R6, P6, R6, UR10, RZ ;  /* 0x0000000a06067c10 */ /* 0x000fe4000ffde0ff */
[----:B------:R-:W-:Y:S01]  /*4560*/  SEL R8, R5, R8, !P3 ;  /* 0x0000000805087207 */ /* 0x000fe20005800000 */
[----:B------:R0:W-:Y:S01]  /*4570*/  STL [R1+0xb0], R107 ;  /* 0x0000b06b01007387 */ /* 0x0001e20000100800 */
[----:B------:R-:W-:Y:S02]  /*4580*/  SHF.R.S32.HI R69, RZ, 0x1f, R7 ;  /* 0x0000001fff457819 */ /* 0x000fe40000011407 */
[----:B------:R-:W-:Y:S01]  /*4590*/  IADD3 R7, P5, R7, UR10, RZ ;  /* 0x0000000a07077c10 */ /* 0x000fe2000ffbe0ff */
[----:B------:R-:W-:Y:S01]  /*45a0*/  IMAD R8, R8, UR4, RZ ;  /* 0x0000000408087c24 */ /* 0x000fe2000f8e02ff */
[----:B------:R-:W-:Y:S02]  /*45b0*/  SEL R9, R5, R9, !P3 ;  /* 0x0000000905097207 */ /* 0x000fe40005800000 */
[----:B0-----:R-:W-:-:S02]  /*45c0*/  IADD3.X R107, R70, UR11, RZ, P6, !PT ;  /* 0x0000000b466b7c10 */ /* 0x001fc4000b7fe4ff */
[C---:B------:R-:W-:Y:S02]  /*45d0*/  SEL R10, R5.reuse, R10, !P3 ;  /* 0x0000000a050a7207 */ /* 0x040fe40005800000 */
[C---:B------:R-:W-:Y:S01]  /*45e0*/  SEL R11, R5.reuse, R11, !P3 ;  /* 0x0000000b050b7207 */ /* 0x040fe20005800000 */
[----:B------:R0:W-:Y:S01]  /*45f0*/  STL [R1+0xb4], R107 ;  /* 0x0000b46b01007387 */ /* 0x0001e20000100800 */
[C---:B------:R-:W-:Y:S02]  /*4600*/  SEL R12, R5.reuse, R12, !P3 ;  /* 0x0000000c050c7207 */ /* 0x040fe40005800000 */
[C---:B------:R-:W-:Y:S02]  /*4610*/  SEL R13, R5.reuse, R13, !P3 ;  /* 0x0000000d050d7207 */ /* 0x040fe40005800000 */
[C---:B------:R-:W-:Y:S02]  /*4620*/  SEL R14, R5.reuse, R14, !P3 ;  /* 0x0000000e050e7207 */ /* 0x040fe40005800000 */
[----:B------:R-:W-:-:S02]  /*4630*/  SEL R15, R5, R15, !P3 ;  /* 0x0000000f050f7207 */ /* 0x000fc40005800000 */
[C---:B------:R-:W-:Y:S02]  /*4640*/  SEL R16, R5.reuse, R16, !P3 ;  /* 0x0000001005107207 */ /* 0x040fe40005800000 */
[C---:B------:R-:W-:Y:S02]  /*4650*/  SEL R17, R5.reuse, R17, !P3 ;  /* 0x0000001105117207 */ /* 0x040fe40005800000 */
        /* <DEDUP_REMOVED lines=49> */
[----:B------:R-:W-:Y:S02]  /*4970*/  SEL R25, R5, R25, !P3 ;  /* 0x0000001905197207 */ /* 0x000fe40005800000 */
[----:B0-----:R-:W-:Y:S01]  /*4980*/  IADD3.X R107, R69, UR11, RZ, P5, !PT ;  /* 0x0000000b456b7c10 */ /* 0x001fe2000affe4ff */
[----:B------:R-:W-:Y:S01]  /*4990*/  IMAD R9, R9, UR4, RZ ;  /* 0x0000000409097c24 */ /* 0x000fe2000f8e02ff */
[----:B------:R-:W-:-:S02]  /*49a0*/  SEL R5, R5, R64, !P3 ;  /* 0x0000004005057207 */ /* 0x000fc40005800000 */
[----:B------:R-:W-:Y:S02]  /*49b0*/  SHF.R.S32.HI R67, RZ, 0x1f, R8 ;  /* 0x0000001fff437819 */ /* 0x000fe40000011408 */
[----:B------:R-:W-:Y:S01]  /*49c0*/  IADD3 R8, P3, R8, UR10, RZ ;  /* 0x0000000a08087c10 */ /* 0x000fe2000ff7e0ff */
[----:B------:R0:W-:Y:S01]  /*49d0*/  STL [R1+0xb8], R107 ;  /* 0x0000b86b01007387 */ /* 0x0001e20000100800 */
[----:B------:R-:W-:Y:S01]  /*49e0*/  SHF.R.S32.HI R66, RZ, 0x1f, R9 ;  /* 0x0000001fff427819 */ /* 0x000fe20000011409 */
[----:B------:R-:W-:Y:S01]  /*49f0*/  IMAD R10, R10, UR4, RZ ;  /* 0x000000040a0a7c24 */ /* 0x000fe2000f8e02ff */
[----:B------:R-:W-:Y:S02]  /*4a00*/  IADD3 R9, P2, R9, UR10, RZ ;  /* 0x0000000a09097c10 */ /* 0x000fe4000ff5e0ff */
[----:B0-----:R-:W-:Y:S01]  /*4a10*/  IADD3.X R107, R67, UR11, RZ, P3, !PT ;  /* 0x0000000b436b7c10 */ /* 0x001fe20009ffe4ff */
[----:B------:R-:W-:Y:S01]  /*4a20*/  IMAD R11, R11, UR4, RZ ;  /* 0x000000040b0b7c24 */ /* 0x000fe2000f8e02ff */
[----:B------:R-:W-:-:S03]  /*4a30*/  SHF.R.S32.HI R65, RZ, 0x1f, R10 ;  /* 0x0000001fff417819 */ /* 0x000fc6000001140a */
[----:B------:R0:W-:Y:S01]  /*4a40*/  STL [R1+0xbc], R107 ;  /* 0x0000bc6b01007387 */ /* 0x0001e20000100800 */
[----:B------:R-:W-:Y:S01]  /*4a50*/  IADD3 R10, P1, R10, UR10, RZ ;  /* 0x0000000a0a0a7c10 */ /* 0x000fe2000ff3e0ff */
[----:B------:R-:W-:Y:S01]  /*4a60*/  IMAD R12, R12, UR4, RZ ;  /* 0x000000040c0c7c24 */ /* 0x000fe2000f8e02ff */
[----:B------:R-:W-:Y:S02]  /*4a70*/  SHF.R.S32.HI R64, RZ, 0x1f, R11 ;  /* 0x0000001fff407819 */ /* 0x000fe4000001140b */
[----:B0-----:R-:W-:Y:S02]  /*4a80*/  IADD3.X R107, R66, UR11, RZ, P2, !PT ;  /* 0x0000000b426b7c10 */ /* 0x001fe400097fe4ff */
[----:B------:R-:W-:-:S03]  /*4a90*/  IADD3 R11, P0, R11, UR10, RZ ;  /* 0x0000000a0b0b7c10 */ /* 0x000fc6000ff1e0ff */
[----:B------:R0:W-:Y:S01]  /*4aa0*/  STL [R1+0xc0], R107 ;  /* 0x0000c06b01007387 */ /* 0x0001e20000100800 */
[----:B------:R-:W-:Y:S01]  /*4ab0*/  SHF.R.S32.HI R63, RZ, 0x1f, R12 ;  /* 0x0000001fff3f7819 */ /* 0x000fe2000001140c */
[----:B------:R-:W-:Y:S01]  /*4ac0*/  IMAD R13, R13, UR4, RZ ;  /* 0x000000040d0d7c24 */ /* 0x000fe2000f8e02ff */
        /* <DEDUP_REMOVED lines=38> */
[----:B------:R-:W-:Y:S01]  /*4d30*/  IMAD R3, R3, UR4, RZ ;  /* 0x0000000403037c24 */ /* 0x000fe2000f8e02ff */
[----:B------:R-:W-:Y:S02]  /*4d40*/  SHF.R.S32.HI R63, RZ, 0x1f, R20 ;  /* 0x0000001fff3f7819 */ /* 0x000fe40000011414 */
[----:B0-----:R-:W-:Y:S02]  /*4d50*/  IADD3.X R107, R65, UR11, RZ, P0, !PT ;  /* 0x0000000b416b7c10 */ /* 0x001fe400087fe4ff */
[----:B------:R-:W-:-:S03]  /*4d60*/  IADD3 R20, P6, R20, UR10, RZ ;  /* 0x0000000a14147c10 */ /* 0x000fc6000ffde0ff */
[----:B------:R0:W-:Y:S01]  /*4d70*/  STL [R1+0xe4], R107 ;  /* 0x0000e46b01007387 */ /* 0x0001e20000100800 */
[----:B------:R-:W-:Y:S01]  /*4d80*/  SHF.R.S32.HI R71, RZ, 0x1f, R3 ;  /* 0x0000001fff477819 */ /* 0x000fe20000011403 */
[----:B------:R-:W-:Y:S01]  /*4d90*/  IMAD R21, R21, UR4, RZ ;  /* 0x0000000415157c24 */ /* 0x000fe2000f8e02ff */
[----:B------:R-:W-:Y:S02]  /*4da0*/  IADD3 R3, P5, R3, UR10, RZ ;  /* 0x0000000a03037c10 */ /* 0x000fe4000ffbe0ff */
[----:B0-----:R-:W-:Y:S01]  /*4db0*/  IADD3.X R107, R64, UR11, RZ, P4, !PT ;  /* 0x0000000b406b7c10 */ /* 0x001fe2000a7fe4ff */
[----:B------:R-:W-:-:S04]  /*4dc0*/  IMAD R62, R62, UR4, RZ ;  /* 0x000000043e3e7c24 */ /* 0x000fc8000f8e02ff */
[----:B------:R0:W-:Y:S01]  /*4dd0*/  STL [R1+0xe8], R107 ;  /* 0x0000e86b01007387 */ /* 0x0001e20000100800 */
[----:B------:R-:W-:Y:S01]  /*4de0*/  IADD3.X R110, R71, UR11, RZ, P5, !PT ;  /* 0x0000000b476e7c10 */ /* 0x000fe2000affe4ff */
[----:B------:R-:W-:Y:S01]  /*4df0*/  IMAD R22, R22, UR4, RZ ;  /* 0x0000000416167c24 */ /* 0x000fe2000f8e02ff */
[----:B------:R-:W-:Y:S02]  /*4e00*/  SHF.R.S32.HI R70, RZ, 0x1f, R21 ;  /* 0x0000001fff467819 */ /* 0x000fe40000011415 */
[----:B0-----:R-:W-:Y:S01]  /*4e10*/  IADD3.X R107, R63, UR11, RZ, P6, !PT ;  /* 0x0000000b3f6b7c10 */ /* 0x001fe2000b7fe4ff */
[----:B------:R-:W-:Y:S01]  /*4e20*/  IMAD R61, R61, UR4, RZ ;  /* 0x000000043d3d7c24 */ /* 0x000fe2000f8e02ff */
[----:B------:R-:W-:-:S03]  /*4e30*/  IADD3 R21, P3, R21, UR10, RZ ;  /* 0x0000000a15157c10 */ /* 0x000fc6000ff7e0ff */
[----:B------:R0:W-:Y:S01]  /*4e40*/  STL [R1+0xec], R107 ;  /* 0x0000ec6b01007387 */ /* 0x0001e20000100800 */
[----:B------:R-:W-:-:S03]  /*4e50*/  SHF.R.S32.HI R69, RZ, 0x1f, R22 ;  /* 0x0000001fff457819 */ /* 0x000fc60000011416 */
[----:B------:R1:W-:Y:S01]  /*4e60*/  STL [R1+0xf0], R110 ;  /* 0x0000f06e01007387 */ /* 0x0003e20000100800 */
[----:B0-----:R-:W-:Y:S01]  /*4e70*/  IADD3 R107, P5, R62, UR10, RZ ;  /* 0x0000000a3e6b7c10 */ /* 0x001fe2000ffbe0ff */
[----:B------:R-:W-:Y:S01]  /*4e80*/  IMAD R23, R23, UR4, RZ ;  /* 0x0000000417177c24 */ /* 0x000fe2000f8e02ff */
[----:B------:R-:W-:Y:S02]  /*4e90*/  IADD3 R22, P2, R22, UR10, RZ ;  /* 0x0000000a16167c10 */ /* 0x000fe4000ff5e0ff */
[----:B-1----:R-:W-:Y:S01]  /*4ea0*/  IADD3.X R110, R70, UR11, RZ, P3, !PT ;  /* 0x0000000b466e7c10 */ /* 0x002fe20009ffe4ff */
[----:B------:R0:W-:Y:S01]  /*4eb0*/  STL [R1+0xc], R107 ;  /* 0x00000c6b01007387 */ /* 0x0001e20000100800 */
[----:B------:R-:W-:Y:S01]  /*4ec0*/  IMAD R60, R60, UR4, RZ ;  /* 0x000000043c3c7c24 */ /* 0x000fe2000f8e02ff */
[----:B------:R-:W-:Y:S02]  /*4ed0*/  SHF.R.S32.HI R67, RZ, 0x1f, R23 ;  /* 0x0000001fff437819 */ /* 0x000fe40000011417 */
[----:B------:R1:W-:Y:S01]  /*4ee0*/  STL [R1+0xf4], R110 ;  /* 0x0000f46e01007387 */ /* 0x0003e20000100800 */
[----:B0-----:R-:W-:Y:S01]  /*4ef0*/  IADD3 R107, P3, R61, UR10, RZ ;  /* 0x0000000a3d6b7c10 */ /* 0x001fe2000ff7e0ff */
[----:B------:R-:W-:Y:S01]  /*4f00*/  IMAD R88, R88, UR4, RZ ;  /* 0x0000000458587c24 */ /* 0x000fe2000f8e02ff */
[----:B------:R-:W-:-:S02]  /*4f10*/  IADD3 R23, P1, R23, UR10, RZ ;  /* 0x0000000a17177c10 */ /* 0x000fc4000ff3e0ff */
[----:B-1----:R-:W-:Y:S01]  /*4f20*/  IADD3.X R110, R69, UR11, RZ, P2, !PT ;  /* 0x0000000b456e7c10 */ /* 0x002fe200097fe4ff */
[----:B------:R0:W-:Y:S01]  /*4f30*/  STL [R1+0x4c], R107 ;  /* 0x00004c6b01007387 */ /* 0x0001e20000100800 */
[----:B------:R-:W-:Y:S01]  /*4f40*/  IMAD R59, R59, UR4, RZ ;  /* 0x000000043b3b7c24 */ /* 0x000fe2000f8e02ff */
[----:B------:R-:W-:Y:S01]  /*4f50*/  SHF.R.S32.HI R66, RZ, 0x1f, R88 ;  /* 0x0000001fff427819 */ /* 0x000fe20000011458 */
[----:B------:R-:W-:Y:S01]  /*4f60*/  IMAD R89, R89, UR4, RZ ;  /* 0x0000000459597c24 */ /* 0x000fe2000f8e02ff */
[----:B------:R1:W-:Y:S01]  /*4f70*/  STL [R1+0xf8], R110 ;  /* 0x0000f86e01007387 */ /* 0x0003e20000100800 */
[----:B------:R-:W-:Y:S02]  /*4f80*/  IMAD R58, R58, UR4, RZ ;  /* 0x000000043a3a7c24 */ /* 0x000fe4000f8e02ff */
[----:B------:R-:W-:Y:S02]  /*4f90*/  IMAD R90, R90, UR4, RZ ;  /* 0x000000045a5a7c24 */ /* 0x000fe4000f8e02ff */
[----:B------:R-:W-:Y:S01]  /*4fa0*/  IMAD R57, R57, UR4, RZ ;  /* 0x0000000439397c24 */ /* 0x000fe2000f8e02ff */
[----:B0-----:R-:W-:Y:S01]  /*4fb0*/  IADD3 R107, P2, R60, UR10, RZ ;  /* 0x0000000a3c6b7c10 */ /* 0x001fe2000ff5e0ff */
[----:B------:R-:W-:Y:S01]  /*4fc0*/  IMAD R56, R56, UR4, RZ ;  /* 0x0000000438387c24 */ /* 0x000fe2000f8e02ff */
[----:B------:R-:W-:Y:S01]  /*4fd0*/  IADD3 R88, P0, R88, UR10, RZ ;  /* 0x0000000a58587c10 */ /* 0x000fe2000ff1e0ff */
[----:B------:R-:W-:Y:S01]  /*4fe0*/  IMAD R55, R55, UR4, RZ ;  /* 0x0000000437377c24 */ /* 0x000fe2000f8e02ff */
[----:B-1----:R-:W-:Y:S01]  /*4ff0*/  IADD3.X R110, R67, UR11, RZ, P1, !PT ;  /* 0x0000000b436e7c10 */ /* 0x002fe20008ffe4ff */
[----:B------:R0:W-:Y:S01]  /*5000*/  STL [R1+0x50], R107 ;  /* 0x0000506b01007387 */ /* 0x0001e20000100800 */
[----:B------:R-:W-:Y:S01]  /*5010*/  SHF.R.S32.HI R65, RZ, 0x1f, R89 ;  /* 0x0000001fff417819 */ /* 0x000fe20000011459 */
[----:B------:R-:W-:Y:S01]  /*5020*/  IMAD R54, R54, UR4, RZ ;  /* 0x0000000436367c24 */ /* 0x000fe2000f8e02ff */
[----:B------:R-:W-:Y:S01]  /*5030*/  SHF.R.S32.HI R63, RZ, 0x1f, R62 ;  /* 0x0000001fff3f7819 */ /* 0x000fe2000001143e */
[----:B------:R1:W-:Y:S01]  /*5040*/  STL [R1+0xfc], R110 ;  /* 0x0000fc6e01007387 */ /* 0x0003e20000100800 */
[----:B------:R-:W-:Y:S01]  /*5050*/  IMAD R53, R53, UR4, RZ ;  /* 0x0000000435357c24 */ /* 0x000fe2000f8e02ff */
[----:B------:R-:W3:Y:S01]  /*5060*/  LDC R69, c[0x0][0x238] ;  /* 0x00008e00ff457b82 */ /* 0x000ee20000000800 */
[----:B0-----:R-:W-:-:S02]  /*5070*/  IADD3 R107, P1, R59, UR10, RZ ;  /* 0x0000000a3b6b7c10 */ /* 0x001fc4000ff3e0ff */
[----:B------:R-:W-:Y:S02]  /*5080*/  IADD3 R89, P4, R89, UR10, RZ ;  /* 0x0000000a59597c10 */ /* 0x000fe4000ff9e0ff */
[----:B-1----:R-:W-:Y:S01]  /*5090*/  IADD3.X R110, R66, UR11, RZ, P0, !PT ;  /* 0x0000000b426e7c10 */ /* 0x002fe200087fe4ff */
[----:B------:R0:W-:Y:S01]  /*50a0*/  STL [R1+0x54], R107 ;  /* 0x0000546b01007387 */ /* 0x0001e20000100800 */
[----:B------:R-:W-:-:S03]  /*50b0*/  SHF.R.S32.HI R64, RZ, 0x1f, R90 ;  /* 0x0000001fff407819 */ /* 0x000fc6000001145a */
[----:B------:R1:W-:Y:S01]  /*50c0*/  STL [R1+0x100], R110 ;  /* 0x0001006e01007387 */ /* 0x0003e20000100800 */
[----:B0-----:R-:W-:Y:S02]  /*50d0*/  IADD3 R107, P0, R58, UR10, RZ ;  /* 0x0000000a3a6b7c10 */ /* 0x001fe4000ff1e0ff */
[----:B------:R-:W-:Y:S02]  /*50e0*/  IADD3 R90, P6, R90, UR10, RZ ;  /* 0x0000000a5a5a7c10 */ /* 0x000fe4000ffde0ff */
[----:B-1----:R-:W-:Y:S01]  /*50f0*/  IADD3.X R110, R65, UR11, RZ, P4, !PT ;  /* 0x0000000b416e7c10 */ /* 0x002fe2000a7fe4ff */
[----:B------:R0:W-:Y:S04]  /*5100*/  STL [R1+0x58], R107 ;  /* 0x0000586b01007387 */ /* 0x0001e80000100800 */
[----:B------:R1:W-:Y:S01]  /*5110*/  STL [R1+0x104], R110 ;  /* 0x0001046e01007387 */ /* 0x0003e20000100800 */
[----:B0-----:R-:W-:-:S02]  /*5120*/  IADD3 R107, P4, R57, UR10, RZ ;  /* 0x0000000a396b7c10 */ /* 0x001fc4000ff9e0ff */
[----:B-1----:R-:W-:-:S03]  /*5130*/  IADD3.X R110, R64, UR11, RZ, P6, !PT ;  /* 0x0000000b406e7c10 */ /* 0x002fc6000b7fe4ff */
[----:B------:R0:W-:Y:S01]  /*5140*/  STL [R1+0x124], R107 ;  /* 0x0001246b01007387 */ /* 0x0001e20000100800 */
[----:B------:R-:W-:-:S03]  /*5150*/  SHF.R.S32.HI R62, RZ, 0x1f, R61 ;  /* 0x0000001fff3e7819 */ /* 0x000fc6000001143d */
[----:B------:R1:W-:Y:S01]  /*5160*/  STL [R1+0x108], R110 ;  /* 0x0001086e01007387 */ /* 0x0003e20000100800 */
[----:B0-----:R-:W-:Y:S02]  /*5170*/  IADD3 R107, P6, R56, UR10, RZ ;  /* 0x0000000a386b7c10 */ /* 0x001fe4000ffde0ff */
[----:B-1----:R-:W-:-:S03]  /*5180*/  IADD3.X R110, R63, UR11, RZ, P5, !PT ;  /* 0x0000000b3f6e7c10 */ /* 0x002fc6000affe4ff */
[----:B------:R0:W-:Y:S01]  /*5190*/  STL [R1+0x12c], R107 ;  /* 0x00012c6b01007387 */ /* 0x0001e20000100800 */
[----:B------:R-:W-:-:S03]  /*51a0*/  SHF.R.S32.HI R61, RZ, 0x1f, R60 ;  /* 0x0000001fff3d7819 */ /* 0x000fc6000001143c */
[----:B------:R1:W-:Y:S01]  /*51b0*/  STL [R1+0x10c], R110 ;  /* 0x00010c6e01007387 */ /* 0x0003e20000100800 */
[----:B0-----:R-:W-:Y:S02]  /*51c0*/  IADD3 R107, P5, R55, UR10, RZ ;  /* 0x0000000a376b7c10 */ /* 0x001fe4000ffbe0ff */
[----:B-1----:R-:W-:-:S03]  /*51d0*/  IADD3.X R110, R62, UR11, RZ, P3, !PT ;  /* 0x0000000b3e6e7c10 */ /* 0x002fc60009ffe4ff */
[----:B------:R0:W-:Y:S01]  /*51e0*/  STL [R1+0x134], R107 ;  /* 0x0001346b01007387 */ /* 0x0001e20000100800 */
[----:B------:R-:W-:-:S03]  /*51f0*/  IMAD R52, R52, UR4, RZ ;  /* 0x0000000434347c24 */ /* 0x000fc6000f8e02ff */
[----:B------:R1:W-:Y:S01]  /*5200*/  STL [R1+0x110], R110 ;  /* 0x0001106e01007387 */ /* 0x0003e20000100800 */
[----:B0-----:R-:W-:Y:S02]  /*5210*/  IADD3 R107, P3, R54, UR10, RZ ;  /* 0x0000000a366b7c10 */ /* 0x001fe4000ff7e0ff */
[----:B------:R-:W-:Y:S02]  /*5220*/  SHF.R.S32.HI R60, RZ, 0x1f, R59 ;  /* 0x0000001fff3c7819 */ /* 0x000fe4000001143b */
[----:B-1----:R-:W-:Y:S01]  /*5230*/  IADD3.X R110, R61, UR11, RZ, P2, !PT ;  /* 0x0000000b3d6e7c10 */ /* 0x002fe200097fe4ff */
        /* <DEDUP_REMOVED lines=181> */
[----:B------:R-:W-:-:S03]  /*5d90*/  SHF.R.S32.HI R2, RZ, 0x1f, R35 ;  /* 0x0000001fff027819 */ /* 0x000fc60000011423 */
[----:B------:R1:W-:Y:S01]  /*5da0*/  STL [R1+0x1f8], R110 ;  /* 0x0001f86e01007387 */ /* 0x0003e20000100800 */
[----:B0-----:R-:W-:Y:S02]  /*5db0*/  IADD3 R107, P0, R25, UR10, RZ ;  /* 0x0000000a196b7c10 */ /* 0x001fe4000ff1e0ff */
[----:B------:R-:W-:Y:S02]  /*5dc0*/  SHF.R.S32.HI R35, RZ, 0x1f, R33 ;  /* 0x0000001fff237819 */ /* 0x000fe40000011421 */
[----:B-1----:R-:W-:Y:S01]  /*5dd0*/  IADD3.X R110, R24, UR11, RZ, P4, !PT ;  /* 0x0000000b186e7c10 */ /* 0x002fe2000a7fe4ff */
[----:B------:R0:W-:Y:S01]  /*5de0*/  STL [R1+0x234], R107 ;  /* 0x0002346b01007387 */ /* 0x0001e20000100800 */
[----:B------:R-:W-:Y:S02]  /*5df0*/  IADD3.X R2, R2, UR11, RZ, P6, !PT ;  /* 0x0000000b02027c10 */ /* 0x000fe4000b7fe4ff */
[----:B------:R-:W-:Y:S01]  /*5e00*/  SHF.R.S32.HI R33, RZ, 0x1f, R31 ;  /* 0x0000001fff217819 */ /* 0x000fe2000001141f */
[----:B------:R1:W-:Y:S01]  /*5e10*/  STL [R1+0x200], R110 ;  /* 0x0002006e01007387 */ /* 0x0003e20000100800 */
[----:B------:R-:W-:-:S02]  /*5e20*/  SHF.R.S32.HI R31, RZ, 0x1f, R29 ;  /* 0x0000001fff1f7819 */ /* 0x000fc4000001141d */
[----:B0-----:R-:W-:Y:S02]  /*5e30*/  IADD3 R107, P4, R5, UR10, RZ ;  /* 0x0000000a056b7c10 */ /* 0x001fe4000ff9e0ff */
[----:B------:R-:W-:Y:S02]  /*5e40*/  SHF.R.S32.HI R29, RZ, 0x1f, R27 ;  /* 0x0000001fff1d7819 */ /* 0x000fe4000001141b */
[----:B-1----:R-:W-:Y:S01]  /*5e50*/  IADD3.X R110, R35, UR11, RZ, P5, !PT ;  /* 0x0000000b236e7c10 */ /* 0x002fe2000affe4ff */
[----:B------:R0:W-:Y:S01]  /*5e60*/  STL [R1+0x23c], R107 ;  /* 0x00023c6b01007387 */ /* 0x0001e20000100800 */
[----:B------:R-:W-:-:S03]  /*5e70*/  SHF.R.S32.HI R27, RZ, 0x1f, R25 ;  /* 0x0000001fff1b7819 */ /* 0x000fc60000011419 */
[----:B------:R1:W-:Y:S01]  /*5e80*/  STL [R1+0x208], R2 ;  /* 0x0002080201007387 */ /* 0x0003e20000100800 */
[----:B------:R-:W-:Y:S02]  /*5e90*/  SHF.R.S32.HI R25, RZ, 0x1f, R5 ;  /* 0x0000001fff197819 */ /* 0x000fe40000011405 */
[----:B0-----:R-:W-:Y:S01]  /*5ea0*/  IADD3.X R107, R33, UR11, RZ, P3, !PT ;  /* 0x0000000b216b7c10 */ /* 0x001fe20009ffe4ff */
[----:B------:R0:W-:Y:S01]  /*5eb0*/  STL [R1+0x210], R110 ;  /* 0x0002106e01007387 */ /* 0x0001e20000100800 */
[----:B-1----:R-:W-:-:S03]  /*5ec0*/  IADD3.X R2, R31, UR11, RZ, P2, !PT ;  /* 0x0000000b1f027c10 */ /* 0x002fc600097fe4ff */
[----:B------:R1:W-:Y:S04]  /*5ed0*/  STL [R1+0x218], R107 ;  /* 0x0002186b01007387 */ /* 0x0003e80000100800 */
[----:B------:R5:W-:Y:S01]  /*5ee0*/  STL [R1+0x220], R2 ;  /* 0x0002200201007387 */ /* 0x000be20000100800 */
[----:B0-----:R-:W-:Y:S02]  /*5ef0*/  IADD3.X R110, R29, UR11, RZ, P1, !PT ;  /* 0x0000000b1d6e7c10 */ /* 0x001fe40008ffe4ff */
[----:B-1----:R-:W-:-:S03]  /*5f00*/  IADD3.X R107, R27, UR11, RZ, P0, !PT ;  /* 0x0000000b1b6b7c10 */ /* 0x002fc600087fe4ff */
[----:B------:R-:W-:Y:S01]  /*5f10*/  STL [R1+0x228], R110 ;  /* 0x0002286e01007387 */ /* 0x000fe20000100800 */
[----:B-----5:R-:W-:-:S03]  /*5f20*/  IADD3.X R2, R25, UR11, RZ, P4, !PT ;  /* 0x0000000b19027c10 */ /* 0x020fc6000a7fe4ff */
[----:B------:R3:W-:Y:S04]  /*5f30*/  STL [R1+0x230], R107 ;  /* 0x0002306b01007387 */ /* 0x0007e80000100800 */
[----:B------:R0:W-:Y:S01]  /*5f40*/  STL [R1+0x238], R2 ;  /* 0x0002380201007387 */ /* 0x0001e20000100800 */
[-C--:B---3--:R-:W-:Y:S02]  /*5f50*/  IMAD R107, R73, R69.reuse, RZ ;  /* 0x00000045496b7224 */ /* 0x088fe400078e02ff */
[----:B0-----:R-:W-:Y:S02]  /*5f60*/  IMAD.SHL.U32 R2, R109, 0x10, RZ ;  /* 0x000000106d027824 */ /* 0x001fe400078e00ff */
[----:B------:R-:W-:-:S03]  /*5f70*/  IMAD R109, R74, R69, RZ ;  /* 0x000000454a6d7224 */ /* 0x000fc600078e02ff */
[----:B------:R2:W-:Y:S04]  /*5f80*/  STL [R1+0x374], R2 ;  /* 0x0003740201007387 */ /* 0x0005e80000100800 */
[----:B------:R0:W-:Y:S01]  /*5f90*/  STL [R1+0x2ac], R107 ;  /* 0x0002ac6b01007387 */ /* 0x0001e20000100800 */
[----:B--2---:R-:W-:Y:S02]  /*5fa0*/  IMAD R2, R108, UR9, RZ ;  /* 0x000000096c027c24 */ /* 0x004fe4000f8e02ff */
[-C--:B------:R-:W-:Y:S02]  /*5fb0*/  IMAD R108, R68, R69.reuse, RZ ;  /* 0x00000045446c7224 */ /* 0x080fe400078e02ff */
[-C--:B------:R-:W-:Y:S02]  /*5fc0*/  IMAD R108, R75, R69.reuse, RZ ;  /* 0x000000454b6c7224 */ /* 0x080fe400078e02ff */
[-C--:B0-----:R-:W-:Y:S01]  /*5fd0*/  IMAD R107, R76, R69.reuse, RZ ;  /* 0x000000454c6b7224 */ /* 0x081fe200078e02ff */
[----:B------:R0:W-:Y:S04]  /*5fe0*/  STL [R1+0x2a8], R109 ;  /* 0x0002a86d01007387 */ /* 0x0001e80000100800 */
[----:B------:R1:W-:Y:S04]  /*5ff0*/  STL [R1+0x2a4], R108 ;  /* 0x0002a46c01007387 */ /* 0x0003e80000100800 */
[----:B------:R2:W-:Y:S01]  /*6000*/  STL [R1+0x2a0], R107 ;  /* 0x0002a06b01007387 */ /* 0x0005e20000100800 */
[----:B0-----:R-:W-:-:S02]  /*6010*/  IMAD R109, R77, R69, RZ ;  /* 0x000000454d6d7224 */ /* 0x001fc400078e02ff */
[----:B-1----:R-:W-:-:S03]  /*6020*/  IMAD R108, R78, R69, RZ ;  /* 0x000000454e6c7224 */ /* 0x002fc600078e02ff */
[----:B------:R0:W-:Y:S01]  /*6030*/  STL [R1+0x29c], R109 ;  /* 0x00029c6d01007387 */ /* 0x0001e20000100800 */
[----:B--2---:R-:W-:-:S03]  /*6040*/  IMAD R107, R79, R69, RZ ;  /* 0x000000454f6b7224 */ /* 0x004fc600078e02ff */
[----:B------:R1:W-:Y:S04]  /*6050*/  STL [R1+0x298], R108 ;  /* 0x0002986c01007387 */ /* 0x0003e80000100800 */
[----:B------:R2:W-:Y:S01]  /*6060*/  STL [R1+0x294], R107 ;  /* 0x0002946b01007387 */ /* 0x0005e20000100800 */
[-C--:B0-----:R-:W-:Y:S02]  /*6070*/  IMAD R109, R80, R69.reuse, RZ ;  /* 0x00000045506d7224 */ /* 0x081fe400078e02ff */
        /* <DEDUP_REMOVED lines=13> */
[----:B------:R-:W-:Y:S01]  /*6150*/  STL [R1+0x278], R109 ;  /* 0x0002786d01007387 */ /* 0x000fe20000100800 */
[-C--:B----4-:R-:W-:Y:S02]  /*6160*/  IMAD R107, R91, R69.reuse, RZ ;  /* 0x000000455b6b7224 */ /* 0x090fe400078e02ff */
[-C--:B------:R-:W-:Y:S01]  /*6170*/  IMAD R91, R92, R69.reuse, RZ ;  /* 0x000000455c5b7224 */ /* 0x080fe200078e02ff */
[----:B------:R-:W-:Y:S01]  /*6180*/  STL [R1+0x274], R108 ;  /* 0x0002746c01007387 */ /* 0x000fe20000100800 */
[-C--:B------:R-:W-:Y:S02]  /*6190*/  IMAD R93, R93, R69.reuse, RZ ;  /* 0x000000455d5d7224 */ /* 0x080fe400078e02ff */
[-C--:B------:R-:W-:Y:S01]  /*61a0*/  IMAD R92, R94, R69.reuse, RZ ;  /* 0x000000455e5c7224 */ /* 0x080fe200078e02ff */
[----:B------:R-:W-:Y:S04]  /*61b0*/  STL [R1+0x270], R107 ;  /* 0x0002706b01007387 */ /* 0x000fe80000100800 */
[----:B------:R0:W-:Y:S04]  /*61c0*/  STL [R1+0x26c], R91 ;  /* 0x00026c5b01007387 */ /* 0x0001e80000100800 */
[----:B------:R1:W-:Y:S01]  /*61d0*/  STL [R1+0x268], R93 ;  /* 0x0002685d01007387 */ /* 0x0003e20000100800 */
[----:B0-----:R-:W-:-:S03]  /*61e0*/  IMAD R91, R95, R69, RZ ;  /* 0x000000455f5b7224 */ /* 0x001fc600078e02ff */
[----:B------:R0:W-:Y:S01]  /*61f0*/  STL [R1+0x264], R92 ;  /* 0x0002645c01007387 */ /* 0x0001e20000100800 */
[----:B-1----:R-:W-:-:S03]  /*6200*/  IMAD R93, R96, R69, RZ ;  /* 0x00000045605d7224 */ /* 0x002fc600078e02ff */
[----:B------:R1:W-:Y:S01]  /*6210*/  STL [R1+0x260], R91 ;  /* 0x0002605b01007387 */ /* 0x0003e20000100800 */
[----:B0-----:R-:W-:-:S03]  /*6220*/  IMAD R92, R97, R69, RZ ;  /* 0x00000045615c7224 */ /* 0x001fc600078e02ff */
[----:B------:R0:W-:Y:S01]  /*6230*/  STL [R1+0x25c], R93 ;  /* 0x00025c5d01007387 */ /* 0x0001e20000100800 */
[----:B-1----:R-:W-:-:S03]  /*6240*/  IMAD R91, R98, R69, RZ ;  /* 0x00000045625b7224 */ /* 0x002fc600078e02ff */
[----:B------:R1:W-:Y:S04]  /*6250*/  STL [R1+0x258], R92 ;  /* 0x0002585c01007387 */ /* 0x0003e80000100800 */
[----:B------:R2:W-:Y:S01]  /*6260*/  STL [R1+0x254], R91 ;  /* 0x0002545b01007387 */ /* 0x0005e20000100800 */
[-C--:B0-----:R-:W-:Y:S02]  /*6270*/  IMAD R93, R99, R69.reuse, RZ ;  /* 0x00000045635d7224 */ /* 0x081fe400078e02ff */
[-C--:B------:R-:W-:Y:S02]  /*6280*/  IMAD R93, R102, R69.reuse, RZ ;  /* 0x00000045665d7224 */ /* 0x080fe400078e02ff */
[-C--:B-1----:R-:W-:Y:S02]  /*6290*/  IMAD R92, R100, R69.reuse, RZ ;  /* 0x00000045645c7224 */ /* 0x082fe400078e02ff */
[----:B--2---:R-:W-:-:S02]  /*62a0*/  IMAD R91, R101, R69, RZ ;  /* 0x00000045655b7224 */ /* 0x004fc400078e02ff */
[-C--:B------:R-:W-:Y:S01]  /*62b0*/  IMAD R91, R104, R69.reuse, RZ ;  /* 0x00000045685b7224 */ /* 0x080fe200078e02ff */
[----:B------:R0:W-:Y:S04]  /*62c0*/  STL [R1+0x250], R92 ;  /* 0x0002505c01007387 */ /* 0x0001e80000100800 */
[----:B------:R-:W-:Y:S04]  /*62d0*/  STL [R1+0x24c], R93 ;  /* 0x00024c5d01007387 */ /* 0x000fe80000100800 */
[----:B------:R1:W-:Y:S01]  /*62e0*/  STL [R1+0x248], R91 ;  /* 0x0002485b01007387 */ /* 0x0003e20000100800 */
[----:B0-----:R-:W-:-:S02]  /*62f0*/  IMAD R92, R103, R69, RZ ;  /* 0x00000045675c7224 */ /* 0x001fc400078e02ff */
[----:B------:R-:W-:Y:S01]  /*6300*/  IMAD R92, R106, R69, RZ ;  /* 0x000000456a5c7224 */ /* 0x000fe200078e02ff */
[----:B-1----:R-:W-:-:S04]  /*6310*/  SHF.R.S32.HI R91, RZ, 0x7, R72 ;  /* 0x00000007ff5b7819 */ /* 0x002fc80000011448 */
[----:B------:R0:W-:Y:S04]  /*6320*/  STL [R1+0x244], R92 ;  /* 0x0002445c01007387 */ /* 0x0001e80000100800 */
[----:B------:R0:W-:Y:S01]  /*6330*/  STL [R1+0xac], R91 ;  /* 0x0000ac5b01007387 */ /* 0x0001e20000100800 */
[----:B------:R-:W-:Y:S01]  /*6340*/  IMAD R4, R4, UR5, RZ ;  /* 0x0000000504047c24 */ /* 0x000fe2000f8e02ff */
[----:B------:R-:W-:Y:S01]  /*6350*/  CS2R R24, SRZ ;  /* 0x0000000000187805 */ /* 0x000fe2000001ff00 */
[----:B------:R-:W-:-:S03]  /*6360*/  IMAD R93, R105, R69, RZ ;  /* 0x00000045695d7224 */ /* 0x000fc600078e02ff */
[C---:B------:R-:W-:Y:S02]  /*6370*/  IADD3 R5, P6, R4.reuse, UR6, RZ ;  /* 0x0000000604057c10 */ /* 0x040fe4000ffde0ff */
[----:B------:R-:W-:Y:S02]  /*6380*/  CS2R R26, SRZ ;  /* 0x00000000001a7805 */ /* 0x000fe4000001ff00 */
[----:B------:R-:W-:Y:S02]  /*6390*/  CS2R R28, SRZ ;  /* 0x00000000001c7805 */ /* 0x000fe4000001ff00 */
[----:B------:R-:W-:Y:S02]  /*63a0*/  CS2R R30, SRZ ;  /* 0x00000000001e7805 */ /* 0x000fe4000001ff00 */
[----:B------:R-:W-:Y:S02]  /*63b0*/  LEA.HI.X.SX32 R4, R4, UR7, 0x1, P6 ;  /* 0x0000000704047c11 */ /* 0x000fe4000b0f0eff */
        /* <DEDUP_REMOVED lines=27> */
[----:B------:R-:W-:Y:S01]  /*6570*/  CS2R R86, SRZ ;  /* 0x0000000000567805 */ /* 0x000fe2000001ff00 */
[----:B------:R-:W-:Y:S02]  /*6580*/  UIADD3 UR15, UR8, 0x8000, URZ ;  /* 0x00008000080f7890 */ /* 0x000fe4000fffe03f */
[----:B0-----:R-:W-:-:S12]  /*6590*/  USHF.L.U32 UR9, UR9, 0x7, URZ ;  /* 0x0000000709097899 */ /* 0x001fd8000800063f */
.L_x_2:
[----:B------:R-:W2:Y:S01]  /*65a0*/  LDL R96, [R1+0x244] ;  /* 0x0002440001607983 */ /* 0x000ea20000100800 */
[----:B------:R-:W0:Y:S03]  /*65b0*/  LDC R99, c[0x0][0x238] ;  /* 0x00008e00ff637b82 */ /* 0x000e260000000800 */
[----:B------:R-:W3:Y:S01]  /*65c0*/  LDL R125, [R1+0x248] ;  /* 0x00024800017d7983 */ /* 0x000ee20000100800 */
[----:B------:R-:W-:Y:S01]  /*65d0*/  PRMT R101, RZ, 0x7610, R101 ;  /* 0x00007610ff657816 */ /* 0x000fe20000000065 */
[----:B------:R-:W1:Y:S01]  /*65e0*/  S2R R98, SR_TID.X ;  /* 0x0000000000627919 */ /* 0x000e620000002100 */
[----:B------:R-:W4:Y:S01]  /*65f0*/  S2R R97, SR_TID.X ;  /* 0x0000000000617919 */ /* 0x000f220000002100 */
[----:B------:R-:W-:Y:S04]  /*6600*/  STL [R1+0x548], R2 ;  /* 0x0005480201007387 */ /* 0x000fe80000100800 */
[----:B------:R-:W-:Y:S04]  /*6610*/  STL [R1+0x550], R2 ;  /* 0x0005500201007387 */ /* 0x000fe80000100800 */
[----:B------:R-:W-:Y:S04]  /*6620*/  STL [R1+0x530], R124 ;  /* 0x0005307c01007387 */ /* 0x000fe80000100800 */
[----:B------:R-:W-:Y:S04]  /*6630*/  STL [R1+0x534], R124 ;  /* 0x0005347c01007387 */ /* 0x000fe80000100800 */
[----:B------:R-:W-:Y:S04]  /*6640*/  STL [R1+0x53c], R124 ;  /* 0x00053c7c01007387 */ /* 0x000fe80000100800 */
[----:B------:R-:W-:Y:S01]  /*6650*/  STL [R1+0x544], R124 ;  /* 0x0005447c01007387 */ /* 0x000fe20000100800 */
[----:B-1----:R-:W-:-:S03]  /*6660*/  SHF.R.U32.HI R91, RZ, 0x7, R98 ;  /* 0x00000007ff5b7819 */ /* 0x002fc60000011662 */
[----:B------:R-:W-:Y:S01]  /*6670*/  STL [R1+0x54c], R124 ;  /* 0x00054c7c01007387 */ /* 0x000fe20000100800 */
[----:B----4-:R-:W-:-:S03]  /*6680*/  SHF.R.U32.HI R97, RZ, 0x7, R97 ;  /* 0x00000007ff617819 */ /* 0x010fc60000011661 */
[----:B------:R-:W-:Y:S01]  /*6690*/  STL [R1+0x52c], R122 ;  /* 0x00052c7a01007387 */ /* 0x000fe20000100800 */
[----:B------:R-:W-:Y:S02]  /*66a0*/  SGXT.U32 R91, R91, 0x2 ;  /* 0x000000025b5b781a */ /* 0x000fe40000000000 */
[----:B------:R-:W-:Y:S01]  /*66b0*/  SGXT.U32 R97, R97, 0x2 ;  /* 0x000000026161781a */ /* 0x000fe20000000000 */
[----:B------:R-:W-:Y:S01]  /*66c0*/  STL [R1+0x538], R122 ;  /* 0x0005387a01007387 */ /* 0x000fe20000100800 */
[C---:B------:R-:W-:Y:S02]  /*66d0*/  LOP3.LUT R93, R91.reuse, 0x8, RZ, 0xfc, !PT ;  /* 0x000000085b5d7812 */ /* 0x040fe400078efcff */
[C---:B------:R-:W-:Y:S01]  /*66e0*/  LOP3.LUT R94, R91.reuse, 0x4, RZ, 0xfc, !PT ;  /* 0x000000045b5e7812 */ /* 0x040fe200078efcff */
[----:B------:R-:W-:Y:S01]  /*66f0*/  STL [R1+0x540], R122 ;  /* 0x0005407a01007387 */ /* 0x000fe20000100800 */
[----:B------:R-:W-:Y:S02]  /*6700*/  LOP3.LUT R92, R91, 0xc, RZ, 0xfc, !PT ;  /* 0x0000000c5b5c7812 */ /* 0x000fe400078efcff */
[----:B------:R-:W-:Y:S01]  /*6710*/  LOP3.LUT R97, R97, 0x8, RZ, 0xfc, !PT ;  /* 0x0000000861617812 */ /* 0x000fe200078efcff */
[----:B------:R-:W-:Y:S01]  /*6720*/  STL [R1+0x528], R120 ;  /* 0x0005287801007387 */ /* 0x000fe20000100800 */
[----:B------:R-:W-:-:S02]  /*6730*/  ISETP.GE.AND P3, PT, R93, UR14, PT ;  /* 0x0000000e5d007c0c */ /* 0x000fc4000bf66270 */
[----:B------:R-:W-:Y:S01]  /*6740*/  ISETP.GE.AND P4, PT, R94, UR14, PT ;  /* 0x0000000e5e007c0c */ /* 0x000fe2000bf86270 */
[----:B0-----:R-:W-:Y:S01]  /*6750*/  IMAD R97, R97, R99, RZ ;  /* 0x0000006361617224 */ /* 0x001fe200078e02ff */
[C---:B------:R-:W-:Y:S01]  /*6760*/  LOP3.LUT R93, R91.reuse, 0x10, RZ, 0xfc, !PT ;  /* 0x000000105b5d7812 */ /* 0x040fe200078efcff */
[----:B------:R-:W0:Y:S01]  /*6770*/  LDC R99, c[0x0][0x238] ;  /* 0x00008e00ff637b82 */ /* 0x000e220000000800 */
[----:B------:R-:W-:Y:S01]  /*6780*/  ISETP.GE.AND P2, PT, R92, UR14, PT ;  /* 0x0000000e5c007c0c */ /* 0x000fe2000bf46270 */
[----:B------:R-:W-:Y:S01]  /*6790*/  STL [R1+0x524], R118 ;  /* 0x0005247601007387 */ /* 0x000fe20000100800 */
[----:B------:R-:W-:Y:S02]  /*67a0*/  LOP3.LUT R92, R91, 0x14, RZ, 0xfc, !PT ;  /* 0x000000145b5c7812 */ /* 0x000fe400078efcff */
[----:B------:R-:W-:Y:S01]  /*67b0*/  ISETP.GE.AND P0, PT, R93, UR14, PT ;  /* 0x0000000e5d007c0c */ /* 0x000fe2000bf06270 */
[----:B------:R-:W-:Y:S01]  /*67c0*/  STL [R1+0x520], R116 ;  /* 0x0005207401007387 */ /* 0x000fe20000100800 */
[----:B------:R-:W-:-:S02]  /*67d0*/  LOP3.LUT R93, R91, 0x18, RZ, 0xfc, !PT ;  /* 0x000000185b5d7812 */ /* 0x000fc400078efcff */
[----:B------:R-:W-:Y:S01]  /*67e0*/  ISETP.GE.AND P1, PT, R92, UR14, PT ;  /* 0x0000000e5c007c0c */ /* 0x000fe2000bf26270 */
[----:B------:R-:W-:Y:S01]  /*67f0*/  STL [R1+0x51c], R114 ;  /* 0x00051c7201007387 */ /* 0x000fe20000100800 */
[----:B------:R-:W-:-:S03]  /*6800*/  ISETP.GE.AND P6, PT, R93, UR14, PT ;  /* 0x0000000e5d007c0c */ /* 0x000fc6000bfc6270 */
[----:B------:R-:W-:Y:S04]  /*6810*/  STL [R1+0x518], R112 ;  /* 0x0005187001007387 */ /* 0x000fe80000100800 */
        /* <DEDUP_REMOVED lines=9> */
[----:B------:R-:W-:Y:S01]  /*68b0*/  STL [R1+0x4f0], R3 ;  /* 0x0004f00301007387 */ /* 0x000fe20000100800 */
[----:B------:R-:W-:-:S03]  /*68c0*/  PRMT R103, RZ, 0x7610, R103 ;  /* 0x00007610ff677816 */ /* 0x000fc60000000067 */
[----:B------:R-:W-:Y:S04]  /*68d0*/  STL [R1+0x4ec], R20 ;  /* 0x0004ec1401007387 */ /* 0x000fe80000100800 */
[----:B------:R-:W-:Y:S04]  /*68e0*/  STL [R1+0x4e8], R19 ;  /* 0x0004e81301007387 */ /* 0x000fe80000100800 */
[----:B------:R-:W-:Y:S04]  /*68f0*/  STL [R1+0x4e4], R18 ;  /* 0x0004e41201007387 */ /* 0x000fe80000100800 */
[----:B------:R-:W-:Y:S04]  /*6900*/  STL [R1+0x4e0], R17 ;  /* 0x0004e01101007387 */ /* 0x000fe80000100800 */
[----:B------:R-:W-:Y:S04]  /*6910*/  STL [R1+0x4dc], R16 ;  /* 0x0004dc1001007387 */ /* 0x000fe80000100800 */
[----:B------:R-:W-:Y:S04]  /*6920*/  STL [R1+0x4d8], R15 ;  /* 0x0004d80f01007387 */ /* 0x000fe80000100800 */
        /* <DEDUP_REMOVED lines=9> */
[----:B------:R-:W-:Y:S01]  /*69c0*/  STL [R1+0x4b0], R0 ;  /* 0x0004b00001007387 */ /* 0x000fe20000100800 */
[----:B--2---:R-:W-:-:S04]  /*69d0*/  IADD3 R94, P5, R96, R5, RZ ;  /* 0x00000005605e7210 */ /* 0x004fc80007fbe0ff */
[-C--:B------:R-:W-:Y:S02]  /*69e0*/  LEA.HI.X.SX32 R95, R96, R4.reuse, 0x1, P5 ;  /* 0x00000004605f7211 */ /* 0x080fe400028f0eff */
[-C--:B------:R-:W-:Y:S02]  /*69f0*/  IADD3 R92, P5, R97, R5.reuse, RZ ;  /* 0x00000005615c7210 */ /* 0x080fe40007fbe0ff */
[----:B------:R-:W-:Y:S01]  /*6a00*/  LOP3.LUT R96, R91, 0x1c, RZ, 0xfc, !PT ;  /* 0x0000001c5b607812 */ /* 0x000fe200078efcff */
[----:B------:R3:W2:Y:S01]  /*6a10*/  @!P4 LDG.E.U8 R101, desc[UR12][R94.64] ;  /* 0x0000000c5e65c981 */ /* 0x0006a2000c1e1100 */
[----:B------:R-:W-:Y:S02]  /*6a20*/  LEA.HI.X.SX32 R93, R97, R4, 0x1, P5 ;  /* 0x00000004615d7211 */ /* 0x000fe400028f0eff */
[----:B------:R-:W-:Y:S01]  /*6a30*/  ISETP.GE.AND P5, PT, R96, UR14, PT ;  /* 0x0000000e60007c0c */ /* 0x000fe2000bfa6270 */
[----:B------:R-:W0:Y:S01]  /*6a40*/  S2R R97, SR_TID.X ;  /* 0x0000000000617919 */ /* 0x000e220000002100 */
[----:B------:R-:W-:Y:S01]  /*6a50*/  LOP3.LUT R96, R91, 0x20, RZ, 0xfc, !PT ;  /* 0x000000205b607812 */ /* 0x000fe200078efcff */
[----:B------:R1:W2:Y:S01]  /*6a60*/  @!P3 LDG.E.U8 R103, desc[UR12][R92.64] ;  /* 0x0000000c5c67b981 */ /* 0x0002a2000c1e1100 */
[----:B---3--:R-:W-:-:S04]  /*6a70*/  IADD3 R94, P4, R125, R5, RZ ;  /* 0x000000057d5e7210 */ /* 0x008fc80007f9e0ff */
[----:B------:R-:W-:Y:S02]  /*6a80*/  LEA.HI.X.SX32 R95, R125, R4, 0x1, P4 ;  /* 0x000000047d5f7211 */ /* 0x000fe400020f0eff */
[----:B------:R-:W-:Y:S01]  /*6a90*/  ISETP.GE.AND P4, PT, R96, UR14, PT ;  /* 0x0000000e60007c0c */ /* 0x000fe2000bf86270 */
[----:B------:R-:W3:Y:S01]  /*6aa0*/  LDL R125, [R1+0x250] ;  /* 0x00025000017d7983 */ /* 0x000ee20000100800 */
[----:B------:R-:W-:Y:S02]  /*6ab0*/  LOP3.LUT R96, R91, 0x24, RZ, 0xfc, !PT ;  /* 0x000000245b607812 */ /* 0x000fe400078efcff */
[----:B0-----:R-:W-:-:S04]  /*6ac0*/  SHF.R.U32.HI R97, RZ, 0x7, R97 ;  /* 0x00000007ff617819 */ /* 0x001fc80000011661 */
[----:B------:R-:W-:-:S04]  /*6ad0*/  SGXT.U32 R97, R97, 0x2 ;  /* 0x000000026161781a */ /* 0x000fc80000000000 */
[----:B------:R-:W-:-:S05]  /*6ae0*/  LOP3.LUT R97, R97, 0x10, RZ, 0xfc, !PT ;  /* 0x0000001061617812 */ /* 0x000fca00078efcff */
[----:B------:R-:W-:Y:S02]  /*6af0*/  IMAD R97, R97, R99, RZ ;  /* 0x0000006361617224 */ /* 0x000fe400078e02ff */
[----:B------:R-:W0:Y:S03]  /*6b00*/  LDC R99, c[0x0][0x238] ;  /* 0x00008e00ff637b82 */ /* 0x000e260000000800 */
[----:B-1----:R-:W-:-:S04]  /*6b10*/  IADD3 R92, P3, R97, R5, RZ ;  /* 0x00000005615c7210 */ /* 0x002fc80007f7e0ff */
[----:B------:R-:W-:Y:S02]  /*6b20*/  LEA.HI.X.SX32 R93, R97, R4, 0x1, P3 ;  /* 0x00000004615d7211 */ /* 0x000fe400018f0eff */
[----:B------:R-:W-:Y:S02]  /*6b30*/  ISETP.GE.AND P3, PT, R96, UR14, PT ;  /* 0x0000000e60007c0c */ /* 0x000fe4000bf66270 */
[----:B------:R-:W4:Y:S01]  /*6b40*/  LDL R96, [R1+0x24c] ;  /* 0x00024c0001607983 */ /* 0x000f220000100800 */
[----:B------:R-:W1:Y:S01]  /*6b50*/  S2R R97, SR_TID.X ;  /* 0x0000000000617919 */ /* 0x000e620000002100 */
[----:B------:R-:W-:Y:S02]  /*6b60*/  PRMT R104, RZ, 0x7610, R104 ;  /* 0x00007610ff687816 */ /* 0x000fe40000000068 */
[----:B------:R-:W-:-:S04]  /*6b70*/  PRMT R100, RZ, 0x7610, R100 ;  /* 0x00007610ff647816 */ /* 0x000fc80000000064 */
[----:B------:R5:W2:Y:S04]  /*6b80*/  @!P2 LDG.E.U8 R104, desc[UR12][R94.64] ;  /* 0x0000000c5e68a981 */ /* 0x000aa8000c1e1100 */
[----:B------:R4:W2:Y:S01]  /*6b90*/  @!P0 LDG.E.U8 R100, desc[UR12][R92.64] ;  /* 0x0000000c5c648981 */ /* 0x0008a2000c1e1100 */
[----:B-----5:R-:W-:Y:S02]  /*6ba0*/  LOP3.LUT R95, R91, 0x28, RZ, 0xfc, !PT ;  /* 0x000000285b5f7812 */ /* 0x020fe400078efcff */
[----:B-1----:R-:W-:-:S04]  /*6bb0*/  SHF.R.U32.HI R97, RZ, 0x7, R97 ;  /* 0x00000007ff617819 */ /* 0x002fc80000011661 */
[----:B------:R-:W-:-:S04]  /*6bc0*/  SGXT.U32 R97, R97, 0x2 ;  /* 0x000000026161781a */ /* 0x000fc80000000000 */
[----:B------:R-:W-:Y:S02]  /*6bd0*/  LOP3.LUT R97, R97, 0x18, RZ, 0xfc, !PT ;  /* 0x0000001861617812 */ /* 0x000fe400078efcff */
[----:B------:R-:W-:-:S03]  /*6be0*/  ISETP.GE.AND P0, PT, R95, UR14, PT ;  /* 0x0000000e5f007c0c */ /* 0x000fc6000bf06270 */
[----:B0-----:R-:W-:Y:S01]  /*6bf0*/  IMAD R97, R97, R99, RZ ;  /* 0x0000006361617224 */ /* 0x001fe200078e02ff */
[----:B------:R-:W-:Y:S01]  /*6c00*/  PRMT R102, RZ, 0x7610, R102 ;  /* 0x00007610ff667816 */ /* 0x000fe20000000066 */
[----:B------:R-:W0:Y:S01]  /*6c10*/  LDC R99, c[0x0][0x238] ;  /* 0x00008e00ff637b82 */ /* 0x000e220000000800 */
[----:B----4-:R-:W-:-:S04]  /*6c20*/  IADD3 R94, P2, R96, R5, RZ ;  /* 0x00000005605e7210 */ /* 0x010fc80007f5e0ff */
[-C--:B------:R-:W-:Y:S02]  /*6c30*/  LEA.HI.X.SX32 R95, R96, R4.reuse, 0x1, P2 ;  /* 0x00000004605f7211 */ /* 0x080fe400010f0eff */
[-C--:B------:R-:W-:Y:S02]  /*6c40*/  IADD3 R92, P2, R97, R5.reuse, RZ ;  /* 0x00000005615c7210 */ /* 0x080fe40007f5e0ff */
[----:B------:R-:W-:Y:S01]  /*6c50*/  LOP3.LUT R96, R91, 0x2c, RZ, 0xfc, !PT ;  /* 0x0000002c5b607812 */ /* 0x000fe200078efcff */
[----:B------:R3:W4:Y:S01]  /*6c60*/  @!P1 LDG.E.U8 R102, desc[UR12][R94.64] ;  /* 0x0000000c5e669981 */ /* 0x000722000c1e1100 */
[----:B------:R-:W-:Y:S02]  /*6c70*/  LEA.HI.X.SX32 R93, R97, R4, 0x1, P2 ;  /* 0x00000004615d7211 */ /* 0x000fe400010f0eff */
[----:B------:R-:W-:Y:S02]  /*6c80*/  ISETP.GE.AND P2, PT, R96, UR14, PT ;  /* 0x0000000e60007c0c */ /* 0x000fe4000bf46270 */
[----:B------:R-:W5:Y:S01]  /*6c90*/  LDL R96, [R1+0x254] ;  /* 0x0002540001607983 */ /* 0x000f620000100800 */
[----:B---3--:R-:W-:-:S04]  /*6ca0*/  IADD3 R94, P1, R125, R5, RZ ;  /* 0x000000057d5e7210 */ /* 0x008fc80007f3e0ff */
[----:B------:R-:W-:Y:S02]  /*6cb0*/  LEA.HI.X.SX32 R95, R125, R4, 0x1, P1 ;  /* 0x000000047d5f7211 */ /* 0x000fe400008f0eff */
[----:B------:R-:W3:Y:S01]  /*6cc0*/  LDL R125, [R1+0x258] ;  /* 0x00025800017d7983 */ /* 0x000ee20000100800 */
[----:B------:R-:W1:Y:S01]  /*6cd0*/  S2R R97, SR_TID.X ;  /* 0x0000000000617919 */ /* 0x000e620000002100 */
[----:B------:R-:W-:-:S06]  /*6ce0*/  PRMT R109, RZ, 0x7610, R109 ;  /* 0x00007610ff6d7816 */ /* 0x000fcc000000006d */
[----:B------:R2:W4:Y:S01]  /*6cf0*/  @!P6 LDG.E.U8 R109, desc[UR12][R92.64] ;  /* 0x0000000c5c6de981 */ /* 0x000522000c1e1100 */
[----:B-1----:R-:W-:-:S04]  /*6d00*/  SHF.R.U32.HI R97, RZ, 0x7, R97 ;  /* 0x00000007ff617819 */ /* 0x002fc80000011661 */
[----:B------:R-:W-:-:S04]  /*6d10*/  SGXT.U32 R97, R97, 0x2 ;  /* 0x000000026161781a */ /* 0x000fc80000000000 */
[----:B------:R-:W-:-:S05]  /*6d20*/  LOP3.LUT R97, R97, 0x20, RZ, 0xfc, !PT ;  /* 0x0000002061617812 */ /* 0x000fca00078efcff */
[----:B0-----:R-:W-:Y:S01]  /*6d30*/  IMAD R97, R97, R99, RZ ;  /* 0x0000006361617224 */ /* 0x001fe200078e02ff */
[----:B--2---:R-:W-:Y:S01]  /*6d40*/  LOP3.LUT R93, R91, 0x30, RZ, 0xfc, !PT ;  /* 0x000000305b5d7812 */ /* 0x004fe200078efcff */
[----:B------:R-:W0:Y:S03]  /*6d50*/  LDC R99, c[0x0][0x238] ;  /* 0x00008e00ff637b82 */ /* 0x000e260000000800 */
[----:B------:R-:W-:Y:S02]  /*6d60*/  IADD3 R92, P6, R97, R5, RZ ;  /* 0x00000005615c7210 */ /* 0x000fe40007fde0ff */
[----:B------:R-:W-:Y:S02]  /*6d70*/  ISETP.GE.AND P1, PT, R93, UR14, PT ;  /* 0x0000000e5d007c0c */ /* 0x000fe4000bf26270 */
[----:B------:R-:W-:Y:S02]  /*6d80*/  LEA.HI.X.SX32 R93, R97, R4, 0x1, P6 ;  /* 0x00000004615d7211 */ /* 0x000fe400030f0eff */
[----:B------:R-:W1:Y:S01]  /*6d90*/  S2R R97, SR_TID.X ;  /* 0x0000000000617919 */ /* 0x000e620000002100 */
[----:B------:R-:W-:-:S02]  /*6da0*/  PRMT R105, RZ, 0x7610, R105 ;  /* 0x00007610ff697816 */ /* 0x000fc40000000069 */
[----:B------:R-:W-:-:S04]  /*6db0*/  PRMT R117, RZ, 0x7610, R117 ;  /* 0x00007610ff757816 */ /* 0x000fc80000000075 */
[----:B------:R-:W2:Y:S04]  /*6dc0*/  @!P5 LDG.E.U8 R105, desc[UR12][R94.64] ;  /* 0x0000000c5e69d981 */ /* 0x000ea8000c1e1100 */
[----:B------:R1:W2:Y:S01]  /*6dd0*/  @!P4 LDG.E.U8 R117, desc[UR12][R92.64] ;  /* 0x0000000c5c75c981 */ /* 0x0002a2000c1e1100 */
[----:B------:R-:W-:Y:S02]  /*6de0*/  PRMT R113, RZ, 0x7610, R113 ;  /* 0x00007610ff717816 */ /* 0x000fe40000000071 */
[----:B-1----:R-:W-:Y:S02]  /*6df0*/  LOP3.LUT R92, R91, 0x34, RZ, 0xfc, !PT ;  /* 0x000000345b5c7812 */ /* 0x002fe400078efcff */
[----:B------:R-:W-:-:S04]  /*6e00*/  SHF.R.U32.HI R97, RZ, 0x7, R97 ;  /* 0x00000007ff617819 */ /* 0x000fc80000011661 */
[----:B------:R-:W-:-:S05]  /*6e10*/  SGXT.U32 R97, R97, 0x2 ;  /* 0x000000026161781a */ /* 0x000fca0000000000 */
[----:B0-----:R-:W-:Y:S02]  /*6e20*/  IMAD R97, R97, R99, RZ ;  /* 0x0000006361617224 */ /* 0x001fe400078e02ff */
[----:B------:R-:W4:Y:S01]  /*6e30*/  LDL R99, [R1+0x260] ;  /* 0x0002600001637983 */ /* 0x000f220000100800 */
[----:B-----5:R-:W-:-:S04]  /*6e40*/  IADD3 R94, P5, R96, R5, RZ ;  /* 0x00000005605e7210 */ /* 0x020fc80007fbe0ff */
[-C--:B------:R-:W-:Y:S02]  /*6e50*/  LEA.HI.X.SX32 R95, R96, R4.reuse, 0x1, P5 ;  /* 0x00000004605f7211 */ /* 0x080fe400028f0eff */
[----:B------:R-:W-:Y:S02]  /*6e60*/  ISETP.GE.AND P5, PT, R92, UR14, PT ;  /* 0x0000000e5c007c0c */ /* 0x000fe4000bfa6270 */
[----:B------:R-:W-:Y:S01]  /*6e70*/  IADD3 R92, P4, R97, R5, RZ ;  /* 0x00000005615c7210 */ /* 0x000fe20007f9e0ff */
[----:B------:R0:W5:Y:S01]  /*6e80*/  @!P3 LDG.E.U8 R113, desc[UR12][R94.64] ;  /* 0x0000000c5e71b981 */ /* 0x000162000c1e1100 */
[----:B------:R-:W-:Y:S02]  /*6e90*/  LOP3.LUT R96, R91, 0x38, RZ, 0xfc, !PT ;  /* 0x000000385b607812 */ /* 0x000fe400078efcff */
[----:B------:R-:W-:Y:S02]  /*6ea0*/  LEA.HI.X.SX32 R93, R97, R4, 0x1, P4 ;  /* 0x00000004615d7211 */ /* 0x000fe400020f0eff */
[----:B------:R-:W-:-:S02]  /*6eb0*/  ISETP.GE.AND P4, PT, R96, UR14, PT ;  /* 0x0000000e60007c0c */ /* 0x000fc4000bf86270 */
[----:B---3--:R-:W-:Y:S02]  /*6ec0*/  IADD3 R96, P3, R125, R5, RZ ;  /* 0x000000057d607210 */ /* 0x008fe40007f7e0ff */
[----:B0-----:R-:W-:Y:S02]  /*6ed0*/  LOP3.LUT R95, R91, 0x3c, RZ, 0xfc, !PT ;  /* 0x0000003c5b5f7812 */ /* 0x001fe400078efcff */
[----:B------:R-:W-:Y:S02]  /*6ee0*/  LEA.HI.X.SX32 R97, R125, R4, 0x1, P3 ;  /* 0x000000047d617211 */ /* 0x000fe400018f0eff */
[----:B------:R-:W-:Y:S01]  /*6ef0*/  ISETP.GE.AND P3, PT, R95, UR14, PT ;  /* 0x0000000e5f007c0c */ /* 0x000fe2000bf66270 */
[----:B------:R-:W3:Y:S04]  /*6f00*/  LDL R125, [R1+0x264] ;  /* 0x00026400017d7983 */ /* 0x000ee80000100800 */
[----:B------:R-:W2:Y:S01]  /*6f10*/  LDL R95, [R1+0x25c] ;  /* 0x00025c00015f7983 */ /* 0x000ea20000100800 */
[----:B------:R-:W-:-:S02]  /*6f20*/  ISETP.GE.AND P6, PT, R91, UR14, PT ;  /* 0x0000000e5b007c0c */ /* 0x000fc4000bfc6270 */
[----:B------:R-:W-:Y:S02]  /*6f30*/  PRMT R94, RZ, 0x7610, R94 ;  /* 0x00007610ff5e7816 */ /* 0x000fe4000000005e */
[----:B------:R-:W-:Y:S02]  /*6f40*/  PRMT R107, RZ, 0x7610, R107 ;  /* 0x00007610ff6b7816 */ /* 0x000fe4000000006b */
[----:B------:R-:W-:-:S04]  /*6f50*/  PRMT R111, RZ, 0x7610, R111 ;  /* 0x00007610ff6f7816 */ /* 0x000fc8000000006f */
[----:B------:R-:W5:Y:S04]  /*6f60*/  @!P0 LDG.E.U8 R107, desc[UR12][R96.64] ;  /* 0x0000000c606b8981 */ /* 0x000f68000c1e1100 */
[----:B------:R2:W5:Y:S01]  /*6f70*/  @!P6 LDG.E.U8 R94, desc[UR12][R92.64] ;  /* 0x0000000c5c5ee981 */ /* 0x000562000c1e1100 */
[----:B------:R-:W-:Y:S01]  /*6f80*/  PRMT R115, RZ, 0x7610, R115 ;  /* 0x00007610ff737816 */ /* 0x000fe20000000073 */
[----:B--2---:R-:W-:Y:S01]  /*6f90*/  IMAD.MOV.U32 R93, RZ, RZ, R95 ;  /* 0x000000ffff5d7224 */ /* 0x004fe200078e005f */
[----:B------:R-:W-:Y:S02]  /*6fa0*/  IADD3 R92, P6, R95, R5, RZ ;  /* 0x000000055f5c7210 */ /* 0x000fe40007fde0ff */
[----:B------:R-:W-:Y:S02]  /*6fb0*/  LOP3.LUT R95, R91, 0x40, RZ, 0xfc, !PT ;  /* 0x000000405b5f7812 */ /* 0x000fe400078efcff */
[----:B------:R-:W-:-:S02]  /*6fc0*/  LEA.HI.X.SX32 R93, R93, R4, 0x1, P6 ;  /* 0x000000045d5d7211 */ /* 0x000fc400030f0eff */
[----:B------:R-:W-:Y:S02]  /*6fd0*/  ISETP.GE.AND P0, PT, R95, UR14, PT ;  /* 0x0000000e5f007c0c */ /* 0x000fe4000bf06270 */
[----:B----4-:R-:W-:Y:S01]  /*6fe0*/  IADD3 R96, P6, R99, R5, RZ ;  /* 0x0000000563607210 */ /* 0x010fe20007fde0ff */
[----:B------:R3:W2:Y:S01]  /*6ff0*/  @!P2 LDG.E.U8 R111, desc[UR12][R92.64] ;  /* 0x0000000c5c6fa981 */ /* 0x0006a2000c1e1100 */
[----:B------:R-:W-:Y:S02]  /*7000*/  LOP3.LUT R95, R91, 0x44, RZ, 0xfc, !PT ;  /* 0x000000445b5f7812 */ /* 0x000fe400078efcff */
[----:B------:R-:W-:Y:S02]  /*7010*/  LEA.HI.X.SX32 R97, R99, R4, 0x1, P6 ;  /* 0x0000000463617211 */ /* 0x000fe400030f0eff */
[----:B------:R-:W-:Y:S01]  /*7020*/  ISETP.GE.AND P2, PT, R95, UR14, PT ;  /* 0x0000000e5f007c0c */ /* 0x000fe2000bf46270 */
[----:B------:R-:W4:Y:S01]  /*7030*/  LDL R99, [R1+0x26c] ;  /* 0x00026c0001637983 */ /* 0x000f220000100800 */
[----:B------:R-:W-:-:S03]  /*7040*/  LOP3.LUT R95, R91, 0x48, RZ, 0xfc, !PT ;  /* 0x000000485b5f7812 */ /* 0x000fc600078efcff */
[----:B------:R0:W2:Y:S01]  /*7050*/  @!P1 LDG.E.U8 R115, desc[UR12][R96.64] ;  /* 0x0000000c60739981 */ /* 0x0000a2000c1e1100 */
[----:B------:R-:W-:-:S03]  /*7060*/  ISETP.GE.AND P1, PT, R95, UR14, PT ;  /* 0x0000000e5f007c0c */ /* 0x000fc6000bf26270 */
[----:B------:R-:W0:Y:S01]  /*7070*/  LDL R95, [R1+0x268] ;  /* 0x00026800015f7983 */ /* 0x000e220000100800 */
[CC--:B---3--:R-:W-:Y:S02]  /*7080*/  IADD3 R92, P6, R125.reuse, R5.reuse, RZ ;  /* 0x000000057d5c7210 */ /* 0x0c8fe40007fde0ff */
[----:B------:R-:W-:Y:S02]  /*7090*/  PRMT R119, RZ, 0x7610, R119 ;  /* 0x00007610ff777816 */ /* 0x000fe40000000077 */
[----:B------:R-:W-:Y:S02]  /*70a0*/  LEA.HI.X.SX32 R93, R125, R4, 0x1, P6 ;  /* 0x000000047d5d7211 */ /* 0x000fe400030f0eff */
[----:B------:R-:W-:Y:S01]  /*70b0*/  PRMT R121, RZ, 0x7610, R121 ;  /* 0x00007610ff797816 */ /* 0x000fe20000000079 */
[----:B------:R-:W3:Y:S04]  /*70c0*/  LDL R125, [R1+0x270] ;  /* 0x00027000017d7983 */ /* 0x000ee80000100800 */
[----:B------:R4:W2:Y:S01]  /*70d0*/  @!P5 LDG.E.U8 R119, desc[UR12][R92.64] ;  /* 0x0000000c5c77d981 */ /* 0x0008a2000c1e1100 */
[----:B------:R-:W-:Y:S01]  /*70e0*/  PRMT R123, RZ, 0x7610, R123 ;  /* 0x00007610ff7b7816 */ /* 0x000fe2000000007b */
[----:B0-----:R-:W-:Y:S01]  /*70f0*/  IMAD.MOV.U32 R97, RZ, RZ, R95 ;  /* 0x000000ffff617224 */ /* 0x001fe200078e005f */
[----:B------:R-:W-:-:S02]  /*7100*/  IADD3 R96, P6, R95, R5, RZ ;  /* 0x000000055f607210 */ /* 0x000fc40007fde0ff */
[----:B------:R-:W-:Y:S02]  /*7110*/  LOP3.LUT R95, R91, 0x4c, RZ, 0xfc, !PT ;  /* 0x0000004c5b5f7812 */ /* 0x000fe400078efcff */
[-C--:B------:R-:W-:Y:S02]  /*7120*/  LEA.HI.X.SX32 R97, R97, R4.reuse, 0x1, P6 ;  /* 0x0000000461617211 */ /* 0x080fe400030f0eff */
[----:B------:R-:W-:Y:S02]  /*7130*/  ISETP.GE.AND P5, PT, R95, UR14, PT ;  /* 0x0000000e5f007c0c */ /* 0x000fe4000bfa6270 */
[----:B----4-:R-:W-:Y:S01]  /*7140*/  IADD3 R92, P6, R99, R5, RZ ;  /* 0x00000005635c7210 */ /* 0x010fe20007fde0ff */
[----:B------:R3:W4:Y:S01]  /*7150*/  @!P4 LDG.E.U8 R121, desc[UR12][R96.64] ;  /* 0x0000000c6079c981 */ /* 0x000722000c1e1100 */
[----:B------:R-:W-:Y:S02]  /*7160*/  LOP3.LUT R95, R91, 0x50, RZ, 0xfc, !PT ;  /* 0x000000505b5f7812 */ /* 0x000fe400078efcff */
[----:B------:R-:W-:-:S02]  /*7170*/  LEA.HI.X.SX32 R93, R99, R4, 0x1, P6 ;  /* 0x00000004635d7211 */ /* 0x000fc400030f0eff */
[----:B------:R-:W-:Y:S01]  /*7180*/  ISETP.GE.AND P4, PT, R95, UR14, PT ;  /* 0x0000000e5f007c0c */ /* 0x000fe2000bf86270 */
[----:B------:R-:W5:Y:S01]  /*7190*/  LDL R99, [R1+0x278] ;  /* 0x0002780001637983 */ /* 0x000f620000100800 */
[----:B------:R-:W-:-:S03]  /*71a0*/  LOP3.LUT R95, R91, 0x54, RZ, 0xfc, !PT ;  /* 0x000000545b5f7812 */ /* 0x000fc600078efcff */
[----:B------:R0:W4:Y:S01]  /*71b0*/  @!P3 LDG.E.U8 R123, desc[UR12][R92.64] ;  /* 0x0000000c5c7bb981 */ /* 0x000122000c1e1100 */
[----:B------:R-:W-:-:S03]  /*71c0*/  ISETP.GE.AND P3, PT, R95, UR14, PT ;  /* 0x0000000e5f007c0c */ /* 0x000fc6000bf66270 */
[----:B------:R-:W0:Y:S01]  /*71d0*/  LDL R95, [R1+0x274] ;  /* 0x00027400015f7983 */ /* 0x000e220000100800 */
[CC--:B---3--:R-:W-:Y:S02]  /*71e0*/  IADD3 R96, P6, R125.reuse, R5.reuse, RZ ;  /* 0x000000057d607210 */ /* 0x0c8fe40007fde0ff */
[----:B------:R-:W-:Y:S02]  /*71f0*/  PRMT R14, RZ, 0x7610, R14 ;  /* 0x00007610ff0e7816 */ /* 0x000fe4000000000e */
[----:B------:R-:W-:Y:S02]  /*7200*/  LEA.HI.X.SX32 R97, R125, R4, 0x1, P6 ;  /* 0x000000047d617211 */ /* 0x000fe400030f0eff */
[----:B------:R-:W-:Y:S01]  /*7210*/  PRMT R13, RZ, 0x7610, R13 ;  /* 0x00007610ff0d7816 */ /* 0x000fe2000000000d */
[----:B------:R-:W3:Y:S04]  /*7220*/  LDL R125, [R1+0x27c] ;  /* 0x00027c00017d7983 */ /* 0x000ee80000100800 */
[----:B------:R5:W4:Y:S01]  /*7230*/  @!P0 LDG.E.U8 R14, desc[UR12][R96.64] ;  /* 0x0000000c600e8981 */ /* 0x000b22000c1e1100 */
[----:B------:R-:W-:Y:S01]  /*7240*/  PRMT R12, RZ, 0x7610, R12 ;  /* 0x00007610ff0c7816 */ /* 0x000fe2000000000c */
[----:B0-----:R-:W-:Y:S01]  /*7250*/  IMAD.MOV.U32 R93, RZ, RZ, R95 ;  /* 0x000000ffff5d7224 */ /* 0x001fe200078e005f */
[----:B------:R-:W-:-:S02]  /*7260*/  IADD3 R92, P6, R95, R5, RZ ;  /* 0x000000055f5c7210 */ /* 0x000fc40007fde0ff */
[----:B------:R-:W-:Y:S02]  /*7270*/  LOP3.LUT R95, R91, 0x58, RZ, 0xfc, !PT ;  /* 0x000000585b5f7812 */ /* 0x000fe400078efcff */
[-C--:B------:R-:W-:Y:S02]  /*7280*/  LEA.HI.X.SX32 R93, R93, R4.reuse, 0x1, P6 ;  /* 0x000000045d5d7211 */ /* 0x080fe400030f0eff */
[----:B------:R-:W-:Y:S02]  /*7290*/  ISETP.GE.AND P0, PT, R95, UR14, PT ;  /* 0x0000000e5f007c0c */ /* 0x000fe4000bf06270 */
[----:B-----5:R-:W-:Y:S01]  /*72a0*/  IADD3 R96, P6, R99, R5, RZ ;  /* 0x0000000563607210 */ /* 0x020fe20007fde0ff */
[----:B------:R3:W5:Y:S01]  /*72b0*/  @!P2 LDG.E.U8 R13, desc[UR12][R92.64] ;  /* 0x0000000c5c0da981 */ /* 0x000762000c1e1100 */
[----:B------:R-:W-:Y:S02]  /*72c0*/  LOP3.LUT R95, R91, 0x5c, RZ, 0xfc, !PT ;  /* 0x0000005c5b5f7812 */ /* 0x000fe400078efcff */
[----:B------:R-:W-:-:S02]  /*72d0*/  LEA.HI.X.SX32 R97, R99, R4, 0x1, P6 ;  /* 0x0000000463617211 */ /* 0x000fc400030f0eff */
[----:B------:R-:W-:Y:S01]  /*72e0*/  ISETP.GE.AND P2, PT, R95, UR14, PT ;  /* 0x0000000e5f007c0c */ /* 0x000fe2000bf46270 */
[----:B------:R-:W2:Y:S01]  /*72f0*/  LDL R99, [R1+0x284] ;  /* 0x0002840001637983 */ /* 0x000ea20000100800 */
[----:B------:R-:W-:-:S03]  /*7300*/  LOP3.LUT R95, R91, 0x60, RZ, 0xfc, !PT ;  /* 0x000000605b5f7812 */ /* 0x000fc600078efcff */
[----:B------:R0:W5:Y:S01]  /*7310*/  @!P1 LDG.E.U8 R12, desc[UR12][R96.64] ;  /* 0x0000000c600c9981 */ /* 0x000162000c1e1100 */
[----:B------:R-:W-:-:S03]  /*7320*/  ISETP.GE.AND P1, PT, R95, UR14, PT ;  /* 0x0000000e5f007c0c */ /* 0x000fc6000bf26270 */
[----:B------:R-:W0:Y:S01]  /*7330*/  LDL R95, [R1+0x280] ;  /* 0x00028000015f7983 */ /* 0x000e220000100800 */
[CC--:B---3--:R-:W-:Y:S02]  /*7340*/  IADD3 R92, P6, R125.reuse, R5.reuse, RZ ;  /* 0x000000057d5c7210 */ /* 0x0c8fe40007fde0ff */
[----:B------:R-:W-:Y:S02]  /*7350*/  PRMT R11, RZ, 0x7610, R11 ;  /* 0x00007610ff0b7816 */ /* 0x000fe4000000000b */
[----:B------:R-:W-:Y:S02]  /*7360*/  LEA.HI.X.SX32 R93, R125, R4, 0x1, P6 ;  /* 0x000000047d5d7211 */ /* 0x000fe400030f0eff */
[----:B------:R-:W-:Y:S01]  /*7370*/  PRMT R10, RZ, 0x7610, R10 ;  /* 0x00007610ff0a7816 */ /* 0x000fe2000000000a */
[----:B------:R-:W3:Y:S04]  /*7380*/  LDL R125, [R1+0x288] ;  /* 0x00028800017d7983 */ /* 0x000ee80000100800 */
[----:B------:R2:W5:Y:S01]  /*7390*/  @!P5 LDG.E.U8 R11, desc[UR12][R92.64] ;  /* 0x0000000c5c0bd981 */ /* 0x000562000c1e1100 */
[----:B------:R-:W-:Y:S01]  /*73a0*/  PRMT R9, RZ, 0x7610, R9 ;  /* 0x00007610ff097816 */ /* 0x000fe20000000009 */
[----:B0-----:R-:W-:Y:S01]  /*73b0*/  IMAD.MOV.U32 R97, RZ, RZ, R95 ;  /* 0x000000ffff617224 */ /* 0x001fe200078e005f */
[----:B------:R-:W-:-:S02]  /*73c0*/  IADD3 R96, P6, R95, R5, RZ ;  /* 0x000000055f607210 */ /* 0x000fc40007fde0ff */
[----:B------:R-:W-:Y:S02]  /*73d0*/  LOP3.LUT R95, R91, 0x64, RZ, 0xfc, !PT ;  /* 0x000000645b5f7812 */ /* 0x000fe400078efcff */
[-C--:B------:R-:W-:Y:S02]  /*73e0*/  LEA.HI.X.SX32 R97, R97, R4.reuse, 0x1, P6 ;  /* 0x0000000461617211 */ /* 0x080fe400030f0eff */
[----:B------:R-:W-:Y:S02]  /*73f0*/  ISETP.GE.AND P5, PT, R95, UR14, PT ;  /* 0x0000000e5f007c0c */ /* 0x000fe4000bfa6270 */
[----:B--2---:R-:W-:Y:S01]  /*7400*/  IADD3 R92, P6, R99, R5, RZ ;  /* 0x00000005635c7210 */ /* 0x004fe20007fde0ff */
[----:B------:R3:W2:Y:S01]  /*7410*/  @!P4 LDG.E.U8 R10, desc[UR12][R96.64] ;  /* 0x0000000c600ac981 */ /* 0x0006a2000c1e1100 */
[----:B------:R-:W-:Y:S02]  /*7420*/  LOP3.LUT R95, R91, 0x68, RZ, 0xfc, !PT ;  /* 0x000000685b5f7812 */ /* 0x000fe400078efcff */
[----:B------:R-:W-:-:S02]  /*7430*/  LEA.HI.X.SX32 R93, R99, R4, 0x1, P6 ;  /* 0x00000004635d7211 */ /* 0x000fc400030f0eff */
[----:B------:R-:W-:Y:S01]  /*7440*/  ISETP.GE.AND P4, PT, R95, UR14, PT ;  /* 0x0000000e5f007c0c */ /* 0x000fe2000bf86270 */
[----:B------:R-:W4:Y:S01]  /*7450*/  LDL R99, [R1+0x290] ;  /* 0x0002900001637983 */ /* 0x000f220000100800 */
[----:B------:R-:W-:-:S03]  /*7460*/  LOP3.LUT R95, R91, 0x6c, RZ, 0xfc, !PT ;  /* 0x0000006c5b5f7812 */ /* 0x000fc600078efcff */
[----:B------:R0:W2:Y:S01]  /*7470*/  @!P3 LDG.E.U8 R9, desc[UR12][R92.64] ;  /* 0x0000000c5c09b981 */ /* 0x0000a2000c1e1100 */
[----:B------:R-:W-:-:S03]  /*7480*/  ISETP.GE.AND P3, PT, R95, UR14, PT ;  /* 0x0000000e5f007c0c */ /* 0x000fc6000bf66270 */
[----:B------:R-:W0:Y:S01]  /*7490*/  LDL R95, [R1+0x28c] ;  /* 0x00028c00015f7983 */ /* 0x000e220000100800 */
[C---:B---3--:R-:W-:Y:S02]  /*74a0*/  IADD3 R96, P6, R125.reuse, R5, RZ ;  /* 0x000000057d607210 */ /* 0x048fe40007fde0ff */
[----:B------:R-:W-:Y:S02]  /*74b0*/  PRMT R8, RZ, 0x7610, R8 ;  /* 0x00007610ff087816 */ /* 0x000fe40000000008 */
[----:B------:R-:W-:Y:S02]  /*74c0*/  LEA.HI.X.SX32 R97, R125, R4, 0x1, P6 ;  /* 0x000000047d617211 */ /* 0x000fe400030f0eff */
[----:B------:R-:W-:Y:S01]  /*74d0*/  PRMT R7, RZ, 0x7610, R7 ;  /* 0x00007610ff077816 */ /* 0x000fe20000000007 */
[----:B------:R-:W3:Y:S04]  /*74e0*/  LDL R125, [R1+0x298] ;  /* 0x00029800017d7983 */ /* 0x000ee80000100800 */
[----:B------:R4:W2:Y:S01]  /*74f0*/  @!P0 LDG.E.U8 R8, desc[UR12][R96.64] ;  /* 0x0000000c60088981 */ /* 0x0008a2000c1e1100 */
[----:B------:R-:W-:-:S02]  /*7500*/  PRMT R2, RZ, 0x7610, R2 ;  /* 0x00007610ff027816 */ /* 0x000fc40000000002 */
[----:B0-----:R-:W-:Y:S01]  /*7510*/  IADD3 R92, P6, R95, R5, RZ ;  /* 0x000000055f5c7210 */ /* 0x001fe20007fde0ff */
[----:B------:R-:W-:Y:S01]  /*7520*/  IMAD.MOV.U32 R93, RZ, RZ, R95 ;  /* 0x000000ffff5d7224 */ /* 0x000fe200078e005f */
[----:B------:R-:W-:-:S04]  /*7530*/  LOP3.LUT R95, R91, 0x70, RZ, 0xfc, !PT ;  /* 0x000000705b5f7812 */ /* 0x000fc800078efcff */
[----:B------:R-:W-:Y:S02]  /*7540*/  LEA.HI.X.SX32 R93, R93, R4, 0x1, P6 ;  /* 0x000000045d5d7211 */ /* 0x000fe400030f0eff */
[----:B------:R-:W-:Y:S02]  /*7550*/  ISETP.GE.AND P0, PT, R95, UR14, PT ;  /* 0x0000000e5f007c0c */ /* 0x000fe4000bf06270 */
[----:B------:R-:W-:Y:S01]  /*7560*/  LOP3.LUT R95, R91, 0x74, RZ, 0xfc, !PT ;  /* 0x000000745b5f7812 */ /* 0x000fe200078efcff */
[----:B------:R0:W2:Y:S03]  /*7570*/  @!P2 LDG.E.U8 R7, desc[UR12][R92.64] ;  /* 0x0000000c5c07a981 */ /* 0x0000a6000c1e1100 */
[----:B------:R-:W-:Y:S02]  /*7580*/  ISETP.GE.AND P2, PT, R95, UR14, PT ;  /* 0x0000000e5f007c0c */ /* 0x000fe4000bf46270 */
[----:B------:R-:W5:Y:S01]  /*7590*/  LDL R95, [R1+0x294] ;  /* 0x00029400015f7983 */ /* 0x000f620000100800 */
[----:B----4-:R-:W-:-:S04]  /*75a0*/  IADD3 R96, P6, R99, R5, RZ ;  /* 0x0000000563607210 */ /* 0x010fc80007fde0ff */
[----:B------:R-:W-:Y:S02]  /*75b0*/  LEA.HI.X.SX32 R97, R99, R4, 0x1, P6 ;  /* 0x0000000463617211 */ /* 0x000fe400030f0eff */
[----:B------:R-:W4:Y:S04]  /*75c0*/  LDL R99, [R1+0x29c] ;  /* 0x00029c0001637983 */ /* 0x000f280000100800 */
[----:B------:R3:W2:Y:S01]  /*75d0*/  @!P1 LDG.E.U8 R2, desc[UR12][R96.64] ;  /* 0x0000000c60029981 */ /* 0x0006a2000c1e1100 */
[----:B0-----:R-:W-:Y:S02]  /*75e0*/  LOP3.LUT R93, R91, 0x78, RZ, 0xfc, !PT ;  /* 0x000000785b5d7812 */ /* 0x001fe400078efcff */
[----:B------:R-:W-:Y:S02]  /*75f0*/  PRMT R6, RZ, 0x7610, R6 ;  /* 0x00007610ff067816 */ /* 0x000fe40000000006 */
[----:B------:R-:W-:-:S02]  /*7600*/  ISETP.GE.AND P1, PT, R93, UR14, PT ;  /* 0x0000000e5d007c0c */ /* 0x000fc4000bf26270 */
[----:B------:R-:W-:-:S04]  /*7610*/  SHF.R.U32.HI R98, RZ, 0x7, R98 ;  /* 0x00000007ff627819 */ /* 0x000fc80000011662 */
[----:B------:R-:W-:-:S04]  /*7620*/  SGXT.U32 R98, R98, 0x2 ;  /* 0x000000026262781a */ /* 0x000fc80000000000 */
[----:B------:R-:W-:Y:S02]  /*7630*/  LOP3.LUT R98, R98, 0x74, RZ, 0xfc, !PT ;  /* 0x0000007462627812 */ /* 0x000fe400078efcff */
[----:B-----5:R-:W-:-:S04]  /*7640*/  IADD3 R92, P6, R95, R5, RZ ;  /* 0x000000055f5c7210 */ /* 0x020fc80007fde0ff */
[----:B------:R-:W-:Y:S02]  /*7650*/  LEA.HI.X.SX32 R93, R95, R4, 0x1, P6 ;  /* 0x000000045f5d7211 */ /* 0x000fe400030f0eff */
[----:B---3--:R-:W-:-:S03]  /*7660*/  IADD3 R96, P6, R125, R5, RZ ;  /* 0x000000057d607210 */ /* 0x008fc60007fde0ff */
[----:B------:R4:W3:Y:S01]  /*7670*/  @!P5 LDG.E.U8 R6, desc[UR12][R92.64] ;  /* 0x0000000c5c06d981 */ /* 0x0008e2000c1e1100 */
[----:B------:R-:W-:Y:S02]  /*7680*/  LEA.HI.X.SX32 R97, R125, R4, 0x1, P6 ;  /* 0x000000047d617211 */ /* 0x000fe400030f0eff */
[----:B----4-:R-:W-:Y:S01]  /*7690*/  IADD3 R92, P6, R99, R5, RZ ;  /* 0x00000005635c7210 */ /* 0x010fe20007fde0ff */
[----:B------:R-:W-:Y:S02]  /*76a0*/  IMAD.MOV.U32 R93, RZ, RZ, R99 ;  /* 0x000000ffff5d7224 */ /* 0x000fe400078e0063 */
[----:B------:R-:W0:Y:S01]  /*76b0*/  LDC R99, c[0x0][0x238] ;  /* 0x00008e00ff637b82 */ /* 0x000e220000000800 */
[----:B--2---:R1:W-:Y:S04]  /*76c0*/  STL [R1+0x94], R2 ;  /* 0x0000940201007387 */ /* 0x0043e80000100800 */
[----:B-1----:R-:W2:Y:S01]  /*76d0*/  LDL.LU R2, [R1+0x550] ;  /* 0x0005500001027983 */ /* 0x002ea20000300800 */
[----:B------:R-:W-:-:S02]  /*76e0*/  PRMT R0, RZ, 0x7610, R0 ;  /* 0x00007610ff007816 */ /* 0x000fc40000000000 */
[----:B------:R-:W-:Y:S01]  /*76f0*/  LOP3.LUT R95, R91, 0x7c, RZ, 0xfc, !PT ;  /* 0x0000007c5b5f7812 */ /* 0x000fe200078efcff */
[----:B------:R-:W4:Y:S04]  /*7700*/  LDL R125, [R1+0x2a8] ;  /* 0x0002a800017d7983 */ /* 0x000f280000100800 */
[----:B------:R1:W5:Y:S01]  /*7710*/  @!P4 LDG.E.U8 R0, desc[UR12][R96.64] ;  /* 0x0000000c6000c981 */ /* 0x000362000c1e1100 */
[----:B0-----:R-:W-:-:S03]  /*7720*/  IMAD R98, R98, R99, RZ ;  /* 0x0000006362627224 */ /* 0x001fc600078e02ff */
[----:B------:R-:W1:Y:S01]  /*7730*/  LDL R99, [R1+0x2a0] ;  /* 0x0002a00001637983 */ /* 0x000e620000100800 */
[----:B------:R-:W-:Y:S02]  /*7740*/  ISETP.GE.AND P5, PT, R95, UR14, PT ;  /* 0x0000000e5f007c0c */ /* 0x000fe4000bfa6270 */
[----:B------:R-:W-:Y:S02]  /*7750*/  PRMT R95, RZ, 0x7610, R95 ;  /* 0x00007610ff5f7816 */ /* 0x000fe4000000005f */
[----:B------:R-:W-:Y:S02]  /*7760*/  LEA.HI.X.SX32 R93, R93, R4, 0x1, P6 ;  /* 0x000000045d5d7211 */ /* 0x000fe400030f0eff */
[----:B------:R-:W-:-:S03]  /*7770*/  PRMT R124, RZ, 0x7610, R124 ;  /* 0x00007610ff7c7816 */ /* 0x000fc6000000007c */
[----:B------:R-:W3:Y:S01]  /*7780*/  @!P3 LDG.E.U8 R95, desc[UR12][R92.64] ;  /* 0x0000000c5c5fb981 */ /* 0x000ee2000c1e1100 */
[----:B-1----:R-:W-:Y:S01]  /*7790*/  IMAD.MOV.U32 R97, RZ, RZ, R99 ;  /* 0x000000ffff617224 */ /* 0x002fe200078e0063 */
[-C--:B------:R-:W-:Y:S02]  /*77a0*/  IADD3 R96, P4, R99, R5.reuse, RZ ;  /* 0x0000000563607210 */ /* 0x080fe40007f9e0ff */
[----:B------:R-:W5:Y:S02]  /*77b0*/  LDL R92, [R1+0x2ac] ;  /* 0x0002ac00015c7983 */ /* 0x000f640000100800 */
[----:B------:R-:W-:Y:S02]  /*77c0*/  LEA.HI.X.SX32 R97, R97, R4, 0x1, P4 ;  /* 0x0000000461617211 */ /* 0x000fe400020f0eff */
[----:B------:R-:W4:Y:S04]  /*77d0*/  LDL R99, [R1+0x2a4] ;  /* 0x0002a40001637983 */ /* 0x000f280000100800 */
[----:B------:R-:W5:Y:S01]  /*77e0*/  @!P0 LDG.E.U8 R124, desc[UR12][R96.64] ;  /* 0x0000000c607c8981 */ /* 0x000f62000c1e1100 */
[----:B------:R-:W-:-:S02]  /*77f0*/  IADD3 R98, P6, R98, R5, RZ ;  /* 0x0000000562627210 */ /* 0x000fc40007fde0ff */
[----:B--2---:R-:W-:Y:S01]  /*7800*/  PRMT R2, RZ, 0x7610, R2 ;  /* 0x00007610ff027816 */ /* 0x004fe20000000002 */
[----:B---3--:R-:W-:Y:S04]  /*7810*/  STL [R1+0xa0], R95 ;  /* 0x0000a05f01007387 */ /* 0x008fe80000100800 */
[----:B------:R-:W2:Y:S01]  /*7820*/  LDL R93, [R1+0x23c] ;  /* 0x00023c00015d7983 */ /* 0x000ea20000100800 */
[----:B----4-:R-:W-:-:S03]  /*7830*/  LEA.HI.X.SX32 R99, R99, R4, 0x1, P6 ;  /* 0x0000000463637211 */ /* 0x010fc600030f0eff */
[----:B-----5:R0:W-:Y:S04]  /*7840*/  STL [R1+0xa8], R124 ;  /* 0x0000a87c01007387 */ /* 0x0201e80000100800 */
[----:B------:R-:W3:Y:S04]  /*7850*/  @!P2 LDG.E.U8 R2, desc[UR12][R98.64] ;  /* 0x0000000c6202a981 */ /* 0x000ee8000c1e1100 */
[----:B0-----:R-:W4:Y:S01]  /*7860*/  LDL.LU R124, [R1+0x54c] ;  /* 0x00054c00017c7983 */ /* 0x001f220000300800 */
[----:B------:R-:W-:-:S04]  /*7870*/  IADD3 R96, P0, R125, R5, RZ ;  /* 0x000000057d607210 */ /* 0x000fc80007f1e0ff */
[----:B------:R-:W-:Y:S01]  /*7880*/  LEA.HI.X.SX32 R97, R125, R4, 0x1, P0 ;  /* 0x000000047d617211 */ /* 0x000fe200000f0eff */
[----:B---3--:R0:W-:Y:S01]  /*7890*/  STL [R1+0xa4], R2 ;  /* 0x0000a40201007387 */ /* 0x0081e20000100800 */
[----:B----4-:R-:W-:-:S03]  /*78a0*/  PRMT R124, RZ, 0x7610, R124 ;  /* 0x00007610ff7c7816 */ /* 0x010fc6000000007c */
[----:B0-----:R-:W2:Y:S04]  /*78b0*/  LDL.LU R2, [R1+0x548] ;  /* 0x0005480001027983 */ /* 0x001ea80000300800 */
[----:B------:R-:W3:Y:S01]  /*78c0*/  @!P1 LDG.E.U8 R124, desc[UR12][R96.64] ;  /* 0x0000000c607c9981 */ /* 0x000ee2000c1e1100 */
[----:B------:R-:W-:Y:S01]  /*78d0*/  IMAD.MOV.U32 R99, RZ, RZ, R92 ;  /* 0x000000ffff637224 */ /* 0x000fe200078e005c */
[----:B------:R-:W-:Y:S02]  /*78e0*/  IADD3 R98, P3, R92, R5, RZ ;  /* 0x000000055c627210 */ /* 0x000fe40007f7e0ff */
[----:B------:R0:W-:Y:S02]  /*78f0*/  STL [R1+0x3b8], R5 ;  /* 0x0003b80501007387 */ /* 0x0001e40000100800 */
[----:B------:R-:W-:-:S02]  /*7900*/  LEA.HI.X.SX32 R99, R99, R4, 0x1, P3 ;  /* 0x0000000463637211 */ /* 0x000fc400018f0eff */
[----:B0-----:R-:W4:Y:S01]  /*7910*/  LDL R5, [R1+0x230] ;  /* 0x0002300001057983 */ /* 0x001f220000100800 */
[----:B------:R-:W0:Y:S01]  /*7920*/  S2R R95, SR_TID.X ;  /* 0x00000000005f7919 */ /* 0x000e220000002100 */
[----:B--2---:R-:W-:Y:S02]  /*7930*/  IADD3 R92, P2, R2, R93, RZ ;  /* 0x0000005d025c7210 */ /* 0x004fe40007f5e0ff */
[----:B------:R-:W2:Y:S04]  /*7940*/  LDL R93, [R1+0x238] ;  /* 0x00023800015d7983 */ /* 0x000ea80000100800 */
[----:B------:R1:W-:Y:S04]  /*7950*/  STL [R1+0x3b4], R4 ;  /* 0x0003b40401007387 */ /* 0x0003e80000100800 */
[----:B-1----:R-:W5:Y:S04]  /*7960*/  LDL R4, [R1+0x22c] ;  /* 0x00022c0001047983 */ /* 0x002f680000100800 */
[----:B---3--:R1:W-:Y:S04]  /*7970*/  STL [R1+0x9c], R124 ;  /* 0x00009c7c01007387 */ /* 0x0083e80000100800 */
[----:B-1----:R-:W3:Y:S01]  /*7980*/  LDL.LU R124, [R1+0x544] ;  /* 0x00054400017c7983 */ /* 0x002ee20000300800 */
[----:B------:R-:W-:-:S02]  /*7990*/  PRMT R122, RZ, 0x7610, R122 ;  /* 0x00007610ff7a7816 */ /* 0x000fc4000000007a */
[----:B0-----:R-:W-:Y:S01]  /*79a0*/  LOP3.LUT R95, R95, 0x7f, RZ, 0xc0, !PT ;  /* 0x0000007f5f5f7812 */ /* 0x001fe200078ec0ff */
[----:B------:R-:W4:Y:S04]  /*79b0*/  LDL R97, [R1+0x234] ;  /* 0x0002340001617983 */ /* 0x000f280000100800 */
[----:B------:R-:W5:Y:S01]  /*79c0*/  @!P5 LDG.E.U8 R122, desc[UR12][R98.64] ;  /* 0x0000000c627ad981 */ /* 0x000f62000c1e1100 */
[----:B------:R-:W-:Y:S02]  /*79d0*/  ISETP.GE.AND P0, PT, R95, UR14, PT ;  /* 0x0000000e5f007c0c */ /* 0x000fe4000bf06270 */
[----:B------:R-:W-:Y:S01]  /*79e0*/  SHF.R.S32.HI R125, RZ, 0x1f, R2 ;  /* 0x0000001fff7d7819 */ /* 0x000fe20000011402 */
[----:B------:R-:W-:Y:S04]  /*79f0*/  BAR.SYNC.DEFER_BLOCKING 0x0 ;  /* 0x0000000000007b1d */ /* 0x000fe80000010000 */
[----:B--2---:R-:W-:Y:S01]  /*7a00*/  IMAD.X R93, R125, 0x1, R93, P2 ;  /* 0x000000017d5d7824 */ /* 0x004fe200010e065d */
[----:B---3--:R-:W-:-:S06]  /*7a10*/  PRMT R124, RZ, 0x7610, R124 ;  /* 0x00007610ff7c7816 */ /* 0x008fcc000000007c */
[----:B------:R-:W2:Y:S01]  /*7a20*/  @!P0 LDG.E.U8 R124, desc[UR12][R92.64] ;  /* 0x0000000c5c7c8981 */ /* 0x000ea2000c1e1100 */
[----:B----4-:R-:W-:-:S03]  /*7a30*/  IADD3 R96, P1, R2, R97, RZ ;  /* 0x0000006102607210 */ /* 0x010fc60007f3e0ff */
[----:B-----5:R0:W-:Y:S01]  /*7a40*/  STL [R1+0x98], R122 ;  /* 0x0000987a01007387 */ /* 0x0201e20000100800 */
[----:B------:R-:W-:Y:S01]  /*7a50*/  IADD3 R98, P2, R2, R4, RZ ;  /* 0x0000000402627210 */ /* 0x000fe20007f5e0ff */
[C---:B------:R-:W-:Y:S02]  /*7a60*/  IMAD.X R97, R125.reuse, 0x1, R5, P1 ;  /* 0x000000017d617824 */ /* 0x040fe400008e0605 */
[----:B0-----:R-:W3:Y:S04]  /*7a70*/  LDL.LU R122, [R1+0x540] ;  /* 0x00054000017a7983 */ /* 0x001ee80000300800 */
[----:B------:R-:W4:Y:S04]  /*7a80*/  LDL R99, [R1+0x228] ;  /* 0x0002280001637983 */ /* 0x000f280000100800 */
[----:B------:R-:W5:Y:S04]  /*7a90*/  LDL R5, [R1+0x218] ;  /* 0x0002180001057983 */ /* 0x000f680000100800 */
[----:B------:R-:W5:Y:S04]  /*7aa0*/  LDL.LU R4, [R1+0x208] ;  /* 0x0002080001047983 */ /* 0x000f680000300800 */
[----:B--2---:R0:W-:Y:S04]  /*7ab0*/  STL [R1+0x90], R124 ;  /* 0x0000907c01007387 */ /* 0x0041e80000100800 */
[----:B0-----:R-:W2:Y:S04]  /*7ac0*/  LDL.LU R124, [R1+0x53c] ;  /* 0x00053c00017c7983 */ /* 0x001ea80000300800 */
[----:B------:R-:W5:Y:S01]  /*7ad0*/  LDL R93, [R1+0x224] ;  /* 0x00022400015d7983 */ /* 0x000f620000100800 */
[----:B---3--:R-:W-:Y:S01]  /*7ae0*/  PRMT R122, RZ, 0x7610, R122 ;  /* 0x00007610ff7a7816 */ /* 0x008fe2000000007a */
[----:B----4-:R-:W-:-:S05]  /*7af0*/  IMAD.X R99, R125, 0x1, R99, P2 ;  /* 0x000000017d637824 */ /* 0x010fca00010e0663 */
[----:B------:R0:W3:Y:S01]  /*7b00*/  @!P0 LDG.E.U8 R122, desc[UR12][R96.64] ;  /* 0x0000000c607a8981 */ /* 0x0000e2000c1e1100 */
[----:B--2---:R-:W-:Y:S02]  /*7b10*/  PRMT R124, RZ, 0x7610, R124 ;  /* 0x00007610ff7c7816 */ /* 0x004fe4000000007c */
[----:B-----5:R-:W-:Y:S02]  /*7b20*/  IADD3 R92, P1, R2, R93, RZ ;  /* 0x0000005d025c7210 */ /* 0x020fe40007f3e0ff */
[----:B------:R-:W2:Y:S04]  /*7b30*/  LDL R93, [R1+0x220] ;  /* 0x00022000015d7983 */ /* 0x000ea80000100800 */
[----:B------:R1:W4:Y:S01]  /*7b40*/  @!P0 LDG.E.U8 R124, desc[UR12][R98.64] ;  /* 0x0000000c627c8981 */ /* 0x000322000c1e1100 */
[----:B0-----:R-:W-:-:S03]  /*7b50*/  PRMT R96, RZ, 0x7610, R96 ;  /* 0x00007610ff607816 */ /* 0x001fc60000000060 */
[----:B---3--:R0:W-:Y:S02]  /*7b60*/  STL [R1+0x8c], R122 ;  /* 0x00008c7a01007387 */ /* 0x0081e40000100800 */
[----:B-1----:R-:W-:Y:S02]  /*7b70*/  IMAD.MOV.U32 R98, RZ, RZ, R96 ;  /* 0x000000ffff627224 */ /* 0x002fe400078e0060 */
[----:B0-----:R-:W3:Y:S04]  /*7b80*/  LDL.LU R122, [R1+0x538] ;  /* 0x00053800017a7983 */ /* 0x001ee80000300800 */
[----:B------:R-:W5:Y:S01]  /*7b90*/  LDL R97, [R1+0x21c] ;  /* 0x00021c0001617983 */ /* 0x000f620000100800 */
[----:B--2---:R-:W-:-:S03]  /*7ba0*/  IMAD.X R93, R125, 0x1, R93, P1 ;  /* 0x000000017d5d7824 */ /* 0x004fc600008e065d */
[----:B----4-:R0:W-:Y:S04]  /*7bb0*/  STL [R1+0x88], R124 ;  /* 0x0000887c01007387 */ /* 0x0101e80000100800 */
[----:B------:R-:W2:Y:S04]  /*7bc0*/  @!P0 LDG.E.U8 R98, desc[UR12][R92.64] ;  /* 0x0000000c5c628981 */ /* 0x000ea8000c1e1100 */
[----:B0-----:R-:W4:Y:S04]  /*7bd0*/  LDL.LU R124, [R1+0x534] ;  /* 0x00053400017c7983 */ /* 0x001f280000300800 */
[----:B------:R-:W-:Y:S04]  /*7be0*/  STL.S16 [R1+0x84], R96 ;  /* 0x0000846001007387 */ /* 0x000fe80000100600 */
[----:B------:R-:W3:Y:S04]  /*7bf0*/  LDL R99, [R1+0x214] ;  /* 0x0002140001637983 */ /* 0x000ee80000100800 */
[----:B------:R-:W4:Y:S04]  /*7c00*/  LDL R93, [R1+0x20c] ;  /* 0x00020c00015d7983 */ /* 0x000f280000100800 */
[----:B--2---:R3:W-:Y:S02]  /*7c10*/  @!P0 STL [R1+0x84], R98 ;  /* 0x0000846201008387 */ /* 0x0047e40000100800 */
[----:B---3--:R-:W-:-:S02]  /*7c20*/  IADD3 R98, P2, R2, R99, RZ ;  /* 0x0000006302627210 */ /* 0x008fc40007f5e0ff */
[----:B------:R-:W2:Y:S01]  /*7c30*/  LDL R99, [R1+0x210] ;  /* 0x0002100001637983 */ /* 0x000ea20000100800 */
[----:B-----5:R-:W-:Y:S02]  /*7c40*/  IADD3 R96, P1, R2, R97, RZ ;  /* 0x0000006102607210 */ /* 0x020fe40007f3e0ff */
[----:B----4-:R-:W-:-:S03]  /*7c50*/  PRMT R124, RZ, 0x7610, R124 ;  /* 0x00007610ff7c7816 */ /* 0x010fc6000000007c */
[C---:B------:R-:W-:Y:S01]  /*7c60*/  IMAD.X R97, R125.reuse, 0x1, R5, P1 ;  /* 0x000000017d617824 */ /* 0x040fe200008e0605 */
[----:B------:R-:W-:Y:S01]  /*7c70*/  IADD3 R92, P1, R2, R93, RZ ;  /* 0x0000005d025c7210 */ /* 0x000fe20007f3e0ff */
[----:B------:R-:W-:Y:S01]  /*7c80*/  IMAD.MOV.U32 R93, RZ, RZ, R124 ;  /* 0x000000ffff5d7224 */ /* 0x000fe200078e007c */
[----:B------:R-:W-:Y:S01]  /*7c90*/  PRMT R122, RZ, 0x7610, R122 ;  /* 0x00007610ff7a7816 */ /* 0x000fe2000000007a */
[----:B------:R-:W3:Y:S04]  /*7ca0*/  LDL.LU R5, [R1+0x1f8] ;  /* 0x0001f80001057983 */ /* 0x000ee80000300800 */
[----:B------:R-:W4:Y:S04]  /*7cb0*/  @!P0 LDG.E.U8 R93, desc[UR12][R96.64] ;  /* 0x0000000c605d8981 */ /* 0x000f28000c1e1100 */
[----:B------:R0:W-:Y:S04]  /*7cc0*/  STL.S16 [R1+0x7c], R124 ;  /* 0x00007c7c01007387 */ /* 0x0001e80000100600 */
[----:B0-----:R-:W5:Y:S04]  /*7cd0*/  LDL.LU R124, [R1+0x530] ;  /* 0x00053000017c7983 */ /* 0x001f680000300800 */
[----:B------:R-:W3:Y:S01]  /*7ce0*/  LDL R97, [R1+0x204] ;  /* 0x0002040001617983 */ /* 0x000ee20000100800 */
[----:B--2---:R-:W-:-:S05]  /*7cf0*/  IMAD.X R99, R125, 0x1, R99, P2 ;  /* 0x000000017d637824 */ /* 0x004fca00010e0663 */
[----:B------:R-:W2:Y:S01]  /*7d00*/  @!P0 LDG.E.U8 R122, desc[UR12][R98.64] ;  /* 0x0000000c627a8981 */ /* 0x000ea2000c1e1100 */
[----:B------:R-:W-:-:S03]  /*7d10*/  PRMT R120, RZ, 0x7610, R120 ;  /* 0x00007610ff787816 */ /* 0x000fc60000000078 */
[----:B----4-:R0:W-:Y:S04]  /*7d20*/  @!P0 STL [R1+0x7c], R93 ;  /* 0x00007c5d01008387 */ /* 0x0101e80000100800 */
[----:B------:R1:W-:Y:S01]  /*7d30*/  STL [R1+0x3bc], R4 ;  /* 0x0003bc0401007387 */ /* 0x0003e20000100800 */
[----:B0-----:R-:W-:-:S03]  /*7d40*/  IMAD.X R93, R125, 0x1, R4, P1 ;  /* 0x000000017d5d7824 */ /* 0x001fc600008e0604 */
[----:B-1----:R-:W4:Y:S01]  /*7d50*/  LDL.LU R4, [R1+0x1f0] ;  /* 0x0001f00001047983 */ /* 0x002f220000300800 */
[----:B---3--:R-:W-:-:S03]  /*7d60*/  IADD3 R96, P1, R2, R97, RZ ;  /* 0x0000006102607210 */ /* 0x008fc60007f3e0ff */
[----:B------:R0:W3:Y:S04]  /*7d70*/  @!P0 LDG.E.U8 R120, desc[UR12][R92.64] ;  /* 0x0000000c5c788981 */ /* 0x0000e8000c1e1100 */
[----:B--2---:R1:W-:Y:S04]  /*7d80*/  STL [R1+0x80], R122 ;  /* 0x0000807a01007387 */ /* 0x0043e80000100800 */
[----:B-1----:R-:W2:Y:S04]  /*7d90*/  LDL.LU R122, [R1+0x52c] ;  /* 0x00052c00017a7983 */ /* 0x002ea80000300800 */
[----:B------:R-:W5:Y:S04]  /*7da0*/  LDL R97, [R1+0x1fc] ;  /* 0x0001fc0001617983 */ /* 0x000f680000100800 */
[----:B------:R-:W4:Y:S04]  /*7db0*/  LDL R98, [R1+0x200] ;  /* 0x0002000001627983 */ /* 0x000f280000100800 */
[----:B------:R-:W2:Y:S01]  /*7dc0*/  LDL R99, [R1+0x1f4] ;  /* 0x0001f40001637983 */ /* 0x000ea20000100800 */
[----:B0-----:R-:W-:-:S02]  /*7dd0*/  PRMT R93, RZ, 0x7610, R93 ;  /* 0x00007610ff5d7816 */ /* 0x001fc4000000005d */
[----:B------:R-:W-:Y:S01]  /*7de0*/  PRMT R118, RZ, 0x7610, R118 ;  /* 0x00007610ff767816 */ /* 0x000fe20000000076 */
[----:B---3--:R0:W-:Y:S04]  /*7df0*/  STL [R1+0x78], R120 ;  /* 0x0000787801007387 */ /* 0x0081e80000100800 */
[----:B0-----:R-:W3:Y:S04]  /*7e00*/  LDL.LU R120, [R1+0x528] ;  /* 0x0005280001787983 */ /* 0x001ee80000300800 */
[----:B------:R0:W-:Y:S01]  /*7e10*/  STL.S16 [R1+0x74], R93 ;  /* 0x0000745d01007387 */ /* 0x0001e20000100600 */
[C---:B-----5:R-:W-:Y:S01]  /*7e20*/  IADD3 R92, P2, R2.reuse, R97, RZ ;  /* 0x00000061025c7210 */ /* 0x060fe20007f5e0ff */
[----:B----4-:R-:W-:Y:S01]  /*7e30*/  IMAD.X R97, R125, 0x1, R98, P1 ;  /* 0x000000017d617824 */ /* 0x010fe200008e0662 */
[----:B--2---:R-:W-:Y:S01]  /*7e40*/  IADD3 R98, P1, R2, R99, RZ ;  /* 0x0000006302627210 */ /* 0x004fe20007f3e0ff */
[----:B------:R-:W-:-:S02]  /*7e50*/  IMAD.MOV.U32 R99, RZ, RZ, R93 ;  /* 0x000000ffff637224 */ /* 0x000fc400078e005d */
[----:B0-----:R-:W-:-:S04]  /*7e60*/  IMAD.X R93, R125, 0x1, R5, P2 ;  /* 0x000000017d5d7824 */ /* 0x001fc800010e0605 */
[----:B------:R-:W2:Y:S04]  /*7e70*/  @!P0 LDG.E.U8 R99, desc[UR12][R96.64] ;  /* 0x0000000c60638981 */ /* 0x000ea8000c1e1100 */
[----:B------:R-:W4:Y:S04]  /*7e80*/  @!P0 LDG.E.U8 R118, desc[UR12][R92.64] ;  /* 0x0000000c5c768981 */ /* 0x000f28000c1e1100 */
[----:B------:R0:W-:Y:S04]  /*7e90*/  STL [R1+0x3c0], R5 ;  /* 0x0003c00501007387 */ /* 0x0001e80000100800 */
[----:B0-----:R-:W5:Y:S04]  /*7ea0*/  LDL.LU R5, [R1+0x1e0] ;  /* 0x0001e00001057983 */ /* 0x001f680000300800 */
[----:B------:R-:W3:Y:S04]  /*7eb0*/  LDL R96, [R1+0x1e8] ;  /* 0x0001e80001607983 */ /* 0x000ee80000100800 */
[----:B------:R-:W5:Y:S04]  /*7ec0*/  LDL R97, [R1+0x1e4] ;  /* 0x0001e40001617983 */ /* 0x000f680000100800 */
[----:B--2---:R0:W-:Y:S04]  /*7ed0*/  @!P0 STL [R1+0x74], R99 ;  /* 0x0000746301008387 */ /* 0x0041e80000100800 */
[----:B------:R1:W-:Y:S01]  /*7ee0*/  STL [R1+0x3c4], R4 ;  /* 0x0003c40401007387 */ /* 0x0003e20000100800 */
[----:B0-----:R-:W-:-:S03]  /*7ef0*/  IMAD.X R99, R125, 0x1, R4, P1 ;  /* 0x000000017d637824 */ /* 0x001fc600008e0604 */
[----:B-1----:R-:W2:Y:S04]  /*7f00*/  LDL.LU R4, [R1+0x1d0] ;  /* 0x0001d00001047983 */ /* 0x002ea80000300800 */
[----:B----4-:R0:W-:Y:S04]  /*7f10*/  STL [R1+0x70], R118 ;  /* 0x0000707601007387 */ /* 0x0101e80000100800 */
[----:B0-----:R-:W4:Y:S04]  /*7f20*/  LDL.LU R118, [R1+0x524] ;  /* 0x0005240001767983 */ /* 0x001f280000300800 */
[----:B------:R-:W3:Y:S01]  /*7f30*/  LDL R93, [R1+0x1ec] ;  /* 0x0001ec00015d7983 */ /* 0x000ee20000100800 */
[----:B------:R-:W-:-:S02]  /*7f40*/  PRMT R116, RZ, 0x7610, R116 ;  /* 0x00007610ff747816 */ /* 0x000fc40000000074 */
[----:B------:R-:W-:-:S04]  /*7f50*/  PRMT R114, RZ, 0x7610, R114 ;  /* 0x00007610ff727816 */ /* 0x000fc80000000072 */
[----:B------:R-:W5:Y:S01]  /*7f60*/  @!P0 LDG.E.U8 R116, desc[UR12][R98.64] ;  /* 0x0000000c62748981 */ /* 0x000f62000c1e1100 */
[----:B---3--:R-:W-:-:S05]  /*7f70*/  IADD3 R92, P1, R2, R93, RZ ;  /* 0x0000005d025c7210 */ /* 0x008fca0007f3e0ff */
[----:B------:R-:W-:-:S05]  /*7f80*/  IMAD.X R93, R125, 0x1, R96, P1 ;  /* 0x000000017d5d7824 */ /* 0x000fca00008e0660 */
[----:B------:R-:W3:Y:S04]  /*7f90*/  @!P0 LDG.E.U8 R114, desc[UR12][R92.64] ;  /* 0x0000000c5c728981 */ /* 0x000ee8000c1e1100 */
[----:B-----5:R0:W-:Y:S04]  /*7fa0*/  STL [R1+0x6c], R116 ;  /* 0x00006c7401007387 */ /* 0x0201e80000100800 */
[----:B0-----:R-:W5:Y:S04]  /*7fb0*/  LDL.LU R116, [R1+0x520] ;  /* 0x0005200001747983 */ /* 0x001f680000300800 */
[----:B------:R-:W2:Y:S04]  /*7fc0*/  LDL R99, [R1+0x1d4] ;  /* 0x0001d40001637983 */ /* 0x000ea80000100800 */
[----:B---3--:R0:W-:Y:S04]  /*7fd0*/  STL [R1+0x68], R114 ;  /* 0x0000687201007387 */ /* 0x0081e80000100800 */
[----:B0-----:R-:W3:Y:S04]  /*7fe0*/  LDL.LU R114, [R1+0x51c] ;  /* 0x00051c0001727983 */ /* 0x001ee80000300800 */
[----:B------:R-:W4:Y:S01]  /*7ff0*/  LDL R93, [R1+0x1dc] ;  /* 0x0001dc00015d7983 */ /* 0x000f220000100800 */
[----:B------:R-:W-:-:S03]  /*8000*/  IADD3 R96, P1, R2, R97, RZ ;  /* 0x0000006102607210 */ /* 0x000fc60007f3e0ff */
[----:B------:R0:W-:Y:S02]  /*8010*/  STL [R1+0x3c8], R5 ;  /* 0x0003c80501007387 */ /* 0x0001e40000100800 */
[----:B------:R-:W-:Y:S02]  /*8020*/  IMAD.X R97, R125, 0x1, R5, P1 ;  /* 0x000000017d617824 */ /* 0x000fe400008e0605 */
[----:B0-----:R-:W5:Y:S01]  /*8030*/  LDL.LU R5, [R1+0x1c0] ;  /* 0x0001c00001057983 */ /* 0x001f620000300800 */
[----:B----4-:R-:W-:-:S03]  /*8040*/  IADD3 R92, P1, R2, R93, RZ ;  /* 0x0000005d025c7210 */ /* 0x010fc60007f3e0ff */
[----:B------:R-:W4:Y:S01]  /*8050*/  LDL R93, [R1+0x1d8] ;  /* 0x0001d800015d7983 */ /* 0x000f220000100800 */
[----:B------:R-:W-:Y:S02]  /*8060*/  PRMT R112, RZ, 0x7610, R112 ;  /* 0x00007610ff707816 */ /* 0x000fe40000000070 */
[----:B------:R-:W-:-:S04]  /*8070*/  PRMT R98, RZ, 0x7610, R98 ;  /* 0x00007610ff627816 */ /* 0x000fc80000000062 */
[----:B------:R-:W2:Y:S01]  /*8080*/  @!P0 LDG.E.U8 R112, desc[UR12][R96.64] ;  /* 0x0000000c60708981 */ /* 0x000ea2000c1e1100 */
[----:B----4-:R-:W-:-:S05]  /*8090*/  IMAD.X R93, R125, 0x1, R93, P1 ;  /* 0x000000017d5d7824 */ /* 0x010fca00008e065d */
[----:B------:R0:W4:Y:S04]  /*80a0*/  @!P0 LDG.E.U8 R98, desc[UR12][R92.64] ;  /* 0x0000000c5c628981 */ /* 0x000128000c1e1100 */
[----:B--2---:R1:W-:Y:S04]  /*80b0*/  STL [R1+0x64], R112 ;  /* 0x0000647001007387 */ /* 0x0043e80000100800 */
[----:B-1----:R-:W2:Y:S04]  /*80c0*/  LDL.LU R112, [R1+0x518] ;  /* 0x0005180001707983 */ /* 0x002ea80000300800 */
[----:B------:R-:W3:Y:S01]  /*80d0*/  LDL R93, [R1+0x1cc] ;  /* 0x0001cc00015d7983 */ /* 0x000ee20000100800 */
[----:B0-----:R-:W-:-:S03]  /*80e0*/  PRMT R92, RZ, 0x7610, R92 ;  /* 0x00007610ff5c7816 */ /* 0x001fc6000000005c */
[----:B----4-:R0:W-:Y:S02]  /*80f0*/  STL [R1+0x60], R98 ;  /* 0x0000606201007387 */ /* 0x0101e40000100800 */
[----:B0-----:R-:W-:-:S05]  /*8100*/  IADD3 R98, P1, R2, R99, RZ ;  /* 0x0000006302627210 */ /* 0x001fca0007f3e0ff */
[----:B------:R-:W-:-:S05]  /*8110*/  IMAD.X R99, R125, 0x1, R4, P1 ;  /* 0x000000017d637824 */ /* 0x000fca00008e0604 */
[----:B------:R-:W4:Y:S04]  /*8120*/  @!P0 LDG.E.U8 R92, desc[UR12][R98.64] ;  /* 0x0000000c625c8981 */ /* 0x000f28000c1e1100 */
[----:B------:R0:W-:Y:S04]  /*8130*/  STL [R1+0x3cc], R4 ;  /* 0x0003cc0401007387 */ /* 0x0001e80000100800 */
[----:B0-----:R-:W2:Y:S04]  /*8140*/  LDL.LU R4, [R1+0x1b8] ;  /* 0x0001b80001047983 */ /* 0x001ea80000300800 */
[----:B----4-:R3:W-:Y:S02]  /*8150*/  STL [R1+0x5c], R92 ;  /* 0x00005c5c01007387 */ /* 0x0107e40000100800 */
[----:B---3--:R-:W-:-:S02]  /*8160*/  IADD3 R92, P1, R2, R93, RZ ;  /* 0x0000005d025c7210 */ /* 0x008fc40007f3e0ff */
[----:B------:R-:W3:Y:S01]  /*8170*/  LDL R93, [R1+0x1c8] ;  /* 0x0001c800015d7983 */ /* 0x000ee20000100800 */
[----:B------:R-:W-:Y:S02]  /*8180*/  PRMT R110, RZ, 0x7610, R110 ;  /* 0x00007610ff6e7816 */ /* 0x000fe4000000006e */
[----:B---3--:R-:W-:-:S05]  /*8190*/  IMAD.X R93, R125, 0x1, R93, P1 ;  /* 0x000000017d5d7824 */ /* 0x008fca00008e065d */
[----:B------:R-:W3:Y:S04]  /*81a0*/  @!P0 LDG.E.U8 R110, desc[UR12][R92.64] ;  /* 0x0000000c5c6e8981 */ /* 0x000ee8000c1e1100 */
[----:B---3--:R0:W-:Y:S04]  /*81b0*/  STL [R1+0x48], R110 ;  /* 0x0000486e01007387 */ /* 0x0081e80000100800 */
[----:B0-----:R-:W3:Y:S04]  /*81c0*/  LDL.LU R110, [R1+0x514] ;  /* 0x00051400016e7983 */ /* 0x001ee80000300800 */
[----:B------:R-:W4:Y:S01]  /*81d0*/  LDL R93, [R1+0x1c4] ;  /* 0x0001c400015d7983 */ /* 0x000f220000100800 */
[----:B------:R-:W-:-:S02]  /*81e0*/  PRMT R108, RZ, 0x7610, R108 ;  /* 0x00007610ff6c7816 */ /* 0x000fc4000000006c */
[----:B----4-:R-:W-:-:S05]  /*81f0*/  IADD3 R92, P1, R2, R93, RZ ;  /* 0x0000005d025c7210 */ /* 0x010fca0007f3e0ff */
[----:B-----5:R-:W-:-:S05]  /*8200*/  IMAD.X R93, R125, 0x1, R5, P1 ;  /* 0x000000017d5d7824 */ /* 0x020fca00008e0605 */
[----:B------:R-:W4:Y:S04]  /*8210*/  @!P0 LDG.E.U8 R108, desc[UR12][R92.64] ;  /* 0x0000000c5c6c8981 */ /* 0x000f28000c1e1100 */
[----:B------:R0:W-:Y:S04]  /*8220*/  STL [R1+0x3d0], R5 ;  /* 0x0003d00501007387 */ /* 0x0001e80000100800 */
[----:B0-----:R-:W5:Y:S04]  /*8230*/  LDL.LU R5, [R1+0x1b0] ;  /* 0x0001b00001057983 */ /* 0x001f680000300800 */
[----:B----4-:R0:W-:Y:S04]  /*8240*/  STL [R1+0x44], R108 ;  /* 0x0000446c01007387 */ /* 0x0101e80000100800 */
[----:B0-----:R-:W4:Y:S04]  /*8250*/  LDL.LU R108, [R1+0x510] ;  /* 0x00051000016c7983 */ /* 0x001f280000300800 */
[----:B------:R-:W2:Y:S01]  /*8260*/  LDL R93, [R1+0x1bc] ;  /* 0x0001bc00015d7983 */ /* 0x000ea20000100800 */
[----:B------:R-:W-:-:S02]  /*8270*/  PRMT R90, RZ, 0x7610, R90 ;  /* 0x00007610ff5a7816 */ /* 0x000fc4000000005a */
[----:B--2---:R-:W-:-:S05]  /*8280*/  IADD3 R92, P1, R2, R93, RZ ;  /* 0x0000005d025c7210 */ /* 0x004fca0007f3e0ff */
[----:B------:R-:W-:-:S05]  /*8290*/  IMAD.X R93, R125, 0x1, R4, P1 ;  /* 0x000000017d5d7824 */ /* 0x000fca00008e0604 */
[----:B------:R-:W2:Y:S04]  /*82a0*/  @!P0 LDG.E.U8 R90, desc[UR12][R92.64] ;  /* 0x0000000c5c5a8981 */ /* 0x000ea8000c1e1100 */
[----:B------:R0:W-:Y:S04]  /*82b0*/  STL [R1+0x3d4], R4 ;  /* 0x0003d40401007387 */ /* 0x0001e80000100800 */
[----:B0-----:R-:W3:Y:S04]  /*82c0*/  LDL.LU R4, [R1+0x1a8] ;  /* 0x0001a80001047983 */ /* 0x001ee80000300800 */
[----:B--2---:R0:W-:Y:S04]  /*82d0*/  STL [R1+0x40], R90 ;  /* 0x0000405a01007387 */ /* 0x0041e80000100800 */
[----:B0-----:R-:W2:Y:S04]  /*82e0*/  LDL.LU R90, [R1+0x50c] ;  /* 0x00050c00015a7983 */ /* 0x001ea80000300800 */
[----:B------:R-:W5:Y:S01]  /*82f0*/  LDL R93, [R1+0x1b4] ;  /* 0x0001b400015d7983 */ /* 0x000f620000100800 */
[----:B------:R-:W-:-:S02]  /*8300*/  PRMT R106, RZ, 0x7610, R106 ;  /* 0x00007610ff6a7816 */ /* 0x000fc4000000006a */
[----:B-----5:R-:W-:-:S05]  /*8310*/  IADD3 R92, P1, R2, R93, RZ ;  /* 0x0000005d025c7210 */ /* 0x020fca0007f3e0ff */
[----:B------:R-:W-:-:S05]  /*8320*/  IMAD.X R93, R125, 0x1, R5, P1 ;  /* 0x000000017d5d7824 */ /* 0x000fca00008e0605 */
[----:B------:R-:W5:Y:S04]  /*8330*/  @!P0 LDG.E.U8 R106, desc[UR12][R92.64] ;  /* 0x0000000c5c6a8981 */ /* 0x000f68000c1e1100 */
[----:B------:R0:W-:Y:S04]  /*8340*/  STL [R1+0x3d8], R5 ;  /* 0x0003d80501007387 */ /* 0x0001e80000100800 */
[----:B0-----:R-:W4:Y:S04]  /*8350*/  LDL.LU R5, [R1+0x198] ;  /* 0x0001980001057983 */ /* 0x001f280000300800 */
[----:B-----5:R0:W-:Y:S04]  /*8360*/  STL [R1+0x3c], R106 ;  /* 0x00003c6a01007387 */ /* 0x0201e80000100800 */
[----:B0-----:R-:W5:Y:S04]  /*8370*/  LDL.LU R106, [R1+0x508] ;  /* 0x00050800016a7983 */ /* 0x001f680000300800 */
[----:B------:R-:W3:Y:S01]  /*8380*/  LDL R93, [R1+0x1ac] ;  /* 0x0001ac00015d7983 */ /* 0x000ee20000100800 */
[----:B------:R-:W-:-:S02]  /*8390*/  PRMT R89, RZ, 0x7610, R89 ;  /* 0x00007610ff597816 */ /* 0x000fc40000000059 */
[----:B---3--:R-:W-:-:S05]  /*83a0*/  IADD3 R92, P1, R2, R93, RZ ;  /* 0x0000005d025c7210 */ /* 0x008fca0007f3e0ff */
[----:B------:R-:W-:-:S05]  /*83b0*/  IMAD.X R93, R125, 0x1, R4, P1 ;  /* 0x000000017d5d7824 */ /* 0x000fca00008e0604 */
[----:B------:R-:W3:Y:S04]  /*83c0*/  @!P0 LDG.E.U8 R89, desc[UR12][R92.64] ;  /* 0x0000000c5c598981 */ /* 0x000ee8000c1e1100 */
[----:B------:R0:W-:Y:S04]  /*83d0*/  STL [R1+0x3dc], R4 ;  /* 0x0003dc0401007387 */ /* 0x0001e80000100800 */
[----:B0-----:R-:W2:Y:S04]  /*83e0*/  LDL.LU R4, [R1+0x190] ;  /* 0x0001900001047983 */ /* 0x001ea80000300800 */
[----:B---3--:R0:W-:Y:S04]  /*83f0*/  STL [R1+0x38], R89 ;  /* 0x0000385901007387 */ /* 0x0081e80000100800 */
[----:B0-----:R-:W3:Y:S04]  /*8400*/  LDL.LU R89, [R1+0x504] ;  /* 0x0005040001597983 */ /* 0x001ee80000300800 */
[----:B------:R-:W4:Y:S02]  /*8410*/  LDL R93, [R1+0x1a4] ;  /* 0x0001a400015d7983 */ /* 0x000f240000100800 */
[----:B----4-:R-:W-:-:S02]  /*8420*/  IADD3 R92, P1, R2, R93, RZ ;  /* 0x0000005d025c7210 */ /* 0x010fc40007f3e0ff */
[----:B------:R-:W4:Y:S01]  /*8430*/  LDL R93, [R1+0x1a0] ;  /* 0x0001a000015d7983 */ /* 0x000f220000100800 */
[----:B------:R-:W-:Y:S02]  /*8440*/  PRMT R88, RZ, 0x7610, R88 ;  /* 0x00007610ff587816 */ /* 0x000fe40000000058 */
[----:B----4-:R-:W-:-:S05]  /*8450*/  IMAD.X R93, R125, 0x1, R93, P1 ;  /* 0x000000017d5d7824 */ /* 0x010fca00008e065d */
[----:B------:R-:W4:Y:S04]  /*8460*/  @!P0 LDG.E.U8 R88, desc[UR12][R92.64] ;  /* 0x0000000c5c588981 */ /* 0x000f28000c1e1100 */
[----:B----4-:R0:W-:Y:S04]  /*8470*/  STL [R1+0x34], R88 ;  /* 0x0000345801007387 */ /* 0x0101e80000100800 */
[----:B0-----:R-:W4:Y:S04]  /*8480*/  LDL.LU R88, [R1+0x500] ;  /* 0x0005000001587983 */ /* 0x001f280000300800 */
[----:B------:R-:W5:Y:S01]  /*8490*/  LDL R93, [R1+0x19c] ;  /* 0x00019c00015d7983 */ /* 0x000f620000100800 */
[----:B------:R-:W-:-:S02]  /*84a0*/  PRMT R23, RZ, 0x7610, R23 ;  /* 0x00007610ff177816 */ /* 0x000fc40000000017 */
[----:B-----5:R-:W-:-:S05]  /*84b0*/  IADD3 R92, P1, R2, R93, RZ ;  /* 0x0000005d025c7210 */ /* 0x020fca0007f3e0ff */
[----:B------:R-:W-:-:S05]  /*84c0*/  IMAD.X R93, R125, 0x1, R5, P1 ;  /* 0x000000017d5d7824 */ /* 0x000fca00008e0605 */
[----:B------:R-:W5:Y:S04]  /*84d0*/  @!P0 LDG.E.U8 R23, desc[UR12][R92.64] ;  /* 0x0000000c5c178981 */ /* 0x000f68000c1e1100 */
[----:B------:R0:W-:Y:S04]  /*84e0*/  STL [R1+0x3e0], R5 ;  /* 0x0003e00501007387 */ /* 0x0001e80000100800 */
[----:B0-----:R-:W3:Y:S04]  /*84f0*/  LDL.LU R5, [R1+0x188] ;  /* 0x0001880001057983 */ /* 0x001ee80000300800 */
[----:B-----5:R0:W-:Y:S04]  /*8500*/  STL [R1+0x30], R23 ;  /* 0x0000301701007387 */ /* 0x0201e80000100800 */
[----:B0-----:R-:W5:Y:S04]  /*8510*/  LDL.LU R23, [R1+0x4fc] ;  /* 0x0004fc0001177983 */ /* 0x001f680000300800 */
[----:B------:R-:W2:Y:S01]  /*8520*/  LDL R93, [R1+0x194] ;  /* 0x00019400015d7983 */ /* 0x000ea20000100800 */
[----:B------:R-:W-:-:S02]  /*8530*/  PRMT R22, RZ, 0x7610, R22 ;  /* 0x00007610ff167816 */ /* 0x000fc40000000016 */
[----:B--2---:R-:W-:-:S05]  /*8540*/  IADD3 R92, P1, R2, R93, RZ ;  /* 0x0000005d025c7210 */ /* 0x004fca0007f3e0ff */
[----:B------:R-:W-:-:S05]  /*8550*/  IMAD.X R93, R125, 0x1, R4, P1 ;  /* 0x000000017d5d7824 */ /* 0x000fca00008e0604 */
[----:B------:R-:W2:Y:S04]  /*8560*/  @!P0 LDG.E.U8 R22, desc[UR12][R92.64] ;  /* 0x0000000c5c168981 */ /* 0x000ea8000c1e1100 */
[----:B------:R0:W-:Y:S04]  /*8570*/  STL [R1+0x3e4], R4 ;  /* 0x0003e40401007387 */ /* 0x0001e80000100800 */
[----:B0-----:R-:W4:Y:S04]  /*8580*/  LDL.LU R4, [R1+0x178] ;  /* 0x0001780001047983 */ /* 0x001f280000300800 */
[----:B--2---:R0:W-:Y:S04]  /*8590*/  STL [R1+0x2c], R22 ;  /* 0x00002c1601007387 */ /* 0x0041e80000100800 */
[----:B0-----:R-:W2:Y:S04]  /*85a0*/  LDL.LU R22, [R1+0x4f8] ;  /* 0x0004f80001167983 */ /* 0x001ea80000300800 */
[----:B------:R-:W3:Y:S01]  /*85b0*/  LDL R93, [R1+0x18c] ;  /* 0x00018c00015d7983 */ /* 0x000ee20000100800 */
[----:B------:R-:W-:-:S02]  /*85c0*/  PRMT R21, RZ, 0x7610, R21 ;  /* 0x00007610ff157816 */ /* 0x000fc40000000015 */
[----:B---3--:R-:W-:-:S05]  /*85d0*/  IADD3 R92, P1, R2, R93, RZ ;  /* 0x0000005d025c7210 */ /* 0x008fca0007f3e0ff */
[----:B------:R-:W-:-:S05]  /*85e0*/  IMAD.X R93, R125, 0x1, R5, P1 ;  /* 0x000000017d5d7824 */ /* 0x000fca00008e0605 */
[----:B------:R-:W3:Y:S04]  /*85f0*/  @!P0 LDG.E.U8 R21, desc[UR12][R92.64] ;  /* 0x0000000c5c158981 */ /* 0x000ee8000c1e1100 */
[----:B------:R0:W-:Y:S04]  /*8600*/  STL [R1+0x3e8], R5 ;  /* 0x0003e80501007387 */ /* 0x0001e80000100800 */
[----:B0-----:R-:W5:Y:S04]  /*8610*/  LDL.LU R5, [R1+0x168] ;  /* 0x0001680001057983 */ /* 0x001f680000300800 */
        /* <DEDUP_REMOVED lines=19> */
[----:B------:R-:W5:Y:S02]  /*8750*/  LDL R93, [R1+0x174] ;  /* 0x00017400015d7983 */ /* 0x000f640000100800 */
[----:B-----5:R-:W-:-:S02]  /*8760*/  IADD3 R92, P1, R2, R93, RZ ;  /* 0x0000005d025c7210 */ /* 0x020fc40007f3e0ff */
[----:B------:R-:W5:Y:S01]  /*8770*/  LDL R93, [R1+0x170] ;  /* 0x00017000015d7983 */ /* 0x000f620000100800 */
[----:B------:R-:W-:Y:S02]  /*8780*/  PRMT R19, RZ, 0x7610, R19 ;  /* 0x00007610ff137816 */ /* 0x000fe40000000013 */
[----:B-----5:R-:W-:-:S05]  /*8790*/  IMAD.X R93, R125, 0x1, R93, P1 ;  /* 0x000000017d5d7824 */ /* 0x020fca00008e065d */
[----:B------:R-:W5:Y:S04]  /*87a0*/  @!P0 LDG.E.U8 R19, desc[UR12][R92.64] ;  /* 0x0000000c5c138981 */ /* 0x000f68000c1e1100 */
[----:B-----5:R0:W-:Y:S04]  /*87b0*/  STL [R1+0x1c], R19 ;  /* 0x00001c1301007387 */ /* 0x0201e80000100800 */
[----:B0-----:R-:W5:Y:S04]  /*87c0*/  LDL.LU R19, [R1+0x4e8] ;  /* 0x0004e80001137983 */ /* 0x001f680000300800 */
[----:B------:R-:W4:Y:S01]  /*87d0*/  LDL R93, [R1+0x16c] ;  /* 0x00016c00015d7983 */ /* 0x000f220000100800 */
[----:B------:R-:W-:-:S02]  /*87e0*/  PRMT R18, RZ, 0x7610, R18 ;  /* 0x00007610ff127816 */ /* 0x000fc40000000012 */
[----:B----4-:R-:W-:-:S05]  /*87f0*/  IADD3 R92, P1, R2, R93, RZ ;  /* 0x0000005d025c7210 */ /* 0x010fca0007f3e0ff */
[----:B------:R-:W-:-:S05]  /*8800*/  IMAD.X R93, R125, 0x1, R5, P1 ;  /* 0x000000017d5d7824 */ /* 0x000fca00008e0605 */
[----:B------:R-:W4:Y:S04]  /*8810*/  @!P0 LDG.E.U8 R18, desc[UR12][R92.64] ;  /* 0x0000000c5c128981 */ /* 0x000f28000c1e1100 */
[----:B------:R0:W-:Y:S04]  /*8820*/  STL [R1+0x3f0], R5 ;  /* 0x0003f00501007387 */ /* 0x0001e80000100800 */
[----:B0-----:R-:W2:Y:S04]  /*8830*/  LDL.LU R5, [R1+0x150] ;  /* 0x0001500001057983 */ /* 0x001ea80000300800 */
[----:B----4-:R0:W-:Y:S04]  /*8840*/  STL [R1+0x18], R18 ;  /* 0x0000181201007387 */ /* 0x0101e80000100800 */
[----:B0-----:R-:W4:Y:S04]  /*8850*/  LDL.LU R18, [R1+0x4e4] ;  /* 0x0004e40001127983 */ /* 0x001f280000300800 */
        /* <DEDUP_REMOVED lines=9> */
[----:B------:R-:W2:Y:S02]  /*88f0*/  LDL R93, [R1+0x15c] ;  /* 0x00015c00015d7983 */ /* 0x000ea40000100800 */
[----:B--2---:R-:W-:-:S02]  /*8900*/  IADD3 R92, P1, R2, R93, RZ ;  /* 0x0000005d025c7210 */ /* 0x004fc40007f3e0ff */
[----:B------:R-:W2:Y:S01]  /*8910*/  LDL R93, [R1+0x158] ;  /* 0x00015800015d7983 */ /* 0x000ea20000100800 */
[----:B------:R-:W-:Y:S02]  /*8920*/  PRMT R16, RZ, 0x7610, R16 ;  /* 0x00007610ff107816 */ /* 0x000fe40000000010 */
[----:B--2---:R-:W-:-:S05]  /*8930*/  IMAD.X R93, R125, 0x1, R93, P1 ;  /* 0x000000017d5d7824 */ /* 0x004fca00008e065d */
[----:B------:R-:W2:Y:S04]  /*8940*/  @!P0 LDG.E.U8 R16, desc[UR12][R92.64] ;  /* 0x0000000c5c108981 */ /* 0x000ea8000c1e1100 */
[----:B--2---:R0:W-:Y:S04]  /*8950*/  STL [R1+0x10], R16 ;  /* 0x0000101001007387 */ /* 0x0041e80000100800 */
[----:B0-----:R-:W2:Y:S04]  /*8960*/  LDL.LU R16, [R1+0x4dc] ;  /* 0x0004dc0001107983 */ /* 0x001ea80000300800 */
[----:B------:R-:W4:Y:S01]  /*8970*/  LDL R93, [R1+0x154] ;  /* 0x00015400015d7983 */ /* 0x000f220000100800 */
[----:B------:R-:W-:-:S02]  /*8980*/  PRMT R15, RZ, 0x7610, R15 ;  /* 0x00007610ff0f7816 */ /* 0x000fc4000000000f */
[----:B----4-:R-:W-:-:S05]  /*8990*/  IADD3 R92, P1, R2, R93, RZ ;  /* 0x0000005d025c7210 */ /* 0x010fca0007f3e0ff */
[----:B------:R-:W-:-:S05]  /*89a0*/  IMAD.X R93, R125, 0x1, R5, P1 ;  /* 0x000000017d5d7824 */ /* 0x000fca00008e0605 */
[----:B------:R-:W4:Y:S04]  /*89b0*/  @!P0 LDG.E.U8 R15, desc[UR12][R92.64] ;  /* 0x0000000c5c0f8981 */ /* 0x000f28000c1e1100 */
[----:B------:R0:W-:Y:S04]  /*89c0*/  STL [R1+0x3f8], R5 ;  /* 0x0003f80501007387 */ /* 0x0001e80000100800 */
[----:B0-----:R-:W3:Y:S04]  /*89d0*/  LDL.LU R5, [R1+0x138] ;  /* 0x0001380001057983 */ /* 0x001ee80000300800 */
        /* <DEDUP_REMOVED lines=8> */
[----:B0-----:R-:W2:Y:S04]  /*8a60*/  LDL.LU R4, [R1+0x130] ;  /* 0x0001300001047983 */ /* 0x001ea80000300800 */
[----:B-----5:R-:W-:Y:S04]  /*8a70*/  STL [R1+0x4], R95 ;  /* 0x0000045f01007387 */ /* 0x020fe80000100800 */
[----:B------:R-:W5:Y:S02]  /*8a80*/  LDL R93, [R1+0x144] ;  /* 0x00014400015d7983 */ /* 0x000f640000100800 */
[----:B-----5:R-:W-:-:S02]  /*8a90*/  IADD3 R92, P1, R2, R93, RZ ;  /* 0x0000005d025c7210 */ /* 0x020fc40007f3e0ff */
[----:B------:R-:W5:Y:S01]  /*8aa0*/  LDL R93, [R1+0x140] ;  /* 0x00014000015d7983 */ /* 0x000f620000100800 */
[----:B------:R-:W-:Y:S02]  /*8ab0*/  PRMT R91, RZ, 0x7610, R91 ;  /* 0x00007610ff5b7816 */ /* 0x000fe4000000005b */
[----:B-----5:R-:W-:-:S05]  /*8ac0*/  IMAD.X R93, R125, 0x1, R93, P1 ;  /* 0x000000017d5d7824 */ /* 0x020fca00008e065d */
[----:B------:R-:W5:Y:S04]  /*8ad0*/  @!P0 LDG.E.U8 R91, desc[UR12][R92.64] ;  /* 0x0000000c5c5b8981 */ /* 0x000f68000c1e1100 */
[----:B-----5:R-:W-:Y:S04]  /*8ae0*/  STL [R1], R91 ;  /* 0x0000005b01007387 */ /* 0x020fe80000100800 */
[----:B------:R-:W5:Y:S01]  /*8af0*/  LDL R93, [R1+0x13c] ;  /* 0x00013c00015d7983 */ /* 0x000f620000100800 */
[----:B------:R-:W-:-:S03]  /*8b00*/  PRMT R124, RZ, 0x7610, R124 ;  /* 0x00007610ff7c7816 */ /* 0x000fc6000000007c */
[----:B---3--:R0:W-:Y:S01]  /*8b10*/  STL [R1+0x400], R5 ;  /* 0x0004000501007387 */ /* 0x0081e20000100800 */
[----:B-----5:R-:W-:-:S05]  /*8b20*/  IADD3 R92, P1, R2, R93, RZ ;  /* 0x0000005d025c7210 */ /* 0x020fca0007f3e0ff */
[----:B------:R-:W-:Y:S02]  /*8b30*/  IMAD.X R93, R125, 0x1, R5, P1 ;  /* 0x000000017d5d7824 */ /* 0x000fe400008e0605 */
[----:B0-----:R-:W3:Y:S04]  /*8b40*/  LDL.LU R5, [R1+0x120] ;  /* 0x0001200001057983 */ /* 0x001ee80000300800 */
[----:B------:R0:W5:Y:S04]  /*8b50*/  @!P0 LDG.E.U8 R124, desc[UR12][R92.64] ;  /* 0x0000000c5c7c8981 */ /* 0x000168000c1e1100 */
[----:B------:R-:W0:Y:S01]  /*8b60*/  LDL R93, [R1+0x134] ;  /* 0x00013400015d7983 */ /* 0x000e220000100800 */
[----:B------:R-:W-:-:S02]  /*8b70*/  PRMT R122, RZ, 0x7610, R122 ;  /* 0x00007610ff7a7816 */ /* 0x000fc4000000007a */
[----:B0-----:R-:W-:-:S05]  /*8b80*/  IADD3 R92, P1, R2, R93, RZ ;  /* 0x0000005d025c7210 */ /* 0x001fca0007f3e0ff */
[----:B--2---:R-:W-:-:S05]  /*8b90*/  IMAD.X R93, R125, 0x1, R4, P1 ;  /* 0x000000017d5d7824 */ /* 0x004fca00008e0604 */
[----:B------:R-:W2:Y:S04]  /*8ba0*/  @!P0 LDG.E.U8 R122, desc[UR12][R92.64] ;  /* 0x0000000c5c7a8981 */ /* 0x000ea8000c1e1100 */
[----:B-----5:R0:W-:Y:S04]  /*8bb0*/  STL [R1+0x460], R124 ;  /* 0x0004607c01007387 */ /* 0x0201e80000100800 */
[----:B0-----:R-:W5:Y:S04]  /*8bc0*/  LDL R124, [R1+0x124] ;  /* 0x00012400017c7983 */ /* 0x001f680000100800 */
[----:B------:R0:W-:Y:S04]  /*8bd0*/  STL [R1+0x404], R4 ;  /* 0x0004040401007387 */ /* 0x0001e80000100800 */
[----:B0-----:R-:W4:Y:S04]  /*8be0*/  LDL.LU R4, [R1+0x11c] ;  /* 0x00011c0001047983 */ /* 0x001f280000300800 */
[----:B------:R-:W3:Y:S04]  /*8bf0*/  LDL R93, [R1+0x12c] ;  /* 0x00012c00015d7983 */ /* 0x000ee80000100800 */
[----:B--2---:R0:W-:Y:S04]  /*8c00*/  STL [R1+0x464], R122 ;  /* 0x0004647a01007387 */ /* 0x0041e80000100800 */
[----:B0-----:R-:W2:Y:S01]  /*8c10*/  LDL R122, [R1+0x128] ;  /* 0x00012800017a7983 */ /* 0x001ea20000100800 */
[----:B------:R-:W-:Y:S01]  /*8c20*/  PRMT R120, RZ, 0x7610, R120 ;  /* 0x00007610ff787816 */ /* 0x000fe20000000078 */
[----:B------:R-:W0:Y:S01]  /*8c30*/  S2R R95, SR_TID.X ;  /* 0x00000000005f7919 */ /* 0x000e220000002100 */
[----:B---3--:R-:W-:-:S02]  /*8c40*/  IADD3 R92, P1, R2, R93, RZ ;  /* 0x0000005d025c7210 */ /* 0x008fc40007f3e0ff */
[----:B------:R-:W-:Y:S02]  /*8c50*/  PRMT R118, RZ, 0x7610, R118 ;  /* 0x00007610ff767816 */ /* 0x000fe40000000076 */
[----:B0-----:R-:W-:Y:S01]  /*8c60*/  LOP3.LUT R95, R95, 0x7f, RZ, 0xc0, !PT ;  /* 0x0000007f5f5f7812 */ /* 0x001fe200078ec0ff */
[----:B--2---:R-:W-:Y:S02]  /*8c70*/  IMAD.X R93, R125, 0x1, R122, P1 ;  /* 0x000000017d5d7824 */ /* 0x004fe400008e067a */
[----:B------:R-:W2:Y:S04]  /*8c80*/  LDL R122, [R1+0x58] ;  /* 0x00005800017a7983 */ /* 0x000ea80000100800 */
[----:B------:R0:W3:Y:S02]  /*8c90*/  @!P0 LDG.E.U8 R120, desc[UR12][R92.64] ;  /* 0x0000000c5c788981 */ /* 0x0000e4000c1e1100 */
[----:B0-----:R-:W0:Y:S02]  /*8ca0*/  S2R R93, SR_TID.X ;  /* 0x00000000005d7919 */ /* 0x001e240000002100 */
[----:B0-----:R-:W-:-:S05]  /*8cb0*/  IMAD.SHL.U32 R92, R93, 0x10, RZ ;  /* 0x000000105d5c7824 */ /* 0x001fca00078e00ff */
[----:B------:R-:W-:-:S05]  /*8cc0*/  LOP3.LUT R92, R92, 0x70, RZ, 0xc0, !PT ;  /* 0x000000705c5c7812 */ /* 0x000fca00078ec0ff */
[----:B------:R-:W-:Y:S01]  /*8cd0*/  IMAD R95, R95, 0x80, R92 ;  /* 0x000000805f5f7824 */ /* 0x000fe200078e025c */
[----:B-----5:R-:W-:-:S05]  /*8ce0*/  IADD3 R92, P1, R2, R124, RZ ;  /* 0x0000007c025c7210 */ /* 0x020fca0007f3e0ff */
[----:B------:R-:W-:-:S05]  /*8cf0*/  IMAD.X R93, R125, 0x1, R5, P1 ;  /* 0x000000017d5d7824 */ /* 0x000fca00008e0605 */
[----:B------:R0:W5:Y:S01]  /*8d00*/  @!P0 LDG.E.U8 R118, desc[UR12][R92.64] ;  /* 0x0000000c5c768981 */ /* 0x000162000c1e1100 */
[----:B------:R-:W1:Y:S01]  /*8d10*/  S2R R91, SR_TID.X ;  /* 0x00000000005b7919 */ /* 0x000e620000002100 */
[----:B------:R-:W-:Y:S02]  /*8d20*/  PRMT R116, RZ, 0x7610, R116 ;  /* 0x00007610ff747816 */ /* 0x000fe40000000074 */
[----:B-1----:R-:W-:-:S04]  /*8d30*/  SHF.R.U32.HI R91, RZ, 0x7, R91 ;  /* 0x00000007ff5b7819 */ /* 0x002fc8000001165b */
[----:B------:R-:W-:-:S04]  /*8d40*/  SGXT.U32 R91, R91, 0x2 ;  /* 0x000000025b5b781a */ /* 0x000fc80000000000 */
[----:B------:R-:W-:Y:S02]  /*8d50*/  LOP3.LUT R91, R95, R91, RZ, 0xfc, !PT ;  /* 0x0000005b5f5b7212 */ /* 0x000fe400078efcff */
[C---:B--2---:R-:W-:Y:S01]  /*8d60*/  IADD3 RZ, P1, R2.reuse, R122, RZ ;  /* 0x0000007a02ff7210 */ /* 0x044fe20007f3e0ff */
[----:B---3--:R-:W-:Y:S04]  /*8d70*/  STL [R1+0x468], R120 ;  /* 0x0004687801007387 */ /* 0x008fe80000100800 */
[----:B------:R-:W2:Y:S01]  /*8d80*/  LDL R124, [R1+0x54] ;  /* 0x00005400017c7983 */ /* 0x000ea20000100800 */
[----:B0-----:R-:W-:-:S03]  /*8d90*/  IMAD.IADD R92, R2, 0x1, R122 ;  /* 0x00000001025c7824 */ /* 0x001fc600078e027a */
[----:B------:R0:W-:Y:S01]  /*8da0*/  STL [R1+0x408], R5 ;  /* 0x0004080501007387 */ /* 0x0001e20000100800 */
[----:B----4-:R-:W-:-:S05]  /*8db0*/  IMAD.X R93, R125, 0x1, R4, P1 ;  /* 0x000000017d5d7824 */ /* 0x010fca00008e0604 */
[----:B------:R1:W3:Y:S04]  /*8dc0*/  @!P0 LDG.E.U8 R116, desc[UR12][R92.64] ;  /* 0x0000000c5c748981 */ /* 0x0002e8000c1e1100 */
[----:B0-----:R-:W4:Y:S04]  /*8dd0*/  LDL.LU R5, [R1+0x118] ;  /* 0x0001180001057983 */ /* 0x001f280000300800 */
[----:B-----5:R0:W-:Y:S04]  /*8de0*/  STL [R1+0x46c], R118 ;  /* 0x00046c7601007387 */ /* 0x0201e80000100800 */
[----:B------:R-:W5:Y:S04]  /*8df0*/  LDL R122, [R1+0x50] ;  /* 0x00005000017a7983 */ /* 0x000f680000100800 */
[----:B------:R-:W5:Y:S04]  /*8e00*/  LDL R120, [R1+0x114] ;  /* 0x0001140001787983 */ /* 0x000f680000100800 */
[----:B0-----:R-:W5:Y:S04]  /*8e10*/  LDL R118, [R1+0x4c] ;  /* 0x00004c0001767983 */ /* 0x001f680000100800 */
[----:B------:R-:W5:Y:S04]  /*8e20*/  LDL R95, [R1+0xc] ;  /* 0x00000c00015f7983 */ /* 0x000f680000100800 */
[----:B------:R0:W-:Y:S04]  /*8e30*/  STL [R1+0x40c], R4 ;  /* 0x00040c0401007387 */ /* 0x0001e80000100800 */
[----:B0-----:R-:W5:Y:S01]  /*8e40*/  LDL.LU R4, [R1+0x110] ;  /* 0x0001100001047983 */ /* 0x001f620000300800 */
[----:B------:R-:W-:-:S02]  /*8e50*/  PRMT R114, RZ, 0x7610, R114 ;  /* 0x00007610ff727816 */ /* 0x000fc40000000072 */
[----:B------:R-:W-:Y:S02]  /*8e60*/  PRMT R112, RZ, 0x7610, R112 ;  /* 0x00007610ff707816 */ /* 0x000fe40000000070 */
[----:B------:R-:W-:Y:S02]  /*8e70*/  PRMT R110, RZ, 0x7610, R110 ;  /* 0x00007610ff6e7816 */ /* 0x000fe4000000006e */
[C---:B--2---:R-:W-:Y:S01]  /*8e80*/  IADD3 RZ, P1, R2.reuse, R124, RZ ;  /* 0x0000007c02ff7210 */ /* 0x044fe20007f3e0ff */
[----:B-1----:R-:W-:-:S04]  /*8e90*/  IMAD.IADD R92, R2, 0x1, R124 ;  /* 0x00000001025c7824 */ /* 0x002fc800078e027c */
[----:B----4-:R-:W-:Y:S01]  /*8ea0*/  IMAD.X R93, R125, 0x1, R5, P1 ;  /* 0x000000017d5d7824 */ /* 0x010fe200008e0605 */
[----:B---3--:R-:W-:Y:S04]  /*8eb0*/  STL [R1+0x470], R116 ;  /* 0x0004707401007387 */ /* 0x008fe80000100800 */
[----:B------:R0:W2:Y:S04]  /*8ec0*/  @!P0 LDG.E.U8 R114, desc[UR12][R92.64] ;  /* 0x0000000c5c728981 */ /* 0x0000a8000c1e1100 */
[----:B------:R1:W-:Y:S04]  /*8ed0*/  STL [R1+0x410], R5 ;  /* 0x0004100501007387 */ /* 0x0003e80000100800 */
[----:B-1----:R-:W3:Y:S01]  /*8ee0*/  LDL.LU R5, [R1+0x10c] ;  /* 0x00010c0001057983 */ /* 0x002ee20000300800 */
[C---:B-----5:R-:W-:Y:S01]  /*8ef0*/  IADD3 RZ, P1, R2.reuse, R122, RZ ;  /* 0x0000007a02ff7210 */ /* 0x060fe20007f3e0ff */
[----:B0-----:R-:W-:-:S04]  /*8f00*/  IMAD.IADD R92, R2, 0x1, R122 ;  /* 0x00000001025c7824 */ /* 0x001fc800078e027a */
[----:B------:R-:W-:-:S05]  /*8f10*/  IMAD.X R93, R125, 0x1, R120, P1 ;  /* 0x000000017d5d7824 */ /* 0x000fca00008e0678 */
[----:B------:R0:W4:Y:S01]  /*8f20*/  @!P0 LDG.E.U8 R112, desc[UR12][R92.64] ;  /* 0x0000000c5c708981 */ /* 0x000122000c1e1100 */
[C---:B------:R-:W-:Y:S01]  /*8f30*/  IADD3 RZ, P1, R2.reuse, R118, RZ ;  /* 0x0000007602ff7210 */ /* 0x040fe20007f3e0ff */
[----:B0-----:R-:W-:-:S04]  /*8f40*/  IMAD.IADD R92, R2, 0x1, R118 ;  /* 0x00000001025c7824 */ /* 0x001fc800078e0276 */
[----:B------:R-:W-:-:S05]  /*8f50*/  IMAD.X R93, R125, 0x1, R4, P1 ;  /* 0x000000017d5d7824 */ /* 0x000fca00008e0604 */
[----:B------:R0:W5:Y:S01]  /*8f60*/  @!P0 LDG.E.U8 R110, desc[UR12][R92.64] ;  /* 0x0000000c5c6e8981 */ /* 0x000162000c1e1100 */
[C---:B------:R-:W-:Y:S02]  /*8f70*/  IADD3 RZ, P1, R2.reuse, R95, RZ ;  /* 0x0000005f02ff7210 */ /* 0x040fe40007f3e0ff */
[----:B------:R-:W-:Y:S01]  /*8f80*/  PRMT R108, RZ, 0x7610, R108 ;  /* 0x00007610ff6c7816 */ /* 0x000fe2000000006c */
[----:B------:R1:W-:Y:S01]  /*8f90*/  STS.U8 [R91+UR8+0x8004], R101 ;  /* 0x008004655b007988 */ /* 0x0003e20008000008 */
[----:B0-----:R-:W-:-:S03]  /*8fa0*/  IMAD.IADD R92, R2, 0x1, R95 ;  /* 0x00000001025c7824 */ /* 0x001fc600078e025f */
[----:B--2---:R-:W-:Y:S01]  /*8fb0*/  STL [R1+0x474], R114 ;  /* 0x0004747201007387 */ /* 0x004fe20000100800 */
[----:B---3--:R-:W-:-:S05]  /*8fc0*/  IMAD.X R93, R125, 0x1, R5, P1 ;  /* 0x000000017d5d7824 */ /* 0x008fca00008e0605 */
[----:B------:R0:W2:Y:S04]  /*8fd0*/  @!P0 LDG.E.U8 R108, desc[UR12][R92.64] ;  /* 0x0000000c5c6c8981 */ /* 0x0000a8000c1e1100 */
[----:B----4-:R-:W-:Y:S04]  /*8fe0*/  STL [R1+0x478], R112 ;  /* 0x0004787001007387 */ /* 0x010fe80000100800 */
[----:B-1----:R-:W3:Y:S04]  /*8ff0*/  LDL R101, [R1+0x104] ;  /* 0x0001040001657983 */ /* 0x002ee80000100800 */
[----:B------:R1:W-:Y:S04]  /*9000*/  STL [R1+0x414], R4 ;  /* 0x0004140401007387 */ /* 0x0003e80000100800 */
[----:B-1----:R-:W4:Y:S04]  /*9010*/  LDL.LU R4, [R1+0x108] ;  /* 0x0001080001047983 */ /* 0x002f280000300800 */
[----:B-----5:R-:W-:Y:S04]  /*9020*/  STL [R1+0x47c], R110 ;  /* 0x00047c6e01007387 */ /* 0x020fe80000100800 */
[----:B------:R-:W5:Y:S04]  /*9030*/  LDL R95, [R1+0xf8] ;  /* 0x0000f800015f7983 */ /* 0x000f680000100800 */
[----:B------:R1:W-:Y:S04]  /*9040*/  STL [R1+0x418], R5 ;  /* 0x0004180501007387 */ /* 0x0003e80000100800 */
[----:B-1----:R-:W5:Y:S01]  /*9050*/  LDL.LU R5, [R1+0x100] ;  /* 0x0001000001057983 */ /* 0x002f620000300800 */
[C---:B------:R-:W-:Y:S01]  /*9060*/  IADD3 RZ, P1, R2.reuse, R90, RZ ;  /* 0x0000005a02ff7210 */ /* 0x040fe20007f3e0ff */
[----:B0-----:R-:W-:Y:S01]  /*9070*/  IMAD.IADD R92, R2, 0x1, R90 ;  /* 0x00000001025c7824 */ /* 0x001fe200078e025a */
[----:B------:R-:W-:Y:S01]  /*9080*/  PRMT R106, RZ, 0x7610, R106 ;  /* 0x00007610ff6a7816 */ /* 0x000fe2000000006a */
[----:B------:R0:W-:Y:S04]  /*9090*/  STS.U8 [R91+UR8+0x800c], R104 ;  /* 0x00800c685b007988 */ /* 0x0001e80008000008 */
[----:B------:R1:W-:Y:S01]  /*90a0*/  STS.U8 [R91+UR8+0x8000], R94 ;  /* 0x0080005e5b007988 */ /* 0x0003e20008000008 */
[----:B0-----:R-:W-:-:S02]  /*90b0*/  PRMT R104, RZ, 0x7610, R104 ;  /* 0x00007610ff687816 */ /* 0x001fc40000000068 */
[----:B-1----:R-:W-:Y:S01]  /*90c0*/  LOP3.LUT R94, R91, 0x10, RZ, 0x3c, !PT ;  /* 0x000000105b5e7812 */ /* 0x002fe200078e3cff */
[----:B------:R-:W-:Y:S04]  /*90d0*/  STS.U8 [R91+UR8+0x8008], R103 ;  /* 0x008008675b007988 */ /* 0x000fe80008000008 */
[----:B------:R0:W-:Y:S02]  /*90e0*/  STS.U8 [R94+UR8+0x8004], R102 ;  /* 0x008004665e007988 */ /* 0x0001e40008000008 */
[----:B0-----:R-:W-:Y:S02]  /*90f0*/  PRMT R102, RZ, 0x7610, R102 ;  /* 0x00007610ff667816 */ /* 0x001fe40000000066 */
[----:B--2---:R-:W-:Y:S04]  /*9100*/  STL [R1+0x480], R108 ;  /* 0x0004806c01007387 */ /* 0x004fe80000100800 */
[----:B------:R-:W-:Y:S01]  /*9110*/  STL [R1+0x42c], R90 ;  /* 0x00042c5a01007387 */ /* 0x000fe20000100800 */
[----:B----4-:R-:W-:-:S03]  /*9120*/  IMAD.X R93, R125, 0x1, R4, P1 ;  /* 0x000000017d5d7824 */ /* 0x010fc600008e0604 */
[----:B------:R0:W-:Y:S01]  /*9130*/  STL [R1+0x41c], R4 ;  /* 0x00041c0401007387 */ /* 0x0001e20000100800 */
[----:B------:R-:W-:-:S03]  /*9140*/  IADD3 RZ, P1, R2, R89, RZ ;  /* 0x0000005902ff7210 */ /* 0x000fc60007f3e0ff */
[----:B------:R1:W2:Y:S04]  /*9150*/  @!P0 LDG.E.U8 R106, desc[UR12][R92.64] ;  /* 0x0000000c5c6a8981 */ /* 0x0002a8000c1e1100 */
[----:B0-----:R-:W4:Y:S01]  /*9160*/  LDL.LU R4, [R1+0xfc] ;  /* 0x0000fc0001047983 */ /* 0x001f220000300800 */
[C---:B-1----:R-:W-:Y:S02]  /*9170*/  IMAD.IADD R92, R2.reuse, 0x1, R89 ;  /* 0x00000001025c7824 */ /* 0x042fe400078e0259 */
[----:B---3--:R-:W-:Y:S01]  /*9180*/  IMAD.X R93, R125, 0x1, R101, P1 ;  /* 0x000000017d5d7824 */ /* 0x008fe200008e0665 */
[----:B------:R-:W-:-:S04]  /*9190*/  IADD3 RZ, P1, R2, R88, RZ ;  /* 0x0000005802ff7210 */ /* 0x000fc80007f3e0ff */
[----:B------:R0:W3:Y:S02]  /*91a0*/  @!P0 LDG.E.U8 R104, desc[UR12][R92.64] ;  /* 0x0000000c5c688981 */ /* 0x0000e4000c1e1100 */
[----:B0-----:R-:W-:Y:S02]  /*91b0*/  IMAD.IADD R92, R2, 0x1, R88 ;  /* 0x00000001025c7824 */ /* 0x001fe400078e0258 */
[----:B-----5:R-:W-:-:S05]  /*91c0*/  IMAD.X R93, R125, 0x1, R5, P1 ;  /* 0x000000017d5d7824 */ /* 0x020fca00008e0605 */
[----:B------:R0:W5:Y:S01]  /*91d0*/  @!P0 LDG.E.U8 R102, desc[UR12][R92.64] ;  /* 0x0000000c5c668981 */ /* 0x000162000c1e1100 */
[----:B------:R-:W-:-:S03]  /*91e0*/  IADD3 RZ, P1, R2, R23, RZ ;  /* 0x0000001702ff7210 */ /* 0x000fc60007f3e0ff */
[----:B------:R1:W-:Y:S01]  /*91f0*/  STS.U8 [R94+UR8+0x8000], R100 ;  /* 0x008000645e007988 */ /* 0x0003e20008000008 */
[----:B------:R-:W-:Y:S01]  /*9200*/  PRMT R98, RZ, 0x7610, R98 ;  /* 0x00007610ff627816 */ /* 0x000fe20000000062 */
[C---:B0-----:R-:W-:Y:S01]  /*9210*/  IMAD.IADD R92, R2.reuse, 0x1, R23 ;  /* 0x00000001025c7824 */ /* 0x041fe200078e0217 */
[----:B-1----:R-:W-:Y:S01]  /*9220*/  PRMT R100, RZ, 0x7610, R100 ;  /* 0x00007610ff647816 */ /* 0x002fe20000000064 */
[----:B--2---:R-:W-:Y:S01]  /*9230*/  STL [R1+0x484], R106 ;  /* 0x0004846a01007387 */ /* 0x004fe20000100800 */
[----:B----4-:R-:W-:Y:S01]  /*9240*/  IMAD.X R93, R125, 0x1, R4, P1 ;  /* 0x000000017d5d7824 */ /* 0x010fe200008e0604 */
[C---:B------:R-:W-:Y:S02]  /*9250*/  IADD3 RZ, P1, R2.reuse, R22, RZ ;  /* 0x0000001602ff7210 */ /* 0x040fe40007f3e0ff */
[----:B------:R0:W-:Y:S04]  /*9260*/  STL [R1+0x430], R89 ;  /* 0x0004305901007387 */ /* 0x0001e80000100800 */
[----:B------:R1:W2:Y:S04]  /*9270*/  @!P0 LDG.E.U8 R100, desc[UR12][R92.64] ;  /* 0x0000000c5c648981 */ /* 0x0002a8000c1e1100 */
[----:B0-----:R-:W4:Y:S01]  /*9280*/  LDL R89, [R1+0xec] ;  /* 0x0000ec0001597983 */ /* 0x001f220000100800 */
[----:B-1----:R-:W-:-:S02]  /*9290*/  IMAD.IADD R92, R2, 0x1, R22 ;  /* 0x00000001025c7824 */ /* 0x002fc400078e0216 */
[----:B------:R-:W-:Y:S01]  /*92a0*/  IMAD.X R93, R125, 0x1, R95, P1 ;  /* 0x000000017d5d7824 */ /* 0x000fe200008e065f */
[----:B---3--:R-:W-:Y:S04]  /*92b0*/  STL [R1+0x488], R104 ;  /* 0x0004886801007387 */ /* 0x008fe80000100800 */
[----:B------:R-:W-:Y:S04]  /*92c0*/  STL [R1+0x434], R88 ;  /* 0x0004345801007387 */ /* 0x000fe80000100800 */
[----:B------:R0:W-:Y:S04]  /*92d0*/  STL [R1+0x420], R5 ;  /* 0x0004200501007387 */ /* 0x0001e80000100800 */
[----:B------:R1:W3:Y:S04]  /*92e0*/  @!P0 LDG.E.U8 R98, desc[UR12][R92.64] ;  /* 0x0000000c5c628981 */ /* 0x0002e8000c1e1100 */
[----:B0-----:R-:W4:Y:S04]  /*92f0*/  LDL.LU R5, [R1+0xf4] ;  /* 0x0000f40001057983 */ /* 0x001f280000300800 */
[----:B-----5:R-:W-:Y:S04]  /*9300*/  STL [R1+0x48c], R102 ;  /* 0x00048c6601007387 */ /* 0x020fe80000100800 */
[----:B------:R-:W-:Y:S04]  /*9310*/  STL [R1+0x438], R23 ;  /* 0x0004381701007387 */ /* 0x000fe80000100800 */
[----:B------:R0:W-:Y:S04]  /*9320*/  STL [R1+0x424], R4 ;  /* 0x0004240401007387 */ /* 0x0001e80000100800 */
[----:B0-----:R-:W5:Y:S01]  /*9330*/  LDL.LU R4, [R1+0xf0] ;  /* 0x0000f00001047983 */ /* 0x001f620000300800 */
[C---:B------:R-:W-:Y:S01]  /*9340*/  IADD3 RZ, P1, R2.reuse, R21, RZ ;  /* 0x0000001502ff7210 */ /* 0x040fe20007f3e0ff */
[----:B-1----:R-:W-:Y:S01]  /*9350*/  IMAD.IADD R92, R2, 0x1, R21 ;  /* 0x00000001025c7824 */ /* 0x002fe200078e0215 */
[----:B------:R-:W-:Y:S01]  /*9360*/  PRMT R96, RZ, 0x7610, R96 ;  /* 0x00007610ff607816 */ /* 0x000fe20000000060 */
[----:B------:R-:W-:Y:S04]  /*9370*/  STS.U8 [R94+UR8+0x8008], R109 ;  /* 0x0080086d5e007988 */ /* 0x000fe80008000008 */
[----:B------:R0:W-:Y:S02]  /*9380*/  STS.U8 [R94+UR8+0x800c], R105 ;  /* 0x00800c695e007988 */ /* 0x0001e40008000008 */
[----:B0-----:R-:W-:-:S05]  /*9390*/  LOP3.LUT R94, R91, 0x20, RZ, 0x3c, !PT ;  /* 0x000000205b5e7812 */ /* 0x001fca00078e3cff */
[----:B------:R-:W-:Y:S04]  /*93a0*/  STS.U8 [R94+UR8+0x8000], R117 ;  /* 0x008000755e007988 */ /* 0x000fe80008000008 */
[----:B------:R-:W-:Y:S04]  /*93b0*/  STS.U8 [R94+UR8+0x8004], R113 ;  /* 0x008004715e007988 */ /* 0x000fe80008000008 */
[----:B------:R-:W-:Y:S04]  /*93c0*/  STS.U8 [R94+UR8+0x8008], R107 ;  /* 0x0080086b5e007988 */ /* 0x000fe80008000008 */
[----:B------:R0:W-:Y:S02]  /*93d0*/  STS.U8 [R94+UR8+0x800c], R111 ;  /* 0x00800c6f5e007988 */ /* 0x0001e40008000008 */
[----:B0-----:R-:W-:-:S02]  /*93e0*/  IMAD.IADD R94, R2, 0x1, R3 ;  /* 0x00000001025e7824 */ /* 0x001fc400078e0203 */
[----:B--2---:R-:W-:Y:S04]  /*93f0*/  STL [R1+0x490], R100 ;  /* 0x0004906401007387 */ /* 0x004fe80000100800 */
[----:B------:R0:W-:Y:S04]  /*9400*/  STL [R1+0x43c], R22 ;  /* 0x00043c1601007387 */ /* 0x0001e80000100800 */
[----:B0-----:R-:W2:Y:S04]  /*9410*/  LDL R22, [R1+0xe4] ;  /* 0x0000e40001167983 */ /* 0x001ea80000100800 */
[----:B---3--:R-:W-:Y:S04]  /*9420*/  STL [R1+0x494], R98 ;  /* 0x0004946201007387 */ /* 0x008fe80000100800 */
[----:B------:R-:W-:Y:S01]  /*9430*/  STL [R1+0x440], R21 ;  /* 0x0004401501007387 */ /* 0x000fe20000100800 */
[----:B----4-:R-:W-:Y:S01]  /*9440*/  IMAD.X R93, R125, 0x1, R5, P1 ;  /* 0x000000017d5d7824 */ /* 0x010fe200008e0605 */
[----:B------:R-:W-:-:S02]  /*9450*/  IADD3 RZ, P1, R2, R3, RZ ;  /* 0x0000000302ff7210 */ /* 0x000fc40007f3e0ff */
[----:B------:R0:W-:Y:S04]  /*9460*/  STL [R1+0x428], R5 ;  /* 0x0004280501007387 */ /* 0x0001e80000100800 */
[----:B------:R1:W3:Y:S04]  /*9470*/  @!P0 LDG.E.U8 R96, desc[UR12][R92.64] ;  /* 0x0000000c5c608981 */ /* 0x0002e8000c1e1100 */
[----:B0-----:R-:W4:Y:S01]  /*9480*/  LDL.LU R5, [R1+0xe8] ;  /* 0x0000e80001057983 */ /* 0x001f220000300800 */
[----:B-1----:R-:W-:Y:S01]  /*9490*/  PRMT R92, RZ, 0x7610, R92 ;  /* 0x00007610ff5c7816 */ /* 0x002fe2000000005c */
[----:B-----5:R-:W-:-:S05]  /*94a0*/  IMAD.X R95, R125, 0x1, R4, P1 ;  /* 0x000000017d5f7824 */ /* 0x020fca00008e0604 */
[----:B------:R0:W5:Y:S01]  /*94b0*/  @!P0 LDG.E.U8 R92, desc[UR12][R94.64] ;  /* 0x0000000c5e5c8981 */ /* 0x000162000c1e1100 */
[C---:B------:R-:W-:Y:S02]  /*94c0*/  IADD3 RZ, P1, R2.reuse, R20, RZ ;  /* 0x0000001402ff7210 */ /* 0x040fe40007f3e0ff */
[----:B------:R-:W-:Y:S02]  /*94d0*/  PRMT R93, RZ, 0x7610, R93 ;  /* 0x00007610ff5d7816 */ /* 0x000fe4000000005d */
[----:B------:R-:W-:Y:S01]  /*94e0*/  PRMT R97, RZ, 0x7610, R97 ;  /* 0x00007610ff617816 */ /* 0x000fe20000000061 */
[C---:B0-----:R-:W-:Y:S02]  /*94f0*/  IMAD.IADD R94, R2.reuse, 0x1, R20 ;  /* 0x00000001025e7824 */ /* 0x041fe400078e0214 */
[----:B------:R-:W-:Y:S01]  /*9500*/  IMAD.X R95, R125, 0x1, R89, P1 ;  /* 0x000000017d5f7824 */ /* 0x000fe200008e0659 */
[----:B------:R-:W-:-:S04]  /*9510*/  IADD3 RZ, P1, R2, R19, RZ ;  /* 0x0000001302ff7210 */ /* 0x000fc80007f3e0ff */
[----:B------:R0:W5:Y:S01]  /*9520*/  @!P0 LDG.E.U8 R93, desc[UR12][R94.64] ;  /* 0x0000000c5e5d8981 */ /* 0x000162000c1e1100 */
[----:B------:R-:W-:Y:S01]  /*9530*/  PRMT R99, RZ, 0x7610, R99 ;  /* 0x00007610ff637816 */ /* 0x000fe20000000063 */
[C---:B0-----:R-:W-:Y:S02]  /*9540*/  IMAD.IADD R94, R2.reuse, 0x1, R19 ;  /* 0x00000001025e7824 */ /* 0x041fe400078e0213 */
[----:B----4-:R-:W-:Y:S01]  /*9550*/  IMAD.X R95, R125, 0x1, R5, P1 ;  /* 0x000000017d5f7824 */ /* 0x010fe200008e0605 */
[C---:B------:R-:W-:Y:S01]  /*9560*/  IADD3 RZ, P1, R2.reuse, R18, RZ ;  /* 0x0000001202ff7210 */ /* 0x040fe20007f3e0ff */
[----:B---3--:R-:W-:Y:S04]  /*9570*/  STL [R1+0x498], R96 ;  /* 0x0004986001007387 */ /* 0x008fe80000100800 */
[----:B------:R0:W3:Y:S04]  /*9580*/  @!P0 LDG.E.U8 R97, desc[UR12][R94.64] ;  /* 0x0000000c5e618981 */ /* 0x0000e8000c1e1100 */
[----:B------:R-:W-:Y:S01]  /*9590*/  STL [R1+0x444], R3 ;  /* 0x0004440301007387 */ /* 0x000fe20000100800 */
[----:B0-----:R-:W-:-:S02]  /*95a0*/  IMAD.IADD R94, R2, 0x1, R18 ;  /* 0x00000001025e7824 */ /* 0x001fc400078e0212 */
[----:B--2---:R-:W-:Y:S01]  /*95b0*/  IMAD.X R95, R125, 0x1, R22, P1 ;  /* 0x000000017d5f7824 */ /* 0x004fe200008e0616 */
[----:B------:R-:W-:Y:S04]  /*95c0*/  STL [R1+0x448], R4 ;  /* 0x0004480401007387 */ /* 0x000fe80000100800 */
[----:B-----5:R-:W-:Y:S04]  /*95d0*/  STL [R1+0x49c], R92 ;  /* 0x00049c5c01007387 */ /* 0x020fe80000100800 */
[----:B------:R-:W-:Y:S04]  /*95e0*/  STL [R1+0x44c], R20 ;  /* 0x00044c1401007387 */ /* 0x000fe80000100800 */
[----:B------:R-:W2:Y:S04]  /*95f0*/  @!P0 LDG.E.U8 R99, desc[UR12][R94.64] ;  /* 0x0000000c5e638981 */ /* 0x000ea8000c1e1100 */
[----:B------:R-:W4:Y:S04]  /*9600*/  LDL.LU R89, [R1+0xdc] ;  /* 0x0000dc0001597983 */ /* 0x000f280000300800 */
[----:B------:R-:W5:Y:S01]  /*9610*/  LDL.LU R90, [R1+0xe0] ;  /* 0x0000e000015a7983 */ /* 0x000f620000300800 */
[----:B------:R-:W-:-:S03]  /*9620*/  LOP3.LUT R101, R91, 0x30, RZ, 0x3c, !PT ;  /* 0x000000305b657812 */ /* 0x000fc600078e3cff */
[----:B------:R-:W-:Y:S01]  /*9630*/  STL [R1+0x4a0], R93 ;  /* 0x0004a05d01007387 */ /* 0x000fe20000100800 */
[----:B------:R-:W-:-:S03]  /*9640*/  LOP3.LUT R109, R91, 0x40, RZ, 0x3c, !PT ;  /* 0x000000405b6d7812 */ /* 0x000fc600078e3cff */
[----:B------:R-:W-:Y:S04]  /*9650*/  STL [R1+0x450], R19 ;  /* 0x0004501301007387 */ /* 0x000fe80000100800 */
[----:B------:R-:W-:Y:S04]  /*9660*/  STL [R1+0x454], R5 ;  /* 0x0004540501007387 */ /* 0x000fe80000100800 */
[----:B------:R-:W-:Y:S04]  /*9670*/  STS.U8 [R101+UR8+0x8000], R115 ;  /* 0x0080007365007988 */ /* 0x000fe80008000008 */
[----:B------:R-:W-:Y:S04]  /*9680*/  STS.U8 [R101+UR8+0x8004], R119 ;  /* 0x0080047765007988 */ /* 0x000fe80008000008 */
[----:B------:R-:W-:Y:S04]  /*9690*/  STS.U8 [R101+UR8+0x8008], R121 ;  /* 0x0080087965007988 */ /* 0x000fe80008000008 */
[----:B------:R-:W-:Y:S04]  /*96a0*/  STS.U8 [R101+UR8+0x800c], R123 ;  /* 0x00800c7b65007988 */ /* 0x000fe80008000008 */
[----:B------:R0:W-:Y:S04]  /*96b0*/  STS.U8 [R109+UR8+0x8000], R14 ;  /* 0x0080000e6d007988 */ /* 0x0001e80008000008 */
[----:B------:R1:W-:Y:S04]  /*96c0*/  STS.U8 [R109+UR8+0x8004], R13 ;  /* 0x0080040d6d007988 */ /* 0x0003e80008000008 */
[----:B------:R1:W-:Y:S04]  /*96d0*/  STS.U8 [R109+UR8+0x8008], R12 ;  /* 0x0080080c6d007988 */ /* 0x0003e80008000008 */
[----:B------:R1:W-:Y:S04]  /*96e0*/  STS.U8 [R109+UR8+0x800c], R11 ;  /* 0x00800c0b6d007988 */ /* 0x0003e80008000008 */
[----:B---3--:R-:W-:Y:S04]  /*96f0*/  STL [R1+0x4a4], R97 ;  /* 0x0004a46101007387 */ /* 0x008fe80000100800 */
[----:B------:R-:W-:Y:S04]  /*9700*/  STL [R1+0x458], R18 ;  /* 0x0004581201007387 */ /* 0x000fe80000100800 */
[----:B------:R-:W3:Y:S04]  /*9710*/  LDL.LU R23, [R1+0xd4] ;  /* 0x0000d40001177983 */ /* 0x000ee80000300800 */
[----:B------:R-:W3:Y:S04]  /*9720*/  LDL.LU R88, [R1+0xd8] ;  /* 0x0000d80001587983 */ /* 0x000ee80000300800 */
[----:B--2---:R-:W-:Y:S04]  /*9730*/  STL [R1+0x4a8], R99 ;  /* 0x0004a86301007387 */ /* 0x004fe80000100800 */
[----:B------:R-:W-:Y:S04]  /*9740*/  STL [R1+0x45c], R17 ;  /* 0x00045c1101007387 */ /* 0x000fe80000100800 */
[----:B-----5:R-:W-:Y:S04]  /*9750*/  STL [R1+0x4ac], R90 ;  /* 0x0004ac5a01007387 */ /* 0x020fe80000100800 */
[----:B0-----:R-:W2:Y:S04]  /*9760*/  LDL.LU R14, [R1+0x4d4] ;  /* 0x0004d400010e7983 */ /* 0x001ea80000300800 */
[----:B------:R-:W5:Y:S04]  /*9770*/  LDL.LU R22, [R1+0xd0] ;  /* 0x0000d00001167983 */ /* 0x000f680000300800 */
[----:B-1----:R-:W5:Y:S04]  /*9780*/  LDL.LU R13, [R1+0x4d0] ;  /* 0x0004d000010d7983 */ /* 0x002f680000300800 */
[----:B------:R-:W5:Y:S04]  /*9790*/  LDL.LU R12, [R1+0x4cc] ;  /* 0x0004cc00010c7983 */ /* 0x000f680000300800 */
[----:B------:R-:W5:Y:S04]  /*97a0*/  LDL.LU R21, [R1+0xcc] ;  /* 0x0000cc0001157983 */ /* 0x000f680000300800 */
[----:B------:R-:W5:Y:S04]  /*97b0*/  LDL.LU R11, [R1+0x4c8] ;  /* 0x0004c800010b7983 */ /* 0x000f680000300800 */
[----:B------:R-:W4:Y:S01]  /*97c0*/  LDL.LU R124, [R1+0x94] ;  /* 0x00009400017c7983 */ /* 0x000f220000300800 */
[----:B------:R-:W-:-:S03]  /*97d0*/  LOP3.LUT R117, R91, 0x50, RZ, 0x3c, !PT ;  /* 0x000000505b757812 */ /* 0x000fc600078e3cff */
[----:B------:R-:W5:Y:S04]  /*97e0*/  LDL.LU R4, [R1+0xc4] ;  /* 0x0000c40001047983 */ /* 0x000f680000300800 */
[----:B------:R-:W5:Y:S04]  /*97f0*/  LDL.LU R3, [R1+0xc8] ;  /* 0x0000c80001037983 */ /* 0x000f680000300800 */
[----:B------:R0:W-:Y:S04]  /*9800*/  STS.U8 [R117+UR8+0x8000], R10 ;  /* 0x0080000a75007988 */ /* 0x0001e80008000008 */
[----:B------:R1:W-:Y:S04]  /*9810*/  STS.U8 [R117+UR8+0x8004], R9 ;  /* 0x0080040975007988 */ /* 0x0003e80008000008 */
[----:B0-----:R-:W5:Y:S04]  /*9820*/  LDL.LU R10, [R1+0x4c4] ;  /* 0x0004c400010a7983 */ /* 0x001f680000300800 */
[----:B------:R-:W5:Y:S04]  /*9830*/  LDL.LU R20, [R1+0xc0] ;  /* 0x0000c00001147983 */ /* 0x000f680000300800 */
[----:B-1----:R-:W5:Y:S01]  /*9840*/  LDL.LU R9, [R1+0x4c0] ;  /* 0x0004c00001097983 */ /* 0x002f620000300800 */
[----:B------:R-:W-:-:S03]  /*9850*/  IADD3 RZ, P1, R2, R17, RZ ;  /* 0x0000001102ff7210 */ /* 0x000fc60007f3e0ff */
[----:B------:R0:W-:Y:S02]  /*9860*/  STS.U8 [R117+UR8+0x8008], R8 ;  /* 0x0080080875007988 */ /* 0x0001e40008000008 */
[----:B------:R-:W-:Y:S01]  /*9870*/  IMAD.X R95, R125, 0x1, R90, P1 ;  /* 0x000000017d5f7824 */ /* 0x000fe200008e065a */
[----:B------:R-:W-:Y:S01]  /*9880*/  LOP3.LUT R90, R91, 0x60, RZ, 0x3c, !PT ;  /* 0x000000605b5a7812 */ /* 0x000fe200078e3cff */
[----:B------:R1:W-:Y:S04]  /*9890*/  STS.U8 [R117+UR8+0x800c], R7 ;  /* 0x00800c0775007988 */ /* 0x0003e80008000008 */
[----:B0-----:R-:W5:Y:S04]  /*98a0*/  LDL.LU R8, [R1+0x4bc] ;  /* 0x0004bc0001087983 */ /* 0x001f680000300800 */
[----:B------:R-:W5:Y:S04]  /*98b0*/  LDL.LU R19, [R1+0xbc] ;  /* 0x0000bc0001137983 */ /* 0x000f680000300800 */
[----:B-1----:R-:W5:Y:S01]  /*98c0*/  LDL.LU R7, [R1+0x4b8] ;  /* 0x0004b80001077983 */ /* 0x002f620000300800 */
[----:B------:R-:W-:-:S03]  /*98d0*/  IMAD.IADD R94, R2, 0x1, R17 ;  /* 0x00000001025e7824 */ /* 0x000fc600078e0211 */
[----:B------:R-:W5:Y:S04]  /*98e0*/  LDL.LU R18, [R1+0xb4] ;  /* 0x0000b40001127983 */ /* 0x000f680000300800 */
[----:B------:R-:W5:Y:S04]  /*98f0*/  LDL.LU R5, [R1+0xb8] ;  /* 0x0000b80001057983 */ /* 0x000f680000300800 */
[----:B------:R-:W5:Y:S04]  /*9900*/  LDL.LU R17, [R1+0xb0] ;  /* 0x0000b00001117983 */ /* 0x000f680000300800 */
[----:B----4-:R-:W-:Y:S04]  /*9910*/  STS.U8 [R90+UR8+0x8000], R124 ;  /* 0x0080007c5a007988 */ /* 0x010fe80008000008 */
[----:B------:R0:W-:Y:S04]  /*9920*/  STS.U8 [R90+UR8+0x8004], R6 ;  /* 0x008004065a007988 */ /* 0x0001e80008000008 */
[----:B------:R1:W-:Y:S04]  /*9930*/  STS.U8 [R90+UR8+0x8008], R0 ;  /* 0x008008005a007988 */ /* 0x0003e80008000008 */
[----:B0-----:R-:W4:Y:S04]  /*9940*/  LDL.LU R6, [R1+0x4b4] ;  /* 0x0004b40001067983 */ /* 0x001f280000300800 */
[----:B-1----:R-:W4:Y:S01]  /*9950*/  LDL.LU R0, [R1+0x4b0] ;  /* 0x0004b00001007983 */ /* 0x002f220000300800 */
[----:B------:R-:W-:-:S02]  /*9960*/  PRMT R101, RZ, 0x7610, R101 ;  /* 0x00007610ff657816 */ /* 0x000fc40000000065 */
[----:B------:R-:W-:Y:S01]  /*9970*/  IADD3 RZ, P1, R2, R16, RZ ;  /* 0x0000001002ff7210 */ /* 0x000fe20007f3e0ff */
[----:B------:R-:W4:Y:S01]  /*9980*/  LDL.LU R99, [R1+0xa0] ;  /* 0x0000a00001637983 */ /* 0x000f220000300800 */
[----:B------:R-:W-:-:S03]  /*9990*/  PRMT R103, RZ, 0x7610, R103 ;  /* 0x00007610ff677816 */ /* 0x000fc60000000067 */
[----:B------:R0:W4:Y:S01]  /*99a0*/  @!P0 LDG.E.U8 R101, desc[UR12][R94.64] ;  /* 0x0000000c5e658981 */ /* 0x000122000c1e1100 */
[----:B------:R-:W-:Y:S02]  /*99b0*/  PRMT R105, RZ, 0x7610, R105 ;  /* 0x00007610ff697816 */ /* 0x000fe40000000069 */
[----:B------:R-:W-:Y:S01]  /*99c0*/  PRMT R107, RZ, 0x7610, R107 ;  /* 0x00007610ff6b7816 */ /* 0x000fe2000000006b */
[----:B------:R-:W4:Y:S01]  /*99d0*/  LDL.LU R97, [R1+0xa4] ;  /* 0x0000a40001617983 */ /* 0x000f220000300800 */
[----:B------:R-:W-:Y:S02]  /*99e0*/  PRMT R109, RZ, 0x7610, R109 ;  /* 0x00007610ff6d7816 */ /* 0x000fe4000000006d */
[----:B------:R-:W-:Y:S01]  /*99f0*/  PRMT R111, RZ, 0x7610, R111 ;  /* 0x00007610ff6f7816 */ /* 0x000fe2000000006f */
[----:B------:R-:W4:Y:S01]  /*9a00*/  LDL.LU R93, [R1+0x9c] ;  /* 0x00009c00015d7983 */ /* 0x000f220000300800 */
[C---:B0-----:R-:W-:Y:S02]  /*9a10*/  IMAD.IADD R94, R2.reuse, 0x1, R16 ;  /* 0x00000001025e7824 */ /* 0x041fe400078e0210 */
[----:B------:R-:W-:Y:S01]  /*9a20*/  IMAD.X R95, R125, 0x1, R89, P1 ;  /* 0x000000017d5f7824 */ /* 0x000fe200008e0659 */
[----:B------:R-:W-:Y:S01]  /*9a30*/  IADD3 RZ, P1, R2, R15, RZ ;  /* 0x0000000f02ff7210 */ /* 0x000fe20007f3e0ff */
[----:B------:R-:W4:Y:S04]  /*9a40*/  LDL.LU R92, [R1+0x98] ;  /* 0x00009800015c7983 */ /* 0x000f280000300800 */
[----:B------:R0:W4:Y:S01]  /*9a50*/  @!P0 LDG.E.U8 R103, desc[UR12][R94.64] ;  /* 0x0000000c5e678981 */ /* 0x000122000c1e1100 */
[----:B------:R-:W-:-:S02]  /*9a60*/  PRMT R113, RZ, 0x7610, R113 ;  /* 0x00007610ff717816 */ /* 0x000fc40000000071 */
[----:B------:R-:W-:Y:S01]  /*9a70*/  PRMT R115, RZ, 0x7610, R115 ;  /* 0x00007610ff737816 */ /* 0x000fe20000000073 */
[----:B------:R-:W4:Y:S01]  /*9a80*/  LDL.LU R96, [R1+0x90] ;  /* 0x0000900001607983 */ /* 0x000f220000300800 */
[----:B------:R-:W-:Y:S02]  /*9a90*/  PRMT R117, RZ, 0x7610, R117 ;  /* 0x00007610ff757816 */ /* 0x000fe40000000075 */
[----:B------:R-:W-:Y:S01]  /*9aa0*/  PRMT R119, RZ, 0x7610, R119 ;  /* 0x00007610ff777816 */ /* 0x000fe20000000077 */
[----:B------:R-:W4:Y:S01]  /*9ab0*/  LDL.LU R98, [R1+0x88] ;  /* 0x0000880001627983 */ /* 0x000f220000300800 */
[C---:B0-----:R-:W-:Y:S02]  /*9ac0*/  IMAD.IADD R94, R2.reuse, 0x1, R15 ;  /* 0x00000001025e7824 */ /* 0x041fe400078e020f */
[----:B---3--:R-:W-:Y:S01]  /*9ad0*/  IMAD.X R95, R125, 0x1, R88, P1 ;  /* 0x000000017d5f7824 */ /* 0x008fe200008e0658 */
[----:B--2---:R-:W-:Y:S01]  /*9ae0*/  IADD3 RZ, P1, R2, R14, RZ ;  /* 0x0000000e02ff7210 */ /* 0x004fe20007f3e0ff */
[----:B------:R-:W2:Y:S04]  /*9af0*/  LDL.LU R100, [R1+0x7c] ;  /* 0x00007c0001647983 */ /* 0x000ea80000300800 */
[----:B------:R0:W3:Y:S01]  /*9b00*/  @!P0 LDG.E.U8 R105, desc[UR12][R94.64] ;  /* 0x0000000c5e698981 */ /* 0x0000e2000c1e1100 */
[----:B------:R-:W-:-:S02]  /*9b10*/  PRMT R121, RZ, 0x7610, R121 ;  /* 0x00007610ff797816 */ /* 0x000fc40000000079 */
[----:B------:R-:W-:Y:S01]  /*9b20*/  PRMT R123, RZ, 0x7610, R123 ;  /* 0x00007610ff7b7816 */ /* 0x000fe2000000007b */
[----:B------:R-:W3:Y:S04]  /*9b30*/  LDL.LU R102, [R1+0x78] ;  /* 0x0000780001667983 */ /* 0x000ee80000300800 */
[----:B------:R-:W3:Y:S01]  /*9b40*/  LDL.LU R104, [R1+0x70] ;  /* 0x0000700001687983 */ /* 0x000ee20000300800 */
[C---:B0-----:R-:W-:Y:S02]  /*9b50*/  IMAD.IADD R94, R2.reuse, 0x1, R14 ;  /* 0x00000001025e7824 */ /* 0x041fe400078e020e */
[----:B------:R-:W-:Y:S01]  /*9b60*/  IMAD.X R95, R125, 0x1, R23, P1 ;  /* 0x000000017d5f7824 */ /* 0x000fe200008e0617 */
[C---:B-----5:R-:W-:Y:S01]  /*9b70*/  IADD3 RZ, P1, R2.reuse, R13, RZ ;  /* 0x0000000d02ff7210 */ /* 0x060fe20007f3e0ff */
[----:B------:R-:W5:Y:S04]  /*9b80*/  LDL.LU R106, [R1+0x68] ;  /* 0x00006800016a7983 */ /* 0x000f680000300800 */
[----:B------:R0:W5:Y:S04]  /*9b90*/  @!P0 LDG.E.U8 R107, desc[UR12][R94.64] ;  /* 0x0000000c5e6b8981 */ /* 0x000168000c1e1100 */
[----:B------:R-:W5:Y:S04]  /*9ba0*/  LDL.LU R108, [R1+0x60] ;  /* 0x00006000016c7983 */ /* 0x000f680000300800 */
[----:B------:R-:W5:Y:S01]  /*9bb0*/  LDL.LU R110, [R1+0x48] ;  /* 0x00004800016e7983 */ /* 0x000f620000300800 */
[----:B0-----:R-:W-:-:S02]  /*9bc0*/  IMAD.IADD R94, R2, 0x1, R13 ;  /* 0x00000001025e7824 */ /* 0x001fc400078e020d */
[----:B------:R-:W-:Y:S01]  /*9bd0*/  IMAD.X R95, R125, 0x1, R22, P1 ;  /* 0x000000017d5f7824 */ /* 0x000fe200008e0616 */
[C---:B------:R-:W-:Y:S01]  /*9be0*/  IADD3 RZ, P1, R2.reuse, R12, RZ ;  /* 0x0000000c02ff7210 */ /* 0x040fe20007f3e0ff */
        /* <DEDUP_REMOVED lines=12> */
[C---:B------:R-:W-:Y:S01]  /*9cb0*/  IMAD.X R95, R125.reuse, 0x1, R3, P1 ;  /* 0x000000017d5f7824 */ /* 0x040fe200008e0603 */
[C---:B------:R-:W-:Y:S01]  /*9cc0*/  IADD3 RZ, P1, R2.reuse, R10, RZ ;  /* 0x0000000a02ff7210 */ /* 0x040fe20007f3e0ff */
[----:B------:R-:W5:Y:S04]  /*9cd0*/  LDL.LU R124, [R1+0x10] ;  /* 0x00001000017c7983 */ /* 0x000f680000300800 */
[----:B------:R0:W5:Y:S02]  /*9ce0*/  @!P0 LDG.E.U8 R113, desc[UR12][R94.64] ;  /* 0x0000000c5e718981 */ /* 0x000164000c1e1100 */
[C---:B0-----:R-:W-:Y:S02]  /*9cf0*/  IMAD.IADD R94, R2.reuse, 0x1, R10 ;  /* 0x00000001025e7824 */ /* 0x041fe400078e020a */
[----:B------:R-:W-:Y:S01]  /*9d00*/  IMAD.X R95, R125, 0x1, R4, P1 ;  /* 0x000000017d5f7824 */ /* 0x000fe200008e0604 */
[----:B------:R-:W-:-:S04]  /*9d10*/  IADD3 RZ, P1, R2, R9, RZ ;  /* 0x0000000902ff7210 */ /* 0x000fc80007f3e0ff */
        /* <DEDUP_REMOVED lines=9> */
[----:B0-----:R-:W-:Y:S02]  /*9db0*/  IMAD.IADD R94, R2, 0x1, R7 ;  /* 0x00000001025e7824 */ /* 0x001fe400078e0207 */
[----:B------:R-:W-:-:S05]  /*9dc0*/  IMAD.X R95, R125, 0x1, R5, P1 ;  /* 0x000000017d5f7824 */ /* 0x000fca00008e0605 */
[----:B------:R0:W5:Y:S01]  /*9dd0*/  @!P0 LDG.E.U8 R121, desc[UR12][R94.64] ;  /* 0x0000000c5e798981 */ /* 0x000162000c1e1100 */
[C---:B----4-:R-:W-:Y:S01]  /*9de0*/  IADD3 RZ, P1, R2.reuse, R6, RZ ;  /* 0x0000000602ff7210 */ /* 0x050fe20007f3e0ff */
[----:B0-----:R-:W-:-:S04]  /*9df0*/  IMAD.IADD R94, R2, 0x1, R6 ;  /* 0x00000001025e7824 */ /* 0x001fc800078e0206 */
[----:B------:R-:W-:Y:S01]  /*9e00*/  IMAD.X R95, R125, 0x1, R18, P1 ;  /* 0x000000017d5f7824 */ /* 0x000fe200008e0612 */
[----:B------:R-:W-:-:S04]  /*9e10*/  IADD3 RZ, P1, R2, R0, RZ ;  /* 0x0000000002ff7210 */ /* 0x000fc80007f3e0ff */
[----:B------:R0:W4:Y:S02]  /*9e20*/  @!P0 LDG.E.U8 R123, desc[UR12][R94.64] ;  /* 0x0000000c5e7b8981 */ /* 0x000124000c1e1100 */
[----:B0-----:R-:W-:Y:S01]  /*9e30*/  IMAD.X R95, R125, 0x1, R17, P1 ;  /* 0x000000017d5f7824 */ /* 0x001fe200008e0611 */
[----:B------:R-:W-:Y:S01]  /*9e40*/  PRMT R125, RZ, 0x7610, R125 ;  /* 0x00007610ff7d7816 */ /* 0x000fe2000000007d */
[----:B------:R-:W-:-:S05]  /*9e50*/  IMAD.IADD R94, R2, 0x1, R0 ;  /* 0x00000001025e7824 */ /* 0x000fca00078e0200 */
[----:B------:R0:W4:Y:S04]  /*9e60*/  @!P0 LDG.E.U8 R125, desc[UR12][R94.64] ;  /* 0x0000000c5e7d8981 */ /* 0x000128000c1e1100 */
[----:B------:R-:W2:Y:S01]  /*9e70*/  LDL.LU R94, [R1+0xa8] ;  /* 0x0000a800015e7983 */ /* 0x000ea20000300800 */
[----:B------:R-:W-:-:S03]  /*9e80*/  LOP3.LUT R91, R91, 0x70, RZ, 0x3c, !PT ;  /* 0x000000705b5b7812 */ /* 0x000fc600078e3cff */
[----:B------:R1:W-:Y:S04]  /*9e90*/  STS.U8 [R90+UR8+0x800c], R99 ;  /* 0x00800c635a007988 */ /* 0x0003e80008000008 */
[----:B------:R-:W4:Y:S04]  /*9ea0*/  LDL.LU R95, [R1+0x4] ;  /* 0x00000400015f7983 */ /* 0x000f280000300800 */
[----:B------:R0:W-:Y:S04]  /*9eb0*/  STS.U8 [R91+UR8+0x8004], R97 ;  /* 0x008004615b007988 */ /* 0x0001e80008000008 */
[----:B------:R3:W-:Y:S04]  /*9ec0*/  STS.U8 [R91+UR8+0x8008], R93 ;  /* 0x0080085d5b007988 */ /* 0x0007e80008000008 */
[----:B------:R3:W-:Y:S04]  /*9ed0*/  STS.U8 [R91+UR8+0x800c], R92 ;  /* 0x00800c5c5b007988 */ /* 0x0007e80008000008 */
[----:B-1----:R-:W4:Y:S04]  /*9ee0*/  LDL.LU R90, [R1+0x4ac] ;  /* 0x0004ac00015a7983 */ /* 0x002f280000300800 */
[----:B------:R-:W4:Y:S04]  /*9ef0*/  LDL.LU R99, [R1+0x4a8] ;  /* 0x0004a80001637983 */ /* 0x000f280000300800 */
[----:B0-----:R-:W4:Y:S04]  /*9f00*/  LDL.LU R97, [R1+0x4a4] ;  /* 0x0004a40001617983 */ /* 0x001f280000300800 */
[----:B---3--:R-:W3:Y:S04]  /*9f10*/  LDL.LU R93, [R1+0x4a0] ;  /* 0x0004a000015d7983 */ /* 0x008ee80000300800 */
[----:B------:R-:W4:Y:S04]  /*9f20*/  LDL.LU R92, [R1+0x49c] ;  /* 0x00049c00015c7983 */ /* 0x000f280000300800 */
[----:B--2---:R0:W-:Y:S02]  /*9f30*/  STS.U8 [R91+UR8+0x8000], R94 ;  /* 0x0080005e5b007988 */ /* 0x0041e40008000008 */
[----:B0-----:R-:W0:Y:S02]  /*9f40*/  S2R R94, SR_TID.X ;  /* 0x00000000005e7919 */ /* 0x001e240000002100 */
[----:B0-----:R-:W-:-:S04]  /*9f50*/  LOP3.LUT R91, R94, 0x180, RZ, 0xc0, !PT ;  /* 0x000001805e5b7812 */ /* 0x001fc800078ec0ff */
[----:B------:R-:W-:-:S04]  /*9f60*/  SHF.R.U32.HI R91, RZ, 0x3, R91 ;  /* 0x00000003ff5b7819 */ /* 0x000fc8000001165b */
[----:B------:R-:W-:-:S05]  /*9f70*/  LOP3.LUT R91, R91, 0x1ff, R94, 0x78, !PT ;  /* 0x000001ff5b5b7812 */ /* 0x000fca00078e785e */
[----:B------:R0:W-:Y:S04]  /*9f80*/  STS.U8 [R91+UR8], R96 ;  /* 0x000000605b007988 */ /* 0x0001e80008000008 */
[----:B------:R1:W-:Y:S04]  /*9f90*/  STS.U8 [R91+UR8+0x400], R98 ;  /* 0x000400625b007988 */ /* 0x0003e80008000008 */
[----:B------:R2:W-:Y:S04]  /*9fa0*/  STS.U8 [R91+UR8+0x800], R100 ;  /* 0x000800645b007988 */ /* 0x0005e80008000008 */
[----:B0-----:R-:W4:Y:S04]  /*9fb0*/  LDL.LU R96, [R1+0x498] ;  /* 0x0004980001607983 */ /* 0x001f280000300800 */
[----:B-1----:R-:W4:Y:S04]  /*9fc0*/  LDL.LU R98, [R1+0x494] ;  /* 0x0004940001627983 */ /* 0x002f280000300800 */
[----:B--2---:R-:W2:Y:S04]  /*9fd0*/  LDL.LU R100, [R1+0x490] ;  /* 0x0004900001647983 */ /* 0x004ea80000300800 */
[----:B------:R0:W-:Y:S04]  /*9fe0*/  STS.U8 [R91+UR8+0xc00], R102 ;  /* 0x000c00665b007988 */ /* 0x0001e80008000008 */
[----:B------:R1:W-:Y:S04]  /*9ff0*/  STS.U8 [R91+UR8+0x1000], R104 ;  /* 0x001000685b007988 */ /* 0x0003e80008000008 */
[----:B-----5:R5:W-:Y:S04]  /*a000*/  STS.U8 [R91+UR8+0x1400], R106 ;  /* 0x0014006a5b007988 */ /* 0x020be80008000008 */
[----:B0-----:R-:W2:Y:S04]  /*a010*/  LDL.LU R102, [R1+0x48c] ;  /* 0x00048c0001667983 */ /* 0x001ea80000300800 */
[----:B-1----:R-:W2:Y:S04]  /*a020*/  LDL.LU R104, [R1+0x488] ;  /* 0x0004880001687983 */ /* 0x002ea80000300800 */
[----:B-----5:R-:W5:Y:S04]  /*a030*/  LDL.LU R106, [R1+0x484] ;  /* 0x00048400016a7983 */ /* 0x020f680000300800 */
[----:B------:R0:W-:Y:S04]  /*a040*/  STS.U8 [R91+UR8+0x1800], R108 ;  /* 0x0018006c5b007988 */ /* 0x0001e80008000008 */
[----:B------:R1:W-:Y:S04]  /*a050*/  STS.U8 [R91+UR8+0x1c00], R110 ;  /* 0x001c006e5b007988 */ /* 0x0003e80008000008 */
[----:B------:R3:W-:Y:S04]  /*a060*/  STS.U8 [R91+UR8+0x2000], R112 ;  /* 0x002000705b007988 */ /* 0x0007e80008000008 */
[----:B0-----:R-:W5:Y:S04]  /*a070*/  LDL.LU R108, [R1+0x480] ;  /* 0x00048000016c7983 */ /* 0x001f680000300800 */
[----:B-1----:R-:W5:Y:S04]  /*a080*/  LDL.LU R110, [R1+0x47c] ;  /* 0x00047c00016e7983 */ /* 0x002f680000300800 */
[----:B---3--:R-:W3:Y:S04]  /*a090*/  LDL.LU R112, [R1+0x478] ;  /* 0x0004780001707983 */ /* 0x008ee80000300800 */
[----:B------:R0:W-:Y:S04]  /*a0a0*/  STS.U8 [R91+UR8+0x2400], R114 ;  /* 0x002400725b007988 */ /* 0x0001e80008000008 */
[----:B------:R1:W-:Y:S04]  /*a0b0*/  STS.U8 [R91+UR8+0x2800], R116 ;  /* 0x002800745b007988 */ /* 0x0003e80008000008 */
[----:B------:R1:W-:Y:S04]  /*a0c0*/  STS.U8 [R91+UR8+0x2c00], R118 ;  /* 0x002c00765b007988 */ /* 0x0003e80008000008 */
[----:B0-----:R-:W3:Y:S04]  /*a0d0*/  LDL.LU R114, [R1+0x474] ;  /* 0x0004740001727983 */ /* 0x001ee80000300800 */
[----:B-1----:R-:W3:Y:S04]  /*a0e0*/  LDL.LU R116, [R1+0x470] ;  /* 0x0004700001747983 */ /* 0x002ee80000300800 */
[----:B------:R-:W3:Y:S04]  /*a0f0*/  LDL.LU R118, [R1+0x46c] ;  /* 0x00046c0001767983 */ /* 0x000ee80000300800 */
[----:B------:R0:W-:Y:S04]  /*a100*/  STS.U8 [R91+UR8+0x3000], R120 ;  /* 0x003000785b007988 */ /* 0x0001e80008000008 */
[----:B------:R1:W-:Y:S04]  /*a110*/  STS.U8 [R91+UR8+0x3400], R122 ;  /* 0x0034007a5b007988 */ /* 0x0003e80008000008 */
[----:B------:R1:W-:Y:S04]  /*a120*/  STS.U8 [R91+UR8+0x3800], R124 ;  /* 0x0038007c5b007988 */ /* 0x0003e80008000008 */
[----:B0-----:R-:W3:Y:S04]  /*a130*/  LDL.LU R120, [R1+0x468] ;  /* 0x0004680001787983 */ /* 0x001ee80000300800 */
[----:B-1----:R-:W3:Y:S04]  /*a140*/  LDL.LU R122, [R1+0x464] ;  /* 0x00046400017a7983 */ /* 0x002ee80000300800 */
[----:B------:R-:W3:Y:S04]  /*a150*/  LDL.LU R124, [R1+0x460] ;  /* 0x00046000017c7983 */ /* 0x000ee80000300800 */
[----:B------:R0:W-:Y:S02]  /*a160*/  STS.U8 [R91+UR8+0x6000], R93 ;  /* 0x0060005d5b007988 */ /* 0x0001e40008000008 */
[----:B0-----:R-:W0:Y:S01]  /*a170*/  S2R R93, SR_TID.X ;  /* 0x00000000005d7919 */ /* 0x001e220000002100 */
[----:B------:R-:W-:Y:S01]  /*a180*/  LOP3.LUT R94, R94, 0x180, RZ, 0xc0, !PT ;  /* 0x000001805e5e7812 */ /* 0x000fe200078ec0ff */
[----:B----4-:R1:W-:Y:S03]  /*a190*/  STS.U8 [R91+UR8+0x3c00], R95 ;  /* 0x003c005f5b007988 */ /* 0x0103e60008000008 */
[----:B------:R-:W-:Y:S01]  /*a1a0*/  SHF.R.U32.HI R94, RZ, 0x3, R94 ;  /* 0x00000003ff5e7819 */ /* 0x000fe2000001165e */
[----:B-1----:R-:W4:Y:S03]  /*a1b0*/  LDL.LU R95, [R1] ;  /* 0x00000000015f7983 */ /* 0x002f260000300800 */
[----:B0-----:R-:W-:Y:S01]  /*a1c0*/  LOP3.LUT R93, R94, 0x1ff, R93, 0x78, !PT ;  /* 0x000001ff5e5d7812 */ /* 0x001fe200078e785d */
[----:B------:R-:W-:Y:S04]  /*a1d0*/  STS.U8 [R91+UR8+0x5c00], R96 ;  /* 0x005c00605b007988 */ /* 0x000fe80008000008 */
[----:B--2---:R-:W-:Y:S04]  /*a1e0*/  STS.U8 [R91+UR8+0x5800], R100 ;  /* 0x005800645b007988 */ /* 0x004fe80008000008 */
[----:B------:R-:W-:Y:S04]  /*a1f0*/  STS.U8 [R91+UR8+0x5400], R104 ;  /* 0x005400685b007988 */ /* 0x000fe80008000008 */
[----:B-----5:R-:W-:Y:S04]  /*a200*/  STS.U8 [R91+UR8+0x5000], R108 ;  /* 0x0050006c5b007988 */ /* 0x020fe80008000008 */
[----:B---3--:R-:W-:Y:S04]  /*a210*/  STS.U8 [R91+UR8+0x4c00], R112 ;  /* 0x004c00705b007988 */ /* 0x008fe80008000008 */
[----:B------:R-:W-:Y:S04]  /*a220*/  STS.U8 [R91+UR8+0x4800], R116 ;  /* 0x004800745b007988 */ /* 0x000fe80008000008 */
[----:B------:R-:W-:Y:S04]  /*a230*/  STS.U8 [R91+UR8+0x4400], R120 ;  /* 0x004400785b007988 */ /* 0x000fe80008000008 */
[----:B------:R0:W-:Y:S04]  /*a240*/  STS.U8 [R91+UR8+0x4000], R124 ;  /* 0x0040007c5b007988 */ /* 0x0001e80008000008 */
[----:B0-----:R-:W2:Y:S04]  /*a250*/  LDL.LU R124, [R1+0x8] ;  /* 0x00000800017c7983 */ /* 0x001ea80000300800 */
[----:B------:R-:W3:Y:S04]  /*a260*/  LDL.LU R120, [R1+0x14] ;  /* 0x0000140001787983 */ /* 0x000ee80000300800 */
[----:B------:R-:W5:Y:S04]  /*a270*/  LDL.LU R116, [R1+0x1c] ;  /* 0x00001c0001747983 */ /* 0x000f680000300800 */
[----:B------:R-:W2:Y:S04]  /*a280*/  LDL.LU R112, [R1+0x24] ;  /* 0x0000240001707983 */ /* 0x000ea80000300800 */
[----:B------:R-:W3:Y:S04]  /*a290*/  LDL.LU R108, [R1+0x2c] ;  /* 0x00002c00016c7983 */ /* 0x000ee80000300800 */
[----:B------:R-:W5:Y:S04]  /*a2a0*/  LDL.LU R104, [R1+0x34] ;  /* 0x0000340001687983 */ /* 0x000f680000300800 */
[----:B------:R-:W2:Y:S04]  /*a2b0*/  LDL.LU R100, [R1+0x3c] ;  /* 0x00003c0001647983 */ /* 0x000ea80000300800 */
[----:B------:R-:W3:Y:S04]  /*a2c0*/  LDL.LU R96, [R1+0x44] ;  /* 0x0000440001607983 */ /* 0x000ee80000300800 */
[----:B------:R-:W5:Y:S04]  /*a2d0*/  LDL.LU R94, [R1+0x5c] ;  /* 0x00005c00015e7983 */ /* 0x000f680000300800 */
[----:B------:R0:W-:Y:S04]  /*a2e0*/  STS.U8 [R91+UR8+0x6400], R99 ;  /* 0x006400635b007988 */ /* 0x0001e80008000008 */
[----:B------:R1:W-:Y:S04]  /*a2f0*/  STS.U8 [R91+UR8+0x6800], R103 ;  /* 0x006800675b007988 */ /* 0x0003e80008000008 */
[----:B------:R4:W-:Y:S04]  /*a300*/  STS.U8 [R91+UR8+0x6c00], R107 ;  /* 0x006c006b5b007988 */ /* 0x0009e80008000008 */
[----:B0-----:R-:W2:Y:S04]  /*a310*/  LDL.LU R99, [R1+0x64] ;  /* 0x0000640001637983 */ /* 0x001ea80000300800 */
[----:B-1----:R-:W2:Y:S04]  /*a320*/  LDL.LU R103, [R1+0x6c] ;  /* 0x00006c0001677983 */ /* 0x002ea80000300800 */
[----:B----4-:R-:W4:Y:S04]  /*a330*/  LDL.LU R107, [R1+0x74] ;  /* 0x00007400016b7983 */ /* 0x010f280000300800 */
[----:B------:R0:W-:Y:S04]  /*a340*/  STS.U8 [R91+UR8+0x7000], R111 ;  /* 0x0070006f5b007988 */ /* 0x0001e80008000008 */
[----:B------:R1:W-:Y:S04]  /*a350*/  STS.U8 [R91+UR8+0x7400], R115 ;  /* 0x007400735b007988 */ /* 0x0003e80008000008 */
[----:B------:R1:W-:Y:S04]  /*a360*/  STS.U8 [R91+UR8+0x7800], R119 ;  /* 0x007800775b007988 */ /* 0x0003e80008000008 */
[----:B0-----:R-:W4:Y:S04]  /*a370*/  LDL.LU R111, [R1+0x80] ;  /* 0x00008000016f7983 */ /* 0x001f280000300800 */
[----:B-1----:R-:W4:Y:S04]  /*a380*/  LDL.LU R115, [R1+0x84] ;  /* 0x0000840001737983 */ /* 0x002f280000300800 */
[----:B------:R-:W4:Y:S01]  /*a390*/  LDL.LU R119, [R1+0x8c] ;  /* 0x00008c0001777983 */ /* 0x000f220000300800 */
[----:B------:R-:W-:-:S03]  /*a3a0*/  LOP3.LUT R93, R93, 0x40, RZ, 0x3c, !PT ;  /* 0x000000405d5d7812 */ /* 0x000fc600078e3cff */
[----:B------:R-:W-:Y:S04]  /*a3b0*/  STS.U8 [R91+UR8+0x7c00], R123 ;  /* 0x007c007b5b007988 */ /* 0x000fe80008000008 */
[----:B------:R-:W-:Y:S04]  /*a3c0*/  STS.U8 [R93+UR8+0x3e00], R95 ;  /* 0x003e005f5d007988 */ /* 0x000fe80008000008 */
[----:B------:R-:W-:Y:S04]  /*a3d0*/  STS.U8 [R93+UR8+0x4200], R122 ;  /* 0x0042007a5d007988 */ /* 0x000fe80008000008 */
[----:B------:R-:W-:Y:S04]  /*a3e0*/  STS.U8 [R93+UR8+0x4600], R118 ;  /* 0x004600765d007988 */ /* 0x000fe80008000008 */
[----:B------:R-:W-:Y:S04]  /*a3f0*/  STS.U8 [R93+UR8+0x4a00], R114 ;  /* 0x004a00725d007988 */ /* 0x000fe80008000008 */
[----:B------:R-:W-:Y:S04]  /*a400*/  STS.U8 [R93+UR8+0x4e00], R110 ;  /* 0x004e006e5d007988 */ /* 0x000fe80008000008 */
[----:B-----5:R0:W-:Y:S04]  /*a410*/  STS.U8 [R93+UR8+0x1a00], R94 ;  /* 0x001a005e5d007988 */ /* 0x0201e80008000008 */
[----:B0-----:R-:W5:Y:S04]  /*a420*/  LDL.LU R94, [R1+0xac] ;  /* 0x0000ac00015e7983 */ /* 0x001f680000300800 */
[----:B---3--:R-:W-:Y:S04]  /*a430*/  STS.U8 [R93+UR8+0x1e00], R96 ;  /* 0x001e00605d007988 */ /* 0x008fe80008000008 */
[----:B--2---:R-:W-:Y:S04]  /*a440*/  STS.U8 [R93+UR8+0x1600], R99 ;  /* 0x001600635d007988 */ /* 0x004fe80008000008 */
[----:B------:R-:W-:Y:S04]  /*a450*/  STS.U8 [R93+UR8+0x1200], R103 ;  /* 0x001200675d007988 */ /* 0x000fe80008000008 */
[----:B----4-:R-:W-:Y:S04]  /*a460*/  STS.U8 [R93+UR8+0xe00], R107 ;  /* 0x000e006b5d007988 */ /* 0x010fe80008000008 */
[----:B------:R-:W-:Y:S04]  /*a470*/  STS.U8 [R93+UR8+0x2200], R100 ;  /* 0x002200645d007988 */ /* 0x000fe80008000008 */
        /* <DEDUP_REMOVED lines=20> */
[----:B------:R-:W-:Y:S01]  /*a5c0*/  STS.U8 [R93+UR8+0x7e00], R125 ;  /* 0x007e007d5d007988 */ /* 0x000fe20008000008 */
[----:B------:R0:W-:Y:S06]  /*a5d0*/  MEMBAR.ALL.CTA ;  /* 0x0000000000007992 */ /* 0x0001ec0000008000 */
[----:B0-----:R-:W0:Y:S01]  /*a5e0*/  FENCE.VIEW.ASYNC.S ;  /* 0x00000000000073c6 */ /* 0x001e220000000000 */
[----:B------:R-:W-:-:S04]  /*a5f0*/  USHF.L.U32 UR4, UR16, 0x7, URZ ;  /* 0x0000000710047899 */ /* 0x000fc8000800063f */
[----:B------:R-:W-:Y:S02]  /*a600*/  ULOP3.LUT UR5, UR4, 0x200, URZ, 0xc0, !UPT ;  /* 0x0000020004057892 */ /* 0x000fe4000f8ec03f */
[----:B------:R-:W-:Y:S01]  /*a610*/  ULOP3.LUT UR4, UR4, 0x400, URZ, 0xc0, !UPT ;  /* 0x0000040004047892 */ /* 0x000fe2000f8ec03f */
[----:B0-----:R-:W-:Y:S01]  /*a620*/  BAR.SYNC.DEFER_BLOCKING 0x0 ;  /* 0x0000000000007b1d */ /* 0x001fe20000010000 */
[----:B------:R-:W-:Y:S02]  /*a630*/  ULEA.HI UR5, UR15, UR5, URZ, 0x1c ;  /* 0x000000050f057291 */ /* 0x000fe4000f8fe03f */
[----:B------:R-:W-:Y:S02]  /*a640*/  ULEA.HI UR6, UR8, UR4, URZ, 0x1c ;  /* 0x0000000408067291 */ /* 0x000fe4000f8fe03f */
[----:B------:R-:W-:Y:S02]  /*a650*/  ULOP3.LUT UR4, UR5, 0x3fff, URZ, 0xc0, !UPT ;  /* 0x00003fff05047892 */ /* 0x000fe4000f8ec03f */
[----:B------:R-:W-:Y:S01]  /*a660*/  ULOP3.LUT UR6, UR6, 0x3fff, URZ, 0xc0, !UPT ;  /* 0x00003fff06067892 */ /* 0x000fe2000f8ec03f */
[----:B------:R-:W-:Y:S01]  /*a670*/  UMOV UR5, 0x40000040 ;  /* 0x4000004000057882 */ /* 0x000fe20000000000 */
[----:B------:R-:W-:-:S02]  /*a680*/  UMOV UR7, 0x40000040 ;  /* 0x4000004000077882 */ /* 0x000fc40000000000 */
[----:B------:R-:W-:Y:S01]  /*a690*/  UIADD3 UR10, UP1, UR6, 0x2, URZ ;  /* 0x00000002060a7890 */ /* 0x000fe2000ff3e03f */
[----:B------:R-:W-:-:S06]  /*a6a0*/  WARPGROUP.ARRIVE ;  /* 0x00000000000079c5 */ /* 0x000fcc0000000000 */
[----:B------:R-:W-:Y:S01]  /*a6b0*/  QGMMA.64x128x32.F32.E5M2.E5M2 R24, gdesc[UR4], R24 ;  /* 0x01e00000041879f3 */ /* 0x000fe20008703818 */
[----:B------:R-:W-:-:S03]  /*a6c0*/  UIADD3 UR7, UP0, UR4, 0x2, URZ ;  /* 0x0000000204077890 */ /* 0x000fc6000ff1e03f */
[----:B------:R-:W-:Y:S02]  /*a6d0*/  UMOV UR4, URZ ;  /* 0x0000003f00047c82 */ /* 0x000fe40008000000 */
[----:B------:R-:W-:Y:S01]  /*a6e0*/  UIADD3.X UR6, UR4, 0x40000040, URZ, UP0, !UPT ;  /* 0x4000004004067890 */ /* 0x000fe200087fe43f */
[----:B------:R-:W-:Y:S02]  /*a6f0*/  UMOV UR5, URZ ;  /* 0x0000003f00057c82 */ /* 0x000fe40008000000 */
[----:B------:R-:W-:-:S04]  /*a700*/  UIADD3.X UR11, UR5, 0x40000040, URZ, UP1, !UPT ;  /* 0x40000040050b7890 */ /* 0x000fc80008ffe43f */
[----:B------:R-:W-:Y:S01]  /*a710*/  UMOV UR5, UR6 ;  /* 0x0000000600057c82 */ /* 0x000fe20008000000 */
[----:B------:R-:W-:Y:S01]  /*a720*/  UMOV UR6, UR10 ;  /* 0x0000000a00067c82 */ /* 0x000fe20008000000 */
[----:B------:R-:W-:Y:S02]  /*a730*/  USHF.R.S32.HI UR10, URZ, 0x1f, UR9 ;  /* 0x0000001f3f0a7899 */ /* 0x000fe40008011409 */
[----:B------:R-:W-:Y:S02]  /*a740*/  IADD3 R0, P5, R0, UR9, RZ ;  /* 0x0000000900007c10 */ /* 0x000fe4000ffbe0ff */
[----:B------:R-:W-:Y:S02]  /*a750*/  IADD3 R6, P6, R6, UR9, RZ ;  /* 0x0000000906067c10 */ /* 0x000fe4000ffde0ff */
[----:B------:R-:W-:Y:S02]  /*a760*/  IADD3 R7, P0, R7, UR9, RZ ;  /* 0x0000000907077c10 */ /* 0x000fe4000ff1e0ff */
[----:B------:R-:W-:-:S02]  /*a770*/  IADD3.X R17, R17, UR10, RZ, P5, !PT ;  /* 0x0000000a11117c10 */ /* 0x000fc4000affe4ff */
[----:B------:R-:W-:Y:S02]  /*a780*/  IADD3 R8, P1, R8, UR9, RZ ;  /* 0x0000000908087c10 */ /* 0x000fe4000ff3e0ff */
[----:B------:R-:W-:Y:S02]  /*a790*/  IADD3.X R18, R18, UR10, RZ, P6, !PT ;  /* 0x0000000a12127c10 */ /* 0x000fe4000b7fe4ff */
[----:B------:R-:W-:Y:S02]  /*a7a0*/  IADD3 R9, P2, R9, UR9, RZ ;  /* 0x0000000909097c10 */ /* 0x000fe4000ff5e0ff */
[----:B------:R-:W-:Y:S02]  /*a7b0*/  IADD3.X R5, R5, UR10, RZ, P0, !PT ;  /* 0x0000000a05057c10 */ /* 0x000fe400087fe4ff */
[----:B------:R-:W-:Y:S02]  /*a7c0*/  IADD3.X R19, R19, UR10, RZ, P1, !PT ;  /* 0x0000000a13137c10 */ /* 0x000fe40008ffe4ff */
[----:B------:R-:W-:-:S02]  /*a7d0*/  IADD3 R10, P3, R10, UR9, RZ ;  /* 0x000000090a0a7c10 */ /* 0x000fc4000ff7e0ff */
[----:B------:R-:W-:Y:S02]  /*a7e0*/  IADD3.X R20, R20, UR10, RZ, P2, !PT ;  /* 0x0000000a14147c10 */ /* 0x000fe400097fe4ff */
[----:B------:R-:W-:Y:S02]  /*a7f0*/  IADD3 R11, P4, R11, UR9, RZ ;  /* 0x000000090b0b7c10 */ /* 0x000fe4000ff9e0ff */
[----:B------:R-:W-:Y:S02]  /*a800*/  IADD3.X R4, R4, UR10, RZ, P3, !PT ;  /* 0x0000000a04047c10 */ /* 0x000fe40009ffe4ff */
[----:B------:R-:W-:Y:S01]  /*a810*/  IADD3.X R3, R3, UR10, RZ, P4, !PT ;  /* 0x0000000a03037c10 */ /* 0x000fe2000a7fe4ff */
[----:B-----5:R-:W-:-:S05]  /*a820*/  VIADD R94, R94, 0xffffffff ;  /* 0xffffffff5e5e7836 */ /* 0x020fca0000000000 */
[----:B------:R-:W-:Y:S04]  /*a830*/  STL [R1+0xac], R94 ;  /* 0x0000ac5e01007387 */ /* 0x000fe80000100800 */
[----:B------:R0:W-:Y:S04]  /*a840*/  STL [R1+0xb0], R17 ;  /* 0x0000b01101007387 */ /* 0x0001e80000100800 */
[----:B0-----:R-:W2:Y:S04]  /*a850*/  LDL.LU R17, [R1+0x45c] ;  /* 0x00045c0001117983 */ /* 0x001ea80000300800 */
[----:B------:R0:W-:Y:S04]  /*a860*/  STL [R1+0xb4], R18 ;  /* 0x0000b41201007387 */ /* 0x0001e80000100800 */
[----:B0-----:R-:W3:Y:S04]  /*a870*/  LDL.LU R18, [R1+0x458] ;  /* 0x0004580001127983 */ /* 0x001ee80000300800 */
[----:B------:R0:W-:Y:S04]  /*a880*/  STL [R1+0xb8], R5 ;  /* 0x0000b80501007387 */ /* 0x0001e80000100800 */
[----:B0-----:R-:W4:Y:S04]  /*a890*/  LDL.LU R5, [R1+0x454] ;  /* 0x0004540001057983 */ /* 0x001f280000300800 */
[----:B------:R0:W-:Y:S04]  /*a8a0*/  STL [R1+0xbc], R19 ;  /* 0x0000bc1301007387 */ /* 0x0001e80000100800 */
[----:B0-----:R-:W5:Y:S04]  /*a8b0*/  LDL.LU R19, [R1+0x450] ;  /* 0x0004500001137983 */ /* 0x001f680000300800 */
[----:B------:R0:W-:Y:S04]  /*a8c0*/  STL [R1+0xc0], R20 ;  /* 0x0000c01401007387 */ /* 0x0001e80000100800 */
[----:B0-----:R-:W4:Y:S04]  /*a8d0*/  LDL.LU R20, [R1+0x44c] ;  /* 0x00044c0001147983 */ /* 0x001f280000300800 */
[----:B------:R-:W4:Y:S04]  /*a8e0*/  LDL.LU R116, [R1+0xe4] ;  /* 0x0000e40001747983 */ /* 0x000f280000300800 */
[----:B------:R0:W-:Y:S04]  /*a8f0*/  STL [R1+0xc4], R4 ;  /* 0x0000c40401007387 */ /* 0x0001e80000100800 */
[----:B0-----:R-:W4:Y:S04]  /*a900*/  LDL.LU R4, [R1+0x448] ;  /* 0x0004480001047983 */ /* 0x001f280000300800 */
[----:B------:R-:W4:Y:S04]  /*a910*/  LDL.LU R120, [R1+0xec] ;  /* 0x0000ec0001787983 */ /* 0x000f280000300800 */
[----:B------:R0:W-:Y:S04]  /*a920*/  STL [R1+0xc8], R3 ;  /* 0x0000c80301007387 */ /* 0x0001e80000100800 */
[----:B0-----:R-:W4:Y:S01]  /*a930*/  LDL.LU R3, [R1+0x444] ;  /* 0x0004440001037983 */ /* 0x001f220000300800 */
[----:B------:R-:W-:-:S02]  /*a940*/  IADD3 R12, P5, R12, UR9, RZ ;  /* 0x000000090c0c7c10 */ /* 0x000fc4000ffbe0ff */
[----:B------:R-:W-:Y:S02]  /*a950*/  IADD3 R13, P6, R13, UR9, RZ ;  /* 0x000000090d0d7c10 */ /* 0x000fe4000ffde0ff */
[----:B------:R-:W-:Y:S02]  /*a960*/  IADD3.X R21, R21, UR10, RZ, P5, !PT ;  /* 0x0000000a15157c10 */ /* 0x000fe4000affe4ff */
[----:B------:R-:W-:Y:S02]  /*a970*/  IADD3.X R22, R22, UR10, RZ, P6, !PT ;  /* 0x0000000a16167c10 */ /* 0x000fe4000b7fe4ff */
[----:B------:R-:W-:Y:S01]  /*a980*/  IADD3 R14, P0, R14, UR9, RZ ;  /* 0x000000090e0e7c10 */ /* 0x000fe2000ff1e0ff */
[----:B------:R0:W-:Y:S01]  /*a990*/  STL [R1+0xcc], R21 ;  /* 0x0000cc1501007387 */ /* 0x0001e20000100800 */
[----:B------:R-:W-:Y:S02]  /*a9a0*/  IADD3 R15, P1, R15, UR9, RZ ;  /* 0x000000090f0f7c10 */ /* 0x000fe4000ff3e0ff */
[----:B------:R-:W-:-:S02]  /*a9b0*/  IADD3.X R23, R23, UR10, RZ, P0, !PT ;  /* 0x0000000a17177c10 */ /* 0x000fc400087fe4ff */
[----:B------:R-:W-:Y:S01]  /*a9c0*/  IADD3.X R88, R88, UR10, RZ, P1, !PT ;  /* 0x0000000a58587c10 */ /* 0x000fe20008ffe4ff */
[----:B0-----:R-:W4:Y:S04]  /*a9d0*/  LDL.LU R21, [R1+0x440] ;  /* 0x0004400001157983 */ /* 0x001f280000300800 */
[----:B------:R-:W4:Y:S04]  /*a9e0*/  LDL.LU R124, [R1+0xc] ;  /* 0x00000c00017c7983 */ /* 0x000f280000300800 */
[----:B------:R0:W-:Y:S01]  /*a9f0*/  STL [R1+0xd0], R22 ;  /* 0x0000d01601007387 */ /* 0x0001e20000100800 */
[----:B------:R-:W-:-:S03]  /*aa00*/  IADD3 R16, P2, R16, UR9, RZ ;  /* 0x0000000910107c10 */ /* 0x000fc6000ff5e0ff */
[----:B0-----:R-:W4:Y:S04]  /*aa10*/  LDL.LU R22, [R1+0x43c] ;  /* 0x00043c0001167983 */ /* 0x001f280000300800 */
[----:B------:R-:W4:Y:S04]  /*aa20*/  LDL.LU R111, [R1+0x4c] ;  /* 0x00004c00016f7983 */ /* 0x000f280000300800 */
[----:B------:R-:W4:Y:S04]  /*aa30*/  LDL.LU R107, [R1+0xf8] ;  /* 0x0000f800016b7983 */ /* 0x000f280000300800 */
[----:B------:R-:W4:Y:S01]  /*aa40*/  LDL.LU R95, [R1+0x50] ;  /* 0x00005000015f7983 */ /* 0x000f220000300800 */
[----:B------:R-:W-:-:S03]  /*aa50*/  IADD3.X R89, R89, UR10, RZ, P2, !PT ;  /* 0x0000000a59597c10 */ /* 0x000fc600097fe4ff */
[----:B------:R0:W-:Y:S04]  /*aa60*/  STL [R1+0xd4], R23 ;  /* 0x0000d41701007387 */ /* 0x0001e80000100800 */
[----:B0-----:R-:W4:Y:S04]  /*aa70*/  LDL.LU R23, [R1+0x438] ;  /* 0x0004380001177983 */ /* 0x001f280000300800 */
[----:B------:R-:W4:Y:S04]  /*aa80*/  LDL.LU R100, [R1+0x54] ;  /* 0x0000540001647983 */ /* 0x000f280000300800 */
[----:B------:R0:W-:Y:S04]  /*aa90*/  STL [R1+0xd8], R88 ;  /* 0x0000d85801007387 */ /* 0x0001e80000100800 */
[----:B0-----:R-:W4:Y:S04]  /*aaa0*/  LDL.LU R88, [R1+0x434] ;  /* 0x0004340001587983 */ /* 0x001f280000300800 */
[----:B------:R-:W4:Y:S04]  /*aab0*/  LDL.LU R103, [R1+0x58] ;  /* 0x0000580001677983 */ /* 0x000f280000300800 */
[----:B------:R-:W4:Y:S04]  /*aac0*/  LDL.LU R99, [R1+0x104] ;  /* 0x0001040001637983 */ /* 0x000f280000300800 */
[----:B------:R-:W4:Y:S04]  /*aad0*/  LDL.LU R104, [R1+0x124] ;  /* 0x0001240001687983 */ /* 0x000f280000300800 */
[----:B------:R0:W-:Y:S04]  /*aae0*/  STL [R1+0xdc], R89 ;  /* 0x0000dc5901007387 */ /* 0x0001e80000100800 */
[----:B0-----:R-:W4:Y:S04]  /*aaf0*/  LDL.LU R89, [R1+0x430] ;  /* 0x0004300001597983 */ /* 0x001f280000300800 */
[----:B------:R-:W4:Y:S01]  /*ab00*/  LDL.LU R108, [R1+0x12c] ;  /* 0x00012c00016c7983 */ /* 0x000f220000300800 */
[----:B--2---:R-:W-:-:S04]  /*ab10*/  IADD3 R17, P3, R17, UR9, RZ ;  /* 0x0000000911117c10 */ /* 0x004fc8000ff7e0ff */
[----:B------:R-:W-:Y:S02]  /*ab20*/  IADD3.X R90, R90, UR10, RZ, P3, !PT ;  /* 0x0000000a5a5a7c10 */ /* 0x000fe40009ffe4ff */
[----:B---3--:R-:W-:-:S03]  /*ab30*/  IADD3 R18, P4, R18, UR9, RZ ;  /* 0x0000000912127c10 */ /* 0x008fc6000ff9e0ff */
[----:B------:R0:W-:Y:S04]  /*ab40*/  STL [R1+0xe0], R90 ;  /* 0x0000e05a01007387 */ /* 0x0001e80000100800 */
[----:B0-----:R-:W2:Y:S04]  /*ab50*/  LDL.LU R90, [R1+0x42c] ;  /* 0x00042c00015a7983 */ /* 0x001ea80000300800 */
[----:B------:R-:W3:Y:S01]  /*ab60*/  LDL.LU R112, [R1+0x134] ;  /* 0x0001340001707983 */ /* 0x000ee20000300800 */
[----:B-----5:R-:W-:-:S04]  /*ab70*/  IADD3 R19, P5, R19, UR9, RZ ;  /* 0x0000000913137c10 */ /* 0x020fc8000ffbe0ff */
[----:B----4-:R-:W-:Y:S02]  /*ab80*/  IADD3.X R5, R5, UR10, RZ, P5, !PT ;  /* 0x0000000a05057c10 */ /* 0x010fe4000affe4ff */
[----:B------:R-:W-:Y:S02]  /*ab90*/  IADD3.X R116, R116, UR10, RZ, P4, !PT ;  /* 0x0000000a74747c10 */ /* 0x000fe4000a7fe4ff */
[----:B------:R-:W-:-:S03]  /*aba0*/  IADD3 R20, P6, R20, UR9, RZ ;  /* 0x0000000914147c10 */ /* 0x000fc6000ffde0ff */
[----:B------:R-:W-:Y:S04]  /*abb0*/  STL [R1+0xe4], R116 ;  /* 0x0000e47401007387 */ /* 0x000fe80000100800 */
[----:B------:R0:W-:Y:S04]  /*abc0*/  STL [R1+0xe8], R5 ;  /* 0x0000e80501007387 */ /* 0x0001e80000100800 */
[----:B0-----:R-:W4:Y:S01]  /*abd0*/  LDL.LU R5, [R1+0x428] ;  /* 0x0004280001057983 */ /* 0x001f220000300800 */
[----:B------:R-:W-:-:S03]  /*abe0*/  IADD3.X R120, R120, UR10, RZ, P6, !PT ;  /* 0x0000000a78787c10 */ /* 0x000fc6000b7fe4ff */
[----:B------:R-:W5:Y:S01]  /*abf0*/  LDL.LU R116, [R1+0x13c] ;  /* 0x00013c0001747983 */ /* 0x000f620000300800 */
[----:B------:R-:W-:-:S04]  /*ac00*/  IADD3 R3, P0, R3, UR9, RZ ;  /* 0x0000000903037c10 */ /* 0x000fc8000ff1e0ff */
[----:B------:R-:W-:Y:S01]  /*ac10*/  IADD3.X R4, R4, UR10, RZ, P0, !PT ;  /* 0x0000000a04047c10 */ /* 0x000fe200087fe4ff */
[----:B------:R-:W-:Y:S04]  /*ac20*/  STL [R1+0xec], R120 ;  /* 0x0000ec7801007387 */ /* 0x000fe80000100800 */
[----:B------:R0:W-:Y:S04]  /*ac30*/  STL [R1+0xf0], R4 ;  /* 0x0000f00401007387 */ /* 0x0001e80000100800 */
[----:B0-----:R-:W2:Y:S01]  /*ac40*/  LDL.LU R4, [R1+0x424] ;  /* 0x0004240001047983 */ /* 0x001ea20000300800 */
[----:B------:R-:W-:-:S03]  /*ac50*/  IADD3 R21, P1, R21, UR9, RZ ;  /* 0x0000000915157c10 */ /* 0x000fc6000ff3e0ff */
[----:B------:R-:W5:Y:S01]  /*ac60*/  LDL.LU R120, [R1+0x114] ;  /* 0x0001140001787983 */ /* 0x000f620000300800 */
[----:B------:R-:W-:-:S03]  /*ac70*/  IADD3 R124, P0, R124, UR9, RZ ;  /* 0x000000097c7c7c10 */ /* 0x000fc6000ff1e0ff */
[----:B------:R-:W5:Y:S01]  /*ac80*/  LDL.LU R96, [R1+0x144] ;  /* 0x0001440001607983 */ /* 0x000f620000300800 */
[----:B------:R-:W-:-:S04]  /*ac90*/  IADD3 R22, P2, R22, UR9, RZ ;  /* 0x0000000916167c10 */ /* 0x000fc8000ff5e0ff */
[----:B------:R-:W-:Y:S02]  /*aca0*/  IADD3.X R107, R107, UR10, RZ, P2, !PT ;  /* 0x0000000a6b6b7c10 */ /* 0x000fe400097fe4ff */
[----:B------:R-:W-:Y:S02]  /*acb0*/  IADD3 R95, P2, R95, UR9, RZ ;  /* 0x000000095f5f7c10 */ /* 0x000fe4000ff5e0ff */
[----:B------:R-:W-:Y:S02]  /*acc0*/  IADD3 R23, P3, R23, UR9, RZ ;  /* 0x0000000917177c10 */ /* 0x000fe4000ff7e0ff */
[----:B----4-:R-:W-:Y:S02]  /*acd0*/  IADD3.X R5, R5, UR10, RZ, P1, !PT ;  /* 0x0000000a05057c10 */ /* 0x010fe40008ffe4ff */
[----:B------:R-:W-:-:S03]  /*ace0*/  IADD3 R111, P1, R111, UR9, RZ ;  /* 0x000000096f6f7c10 */ /* 0x000fc6000ff3e0ff */
[----:B------:R0:W-:Y:S04]  /*acf0*/  STL [R1+0xf4], R5 ;  /* 0x0000f40501007387 */ /* 0x0001e80000100800 */
[----:B------:R1:W-:Y:S04]  /*ad00*/  STL [R1+0xc], R124 ;  /* 0x00000c7c01007387 */ /* 0x0003e80000100800 */
[----:B0-----:R-:W4:Y:S04]  /*ad10*/  LDL.LU R5, [R1+0x420] ;  /* 0x0004200001057983 */ /* 0x001f280000300800 */
[----:B-1----:R-:W5:Y:S04]  /*ad20*/  LDL.LU R124, [R1+0x14c] ;  /* 0x00014c00017c7983 */ /* 0x002f680000300800 */
[----:B------:R0:W-:Y:S04]  /*ad30*/  STL [R1+0x50], R95 ;  /* 0x0000505f01007387 */ /* 0x0001e80000100800 */
[----:B------:R-:W-:Y:S01]  /*ad40*/  STL [R1+0x4c], R111 ;  /* 0x00004c6f01007387 */ /* 0x000fe20000100800 */
[----:B--2---:R-:W-:-:S03]  /*ad50*/  IADD3.X R4, R4, UR10, RZ, P3, !PT ;  /* 0x0000000a04047c10 */ /* 0x004fc60009ffe4ff */
[----:B0-----:R-:W2:Y:S04]  /*ad60*/  LDL.LU R95, [R1+0x154] ;  /* 0x00015400015f7983 */ /* 0x001ea80000300800 */
[----:B------:R-:W-:Y:S04]  /*ad70*/  STL [R1+0xf8], R107 ;  /* 0x0000f86b01007387 */ /* 0x000fe80000100800 */
[----:B------:R0:W-:Y:S04]  /*ad80*/  STL [R1+0xfc], R4 ;  /* 0x0000fc0401007387 */ /* 0x0001e80000100800 */
[----:B0-----:R-:W3:Y:S01]  /*ad90*/  LDL.LU R4, [R1+0x41c] ;  /* 0x00041c0001047983 */ /* 0x001ee20000300800 */
[----:B------:R-:W-:-:S02]  /*ada0*/  IADD3 R88, P4, R88, UR9, RZ ;  /* 0x0000000958587c10 */ /* 0x000fc4000ff9e0ff */
[----:B------:R-:W-:Y:S02]  /*adb0*/  IADD3 R89, P5, R89, UR9, RZ ;  /* 0x0000000959597c10 */ /* 0x000fe4000ffbe0ff */
[----:B------:R-:W-:Y:S02]  /*adc0*/  IADD3 R100, P3, R100, UR9, RZ ;  /* 0x0000000964647c10 */ /* 0x000fe4000ff7e0ff */
[----:B------:R-:W-:Y:S02]  /*add0*/  IADD3.X R99, R99, UR10, RZ, P5, !PT ;  /* 0x0000000a63637c10 */ /* 0x000fe4000affe4ff */
[----:B------:R-:W-:Y:S02]  /*ade0*/  IADD3 R90, P6, R90, UR9, RZ ;  /* 0x000000095a5a7c10 */ /* 0x000fe4000ffde0ff */
[----:B------:R-:W-:Y:S02]  /*adf0*/  IADD3 R104, P5, R104, UR9, RZ ;  /* 0x0000000968687c10 */ /* 0x000fe4000ffbe0ff */
[----:B----4-:R-:W-:-:S02]  /*ae00*/  IADD3.X R5, R5, UR10, RZ, P4, !PT ;  /* 0x0000000a05057c10 */ /* 0x010fc4000a7fe4ff */
[----:B------:R-:W-:-:S03]  /*ae10*/  IADD3 R103, P4, R103, UR9, RZ ;  /* 0x0000000967677c10 */ /* 0x000fc6000ff9e0ff */
[----:B------:R0:W-:Y:S04]  /*ae20*/  STL [R1+0x100], R5 ;  /* 0x0001000501007387 */ /* 0x0001e80000100800 */
[----:B0-----:R-:W4:Y:S04]  /*ae30*/  LDL.LU R5, [R1+0x418] ;  /* 0x0004180001057983 */ /* 0x001f280000300800 */
[----:B------:R0:W-:Y:S04]  /*ae40*/  STL [R1+0x54], R100 ;  /* 0x0000546401007387 */ /* 0x0001e80000100800 */
[----:B0-----:R-:W2:Y:S04]  /*ae50*/  LDL.LU R100, [R1+0x15c] ;  /* 0x00015c0001647983 */ /* 0x001ea80000300800 */
[----:B------:R0:W-:Y:S01]  /*ae60*/  STL [R1+0x124], R104 ;  /* 0x0001246801007387 */ /* 0x0001e20000100800 */
[----:B---3--:R-:W-:-:S03]  /*ae70*/  IADD3.X R4, R4, UR10, RZ, P6, !PT ;  /* 0x0000000a04047c10 */ /* 0x008fc6000b7fe4ff */
[----:B------:R-:W-:Y:S04]  /*ae80*/  STL [R1+0x58], R103 ;  /* 0x0000586701007387 */ /* 0x000fe80000100800 */
[----:B0-----:R-:W3:Y:S04]  /*ae90*/  LDL.LU R104, [R1+0x128] ;  /* 0x0001280001687983 */ /* 0x001ee80000300800 */
[----:B------:R-:W-:Y:S04]  /*aea0*/  STL [R1+0x104], R99 ;  /* 0x0001046301007387 */ /* 0x000fe80000100800 */
[----:B------:R0:W-:Y:S04]  /*aeb0*/  STL [R1+0x108], R4 ;  /* 0x0001080401007387 */ /* 0x0001e80000100800 */
[----:B0-----:R-:W5:Y:S01]  /*aec0*/  LDL.LU R4, [R1+0x414] ;  /* 0x0004140001047983 */ /* 0x001f620000300800 */
[----:B------:R-:W-:-:S03]  /*aed0*/  IADD3 R108, P6, R108, UR9, RZ ;  /* 0x000000096c6c7c10 */ /* 0x000fc6000ffde0ff */
[----:B------:R-:W3:Y:S04]  /*aee0*/  LDL.LU R123, [R1+0x164] ;  /* 0x00016400017b7983 */ /* 0x000ee80000300800 */
[----:B------:R-:W3:Y:S01]  /*aef0*/  LDL.LU R91, [R1+0x16c] ;  /* 0x00016c00015b7983 */ /* 0x000ee20000300800 */
[----:B----4-:R-:W-:Y:S02]  /*af00*/  IADD3.X R5, R5, UR10, RZ, P0, !PT ;  /* 0x0000000a05057c10 */ /* 0x010fe400087fe4ff */
[----:B------:R-:W-:-:S03]  /*af10*/  IADD3 R112, P0, R112, UR9, RZ ;  /* 0x0000000970707c10 */ /* 0x000fc6000ff1e0ff */
[----:B------:R0:W-:Y:S04]  /*af20*/  STL [R1+0x10c], R5 ;  /* 0x00010c0501007387 */ /* 0x0001e80000100800 */
[----:B------:R1:W-:Y:S04]  /*af30*/  STL [R1+0x12c], R108 ;  /* 0x00012c6c01007387 */ /* 0x0003e80000100800 */
[----:B0-----:R-:W4:Y:S04]  /*af40*/  LDL.LU R5, [R1+0x410] ;  /* 0x0004100001057983 */ /* 0x001f280000300800 */
[----:B-1----:R-:W3:Y:S04]  /*af50*/  LDL.LU R108, [R1+0x174] ;  /* 0x00017400016c7983 */ /* 0x002ee80000300800 */
[----:B------:R-:W3:Y:S04]  /*af60*/  LDL.LU R119, [R1+0x140] ;  /* 0x0001400001777983 */ /* 0x000ee80000300800 */
[----:B------:R-:W3:Y:S04]  /*af70*/  LDL.LU R115, [R1+0x17c] ;  /* 0x00017c0001737983 */ /* 0x000ee80000300800 */
[----:B------:R-:W-:Y:S01]  /*af80*/  STL [R1+0x134], R112 ;  /* 0x0001347001007387 */ /* 0x000fe20000100800 */
[----:B-----5:R-:W-:-:S05]  /*af90*/  IADD3.X R4, R4, UR10, RZ, P1, !PT ;  /* 0x0000000a04047c10 */ /* 0x020fca0008ffe4ff */
[----:B------:R0:W-:Y:S04]  /*afa0*/  STL [R1+0x110], R4 ;  /* 0x0001100401007387 */ /* 0x0001e80000100800 */
[----:B0-----:R-:W5:Y:S01]  /*afb0*/  LDL.LU R4, [R1+0x40c] ;  /* 0x00040c0001047983 */ /* 0x001f620000300800 */
[----:B------:R-:W-:Y:S02]  /*afc0*/  IADD3 R116, P1, R116, UR9, RZ ;  /* 0x0000000974747c10 */ /* 0x000fe4000ff3e0ff */
[----:B------:R-:W-:Y:S01]  /*afd0*/  IADD3.X R120, R120, UR10, RZ, P2, !PT ;  /* 0x0000000a78787c10 */ /* 0x000fe200097fe4ff */
[----:B------:R-:W3:Y:S04]  /*afe0*/  LDL.LU R111, [R1+0x184] ;  /* 0x00018400016f7983 */ /* 0x000ee80000300800 */
[----:B------:R-:W3:Y:S04]  /*aff0*/  LDL.LU R112, [R1+0x18c] ;  /* 0x00018c0001707983 */ /* 0x000ee80000300800 */
[----:B------:R0:W-:Y:S01]  /*b000*/  STL [R1+0x13c], R116 ;  /* 0x00013c7401007387 */ /* 0x0001e20000100800 */
[----:B------:R-:W-:-:S03]  /*b010*/  IADD3 R96, P2, R96, UR9, RZ ;  /* 0x0000000960607c10 */ /* 0x000fc6000ff5e0ff */
[----:B0-----:R-:W3:Y:S04]  /*b020*/  LDL.LU R116, [R1+0x158] ;  /* 0x0001580001747983 */ /* 0x001ee80000300800 */
[----:B------:R0:W-:Y:S04]  /*b030*/  STL [R1+0x114], R120 ;  /* 0x0001147801007387 */ /* 0x0001e80000100800 */
[----:B0-----:R-:W3:Y:S01]  /*b040*/  LDL.LU R120, [R1+0x194] ;  /* 0x0001940001787983 */ /* 0x001ee20000300800 */
[----:B----4-:R-:W-:Y:S02]  /*b050*/  IADD3.X R5, R5, UR10, RZ, P3, !PT ;  /* 0x0000000a05057c10 */ /* 0x010fe40009ffe4ff */
[----:B------:R-:W-:-:S03]  /*b060*/  IADD3 R124, P3, R124, UR9, RZ ;  /* 0x000000097c7c7c10 */ /* 0x000fc6000ff7e0ff */
[----:B------:R0:W-:Y:S04]  /*b070*/  STL [R1+0x118], R5 ;  /* 0x0001180501007387 */ /* 0x0001e80000100800 */
[----:B0-----:R-:W4:Y:S04]  /*b080*/  LDL.LU R5, [R1+0x408] ;  /* 0x0004080001057983 */ /* 0x001f280000300800 */
[----:B------:R-:W-:Y:S04]  /*b090*/  STL [R1+0x144], R96 ;  /* 0x0001446001007387 */ /* 0x000fe80000100800 */
[----:B------:R-:W4:Y:S01]  /*b0a0*/  LDL.LU R107, [R1+0x19c] ;  /* 0x00019c00016b7983 */ /* 0x000f220000300800 */
[----:B-----5:R-:W-:-:S05]  /*b0b0*/  IADD3.X R4, R4, UR10, RZ, P4, !PT ;  /* 0x0000000a04047c10 */ /* 0x020fca000a7fe4ff */
[----:B------:R0:W-:Y:S04]  /*b0c0*/  STL [R1+0x11c], R4 ;  /* 0x00011c0401007387 */ /* 0x0001e80000100800 */
[----:B------:R1:W-:Y:S04]  /*b0d0*/  STL [R1+0x14c], R124 ;  /* 0x00014c7c01007387 */ /* 0x0003e80000100800 */
[----:B0-----:R-:W5:Y:S01]  /*b0e0*/  LDL.LU R4, [R1+0x404] ;  /* 0x0004040001047983 */ /* 0x001f620000300800 */
[----:B--2---:R-:W-:-:S03]  /*b0f0*/  IADD3 R95, P4, R95, UR9, RZ ;  /* 0x000000095f5f7c10 */ /* 0x004fc6000ff9e0ff */
[----:B-1----:R-:W2:Y:S04]  /*b100*/  LDL.LU R124, [R1+0x1a4] ;  /* 0x0001a400017c7983 */ /* 0x002ea80000300800 */
[----:B------:R-:W2:Y:S01]  /*b110*/  LDL.LU R103, [R1+0x170] ;  /* 0x0001700001677983 */ /* 0x000ea20000300800 */
[----:B---3--:R-:W-:-:S03]  /*b120*/  IADD3.X R104, R104, UR10, RZ, P6, !PT ;  /* 0x0000000a68687c10 */ /* 0x008fc6000b7fe4ff */
[----:B------:R0:W-:Y:S04]  /*b130*/  STL [R1+0x154], R95 ;  /* 0x0001545f01007387 */ /* 0x0001e80000100800 */
[----:B0-----:R-:W3:Y:S01]  /*b140*/  LDL.LU R95, [R1+0x1ac] ;  /* 0x0001ac00015f7983 */ /* 0x001ee20000300800 */
[----:B----4-:R-:W-:Y:S02]  /*b150*/  IADD3.X R5, R5, UR10, RZ, P5, !PT ;  /* 0x0000000a05057c10 */ /* 0x010fe4000affe4ff */
[----:B------:R-:W-:-:S03]  /*b160*/  IADD3 R100, P5, R100, UR9, RZ ;  /* 0x0000000964647c10 */ /* 0x000fc6000ffbe0ff */
[----:B------:R0:W-:Y:S04]  /*b170*/  STL [R1+0x120], R5 ;  /* 0x0001200501007387 */ /* 0x0001e80000100800 */
[----:B0-----:R-:W4:Y:S04]  /*b180*/  LDL.LU R5, [R1+0x400] ;  /* 0x0004000001057983 */ /* 0x001f280000300800 */
[----:B------:R-:W3:Y:S04]  /*b190*/  LDL.LU R99, [R1+0x1b4] ;  /* 0x0001b40001637983 */ /* 0x000ee80000300800 */
[----:B------:R-:W3:Y:S04]  /*b1a0*/  LDL.LU R96, [R1+0x180] ;  /* 0x0001800001607983 */ /* 0x000ee80000300800 */
[----:B------:R0:W-:Y:S04]  /*b1b0*/  STL [R1+0x15c], R100 ;  /* 0x00015c6401007387 */ /* 0x0001e80000100800 */
[----:B0-----:R-:W3:Y:S04]  /*b1c0*/  LDL.LU R100, [R1+0x1bc] ;  /* 0x0001bc0001647983 */ /* 0x001ee80000300800 */
[----:B------:R0:W-:Y:S01]  /*b1d0*/  STL [R1+0x128], R104 ;  /* 0x0001286801007387 */ /* 0x0001e20000100800 */
[----:B-----5:R-:W-:-:S03]  /*b1e0*/  IADD3.X R4, R4, UR10, RZ, P0, !PT ;  /* 0x0000000a04047c10 */ /* 0x020fc600087fe4ff */
[----:B0-----:R-:W5:Y:S04]  /*b1f0*/  LDL.LU R104, [R1+0x1c4] ;  /* 0x0001c40001687983 */ /* 0x001f680000300800 */
[----:B------:R0:W-:Y:S04]  /*b200*/  STL [R1+0x130], R4 ;  /* 0x0001300401007387 */ /* 0x0001e80000100800 */
[----:B0-----:R-:W2:Y:S01]  /*b210*/  LDL.LU R4, [R1+0x3fc] ;  /* 0x0003fc0001047983 */ /* 0x001ea20000300800 */
[----:B------:R-:W-:Y:S02]  /*b220*/  IADD3 R123, P6, R123, UR9, RZ ;  /* 0x000000097b7b7c10 */ /* 0x000fe4000ffde0ff */
[----:B------:R-:W-:-:S03]  /*b230*/  IADD3 R91, P0, R91, UR9, RZ ;  /* 0x000000095b5b7c10 */ /* 0x000fc6000ff1e0ff */
[----:B------:R-:W-:Y:S01]  /*b240*/  STL [R1+0x164], R123 ;  /* 0x0001647b01007387 */ /* 0x000fe20000100800 */
[----:B------:R-:W-:Y:S02]  /*b250*/  IADD3.X R119, R119, UR10, RZ, P2, !PT ;  /* 0x0000000a77777c10 */ /* 0x000fe400097fe4ff */
[----:B----4-:R-:W-:Y:S02]  /*b260*/  IADD3.X R5, R5, UR10, RZ, P1, !PT ;  /* 0x0000000a05057c10 */ /* 0x010fe40008ffe4ff */
[----:B------:R-:W-:-:S03]  /*b270*/  IADD3 R108, P1, R108, UR9, RZ ;  /* 0x000000096c6c7c10 */ /* 0x000fc6000ff3e0ff */
[----:B------:R0:W-:Y:S04]  /*b280*/  STL [R1+0x138], R5 ;  /* 0x0001380501007387 */ /* 0x0001e80000100800 */
[----:B0-----:R-:W4:Y:S04]  /*b290*/  LDL.LU R5, [R1+0x3f8] ;  /* 0x0003f80001057983 */ /* 0x001f280000300800 */
[----:B------:R-:W-:Y:S04]  /*b2a0*/  STL [R1+0x16c], R91 ;  /* 0x00016c5b01007387 */ /* 0x000fe80000100800 */
[----:B------:R0:W-:Y:S04]  /*b2b0*/  STL [R1+0x174], R108 ;  /* 0x0001746c01007387 */ /* 0x0001e80000100800 */
[----:B0-----:R-:W5:Y:S01]  /*b2c0*/  LDL.LU R108, [R1+0x1cc] ;  /* 0x0001cc00016c7983 */ /* 0x001f620000300800 */
[----:B--2---:R-:W-:-:S05]  /*b2d0*/  IADD3.X R4, R4, UR10, RZ, P3, !PT ;  /* 0x0000000a04047c10 */ /* 0x004fca0009ffe4ff */
[----:B------:R0:W-:Y:S04]  /*b2e0*/  STL [R1+0x148], R4 ;  /* 0x0001480401007387 */ /* 0x0001e80000100800 */
[----:B------:R-:W-:Y:S04]  /*b2f0*/  STL [R1+0x140], R119 ;  /* 0x0001407701007387 */ /* 0x000fe80000100800 */
[----:B0-----:R-:W2:Y:S01]  /*b300*/  LDL.LU R4, [R1+0x3f4] ;  /* 0x0003f40001047983 */ /* 0x001ea20000300800 */
[----:B------:R-:W-:Y:S02]  /*b310*/  IADD3 R115, P2, R115, UR9, RZ ;  /* 0x0000000973737c10 */ /* 0x000fe4000ff5e0ff */
[----:B------:R-:W-:-:S03]  /*b320*/  IADD3 R111, P3, R111, UR9, RZ ;  /* 0x000000096f6f7c10 */ /* 0x000fc6000ff7e0ff */
[----:B------:R-:W-:Y:S01]  /*b330*/  STL [R1+0x17c], R115 ;  /* 0x00017c7301007387 */ /* 0x000fe20000100800 */
[----:B------:R-:W-:Y:S02]  /*b340*/  IADD3.X R116, R116, UR10, RZ, P5, !PT ;  /* 0x0000000a74747c10 */ /* 0x000fe4000affe4ff */
[----:B------:R-:W-:Y:S02]  /*b350*/  IADD3 R120, P5, R120, UR9, RZ ;  /* 0x0000000978787c10 */ /* 0x000fe4000ffbe0ff */
[----:B----4-:R-:W-:Y:S02]  /*b360*/  IADD3.X R5, R5, UR10, RZ, P4, !PT ;  /* 0x0000000a05057c10 */ /* 0x010fe4000a7fe4ff */
[----:B------:R-:W-:-:S03]  /*b370*/  IADD3 R112, P4, R112, UR9, RZ ;  /* 0x0000000970707c10 */ /* 0x000fc6000ff9e0ff */
[----:B------:R0:W-:Y:S04]  /*b380*/  STL [R1+0x150], R5 ;  /* 0x0001500501007387 */ /* 0x0001e80000100800 */
[----:B0-----:R-:W4:Y:S04]  /*b390*/  LDL.LU R5, [R1+0x3f0] ;  /* 0x0003f00001057983 */ /* 0x001f280000300800 */
[----:B------:R-:W-:Y:S04]  /*b3a0*/  STL [R1+0x184], R111 ;  /* 0x0001846f01007387 */ /* 0x000fe80000100800 */
[----:B------:R0:W-:Y:S04]  /*b3b0*/  STL [R1+0x18c], R112 ;  /* 0x00018c7001007387 */ /* 0x0001e80000100800 */
[----:B0-----:R-:W5:Y:S04]  /*b3c0*/  LDL.LU R112, [R1+0x1d4] ;  /* 0x0001d40001707983 */ /* 0x001f680000300800 */
[----:B------:R0:W-:Y:S04]  /*b3d0*/  STL [R1+0x158], R116 ;  /* 0x0001587401007387 */ /* 0x0001e80000100800 */
[----:B0-----:R-:W5:Y:S01]  /*b3e0*/  LDL.LU R116, [R1+0x1a0] ;  /* 0x0001a00001747983 */ /* 0x001f620000300800 */
[----:B--2---:R-:W-:-:S05]  /*b3f0*/  IADD3.X R4, R4, UR10, RZ, P6, !PT ;  /* 0x0000000a04047c10 */ /* 0x004fca000b7fe4ff */
[----:B------:R0:W-:Y:S04]  /*b400*/  STL [R1+0x160], R4 ;  /* 0x0001600401007387 */ /* 0x0001e80000100800 */
[----:B------:R1:W-:Y:S04]  /*b410*/  STL [R1+0x194], R120 ;  /* 0x0001947801007387 */ /* 0x0003e80000100800 */
[----:B0-----:R-:W2:Y:S01]  /*b420*/  LDL.LU R4, [R1+0x3ec] ;  /* 0x0003ec0001047983 */ /* 0x001ea20000300800 */
[----:B------:R-:W-:Y:S02]  /*b430*/  IADD3 R107, P6, R107, UR9, RZ ;  /* 0x000000096b6b7c10 */ /* 0x000fe4000ffde0ff */
[----:B------:R-:W-:Y:S01]  /*b440*/  IADD3.X R103, R103, UR10, RZ, P1, !PT ;  /* 0x0000000a67677c10 */ /* 0x000fe20008ffe4ff */
[----:B-1----:R-:W5:Y:S01]  /*b450*/  LDL.LU R120, [R1+0x1dc] ;  /* 0x0001dc0001787983 */ /* 0x002f620000300800 */
[----:B---3--:R-:W-:-:S02]  /*b460*/  IADD3 R95, P1, R95, UR9, RZ ;  /* 0x000000095f5f7c10 */ /* 0x008fc4000ff3e0ff */
[----:B----4-:R-:W-:Y:S02]  /*b470*/  IADD3.X R5, R5, UR10, RZ, P0, !PT ;  /* 0x0000000a05057c10 */ /* 0x010fe400087fe4ff */
[----:B------:R-:W-:-:S03]  /*b480*/  IADD3 R124, P0, R124, UR9, RZ ;  /* 0x000000097c7c7c10 */ /* 0x000fc6000ff1e0ff */
[----:B------:R0:W-:Y:S04]  /*b490*/  STL [R1+0x168], R5 ;  /* 0x0001680501007387 */ /* 0x0001e80000100800 */
[----:B0-----:R-:W3:Y:S04]  /*b4a0*/  LDL.LU R5, [R1+0x3e8] ;  /* 0x0003e80001057983 */ /* 0x001ee80000300800 */
[----:B------:R-:W-:Y:S04]  /*b4b0*/  STL [R1+0x19c], R107 ;  /* 0x00019c6b01007387 */ /* 0x000fe80000100800 */
[----:B------:R0:W-:Y:S04]  /*b4c0*/  STL [R1+0x1a4], R124 ;  /* 0x0001a47c01007387 */ /* 0x0001e80000100800 */
[----:B0-----:R-:W4:Y:S04]  /*b4d0*/  LDL.LU R124, [R1+0x1e4] ;  /* 0x0001e400017c7983 */ /* 0x001f280000300800 */
[----:B------:R0:W-:Y:S04]  /*b4e0*/  STL [R1+0x1ac], R95 ;  /* 0x0001ac5f01007387 */ /* 0x0001e80000100800 */
[----:B0-----:R-:W4:Y:S01]  /*b4f0*/  LDL.LU R95, [R1+0x1ec] ;  /* 0x0001ec00015f7983 */ /* 0x001f220000300800 */
[----:B--2---:R-:W-:-:S03]  /*b500*/  IADD3.X R4, R4, UR10, RZ, P2, !PT ;  /* 0x0000000a04047c10 */ /* 0x004fc600097fe4ff */
[----:B------:R-:W-:Y:S04]  /*b510*/  STL [R1+0x170], R103 ;  /* 0x0001706701007387 */ /* 0x000fe80000100800 */
[----:B------:R0:W-:Y:S04]  /*b520*/  STL [R1+0x178], R4 ;  /* 0x0001780401007387 */ /* 0x0001e80000100800 */
[----:B0-----:R-:W2:Y:S01]  /*b530*/  LDL.LU R4, [R1+0x3e4] ;  /* 0x0003e40001047983 */ /* 0x001ea20000300800 */
[----:B------:R-:W-:Y:S02]  /*b540*/  IADD3 R99, P2, R99, UR9, RZ ;  /* 0x0000000963637c10 */ /* 0x000fe4000ff5e0ff */
[----:B------:R-:W-:-:S03]  /*b550*/  IADD3.X R96, R96, UR10, RZ, P3, !PT ;  /* 0x0000000a60607c10 */ /* 0x000fc60009ffe4ff */
[----:B------:R-:W-:Y:S01]  /*b560*/  STL [R1+0x1b4], R99 ;  /* 0x0001b46301007387 */ /* 0x000fe20000100800 */
[----:B------:R-:W-:Y:S02]  /*b570*/  IADD3 R100, P3, R100, UR9, RZ ;  /* 0x0000000964647c10 */ /* 0x000fe4000ff7e0ff */
[----:B---3--:R-:W-:-:S05]  /*b580*/  IADD3.X R5, R5, UR10, RZ, P4, !PT ;  /* 0x0000000a05057c10 */ /* 0x008fca000a7fe4ff */
[----:B------:R0:W-:Y:S04]  /*b590*/  STL [R1+0x188], R5 ;  /* 0x0001880501007387 */ /* 0x0001e80000100800 */
[----:B------:R-:W-:Y:S01]  /*b5a0*/  STL [R1+0x180], R96 ;  /* 0x0001806001007387 */ /* 0x000fe20000100800 */
[----:B-----5:R-:W-:-:S03]  /*b5b0*/  IADD3 R104, P4, R104, UR9, RZ ;  /* 0x0000000968687c10 */ /* 0x020fc6000ff9e0ff */
[----:B0-----:R-:W3:Y:S04]  /*b5c0*/  LDL.LU R5, [R1+0x3e0] ;  /* 0x0003e00001057983 */ /* 0x001ee80000300800 */
[----:B------:R-:W-:Y:S04]  /*b5d0*/  STL [R1+0x1bc], R100 ;  /* 0x0001bc6401007387 */ /* 0x000fe80000100800 */
[----:B------:R-:W5:Y:S01]  /*b5e0*/  LDL.LU R114, [R1+0x1f4] ;  /* 0x0001f40001727983 */ /* 0x000f620000300800 */
[----:B--2---:R-:W-:-:S05]  /*b5f0*/  IADD3.X R4, R4, UR10, RZ, P5, !PT ;  /* 0x0000000a04047c10 */ /* 0x004fca000affe4ff */
[----:B------:R0:W-:Y:S04]  /*b600*/  STL [R1+0x190], R4 ;  /* 0x0001900401007387 */ /* 0x0001e80000100800 */
[----:B------:R-:W-:Y:S04]  /*b610*/  STL [R1+0x1c4], R104 ;  /* 0x0001c46801007387 */ /* 0x000fe80000100800 */
[----:B0-----:R-:W2:Y:S01]  /*b620*/  LDL.LU R4, [R1+0x3dc] ;  /* 0x0003dc0001047983 */ /* 0x001ea20000300800 */
[----:B------:R-:W-:-:S03]  /*b630*/  IADD3 R108, P5, R108, UR9, RZ ;  /* 0x000000096c6c7c10 */ /* 0x000fc6000ffbe0ff */
[----:B------:R-:W5:Y:S04]  /*b640*/  LDL.LU R118, [R1+0x1fc] ;  /* 0x0001fc0001767983 */ /* 0x000f680000300800 */
[----:B------:R-:W5:Y:S04]  /*b650*/  LDL.LU R122, [R1+0x1c8] ;  /* 0x0001c800017a7983 */ /* 0x000f680000300800 */
[----:B------:R-:W5:Y:S04]  /*b660*/  LDL.LU R123, [R1+0x204] ;  /* 0x00020400017b7983 */ /* 0x000f680000300800 */
[----:B------:R-:W5:Y:S04]  /*b670*/  LDL.LU R91, [R1+0x20c] ;  /* 0x00020c00015b7983 */ /* 0x000f680000300800 */
[----:B------:R-:W5:Y:S04]  /*b680*/  LDL.LU R119, [R1+0x1d8] ;  /* 0x0001d80001777983 */ /* 0x000f680000300800 */
[----:B------:R-:W5:Y:S04]  /*b690*/  LDL.LU R115, [R1+0x214] ;  /* 0x0002140001737983 */ /* 0x000f680000300800 */
[----:B------:R-:W-:Y:S01]  /*b6a0*/  STL [R1+0x1cc], R108 ;  /* 0x0001cc6c01007387 */ /* 0x000fe20000100800 */
[----:B------:R-:W-:-:S02]  /*b6b0*/  IADD3.X R116, R116, UR10, RZ, P0, !PT ;  /* 0x0000000a74747c10 */ /* 0x000fc400087fe4ff */
[----:B---3--:R-:W-:Y:S02]  /*b6c0*/  IADD3.X R5, R5, UR10, RZ, P6, !PT ;  /* 0x0000000a05057c10 */ /* 0x008fe4000b7fe4ff */
[----:B------:R-:W-:-:S03]  /*b6d0*/  IADD3 R112, P6, R112, UR9, RZ ;  /* 0x0000000970707c10 */ /* 0x000fc6000ffde0ff */
[----:B------:R0:W-:Y:S04]  /*b6e0*/  STL [R1+0x198], R5 ;  /* 0x0001980501007387 */ /* 0x0001e80000100800 */
[----:B0-----:R-:W3:Y:S04]  /*b6f0*/  LDL.LU R5, [R1+0x3d8] ;  /* 0x0003d80001057983 */ /* 0x001ee80000300800 */
[----:B------:R-:W5:Y:S04]  /*b700*/  LDL.LU R111, [R1+0x21c] ;  /* 0x00021c00016f7983 */ /* 0x000f680000300800 */
[----:B------:R-:W5:Y:S04]  /*b710*/  LDL.LU R107, [R1+0x1e8] ;  /* 0x0001e800016b7983 */ /* 0x000f680000300800 */
[----:B------:R-:W5:Y:S04]  /*b720*/  LDL.LU R103, [R1+0x224] ;  /* 0x0002240001677983 */ /* 0x000f680000300800 */
[----:B------:R-:W5:Y:S04]  /*b730*/  LDL.LU R99, [R1+0x22c] ;  /* 0x00022c0001637983 */ /* 0x000f680000300800 */
[----:B------:R-:W5:Y:S04]  /*b740*/  LDL.LU R96, [R1+0x234] ;  /* 0x0002340001607983 */ /* 0x000f680000300800 */
[----:B------:R-:W-:Y:S04]  /*b750*/  STL [R1+0x1d4], R112 ;  /* 0x0001d47001007387 */ /* 0x000fe80000100800 */
[----:B------:R-:W-:Y:S01]  /*b760*/  STL [R1+0x1a0], R116 ;  /* 0x0001a07401007387 */ /* 0x000fe20000100800 */
[----:B--2---:R-:W-:-:S05]  /*b770*/  IADD3.X R4, R4, UR10, RZ, P1, !PT ;  /* 0x0000000a04047c10 */ /* 0x004fca0008ffe4ff */
[----:B------:R0:W-:Y:S04]  /*b780*/  STL [R1+0x1a8], R4 ;  /* 0x0001a80401007387 */ /* 0x0001e80000100800 */
[----:B0-----:R-:W2:Y:S01]  /*b790*/  LDL.LU R4, [R1+0x3d4] ;  /* 0x0003d40001047983 */ /* 0x001ea20000300800 */
[----:B------:R-:W-:Y:S02]  /*b7a0*/  IADD3 R120, P0, R120, UR9, RZ ;  /* 0x0000000978787c10 */ /* 0x000fe4000ff1e0ff */
[----:B----4-:R-:W-:-:S03]  /*b7b0*/  IADD3 R124, P1, R124, UR9, RZ ;  /* 0x000000097c7c7c10 */ /* 0x010fc6000ff3e0ff */
[----:B------:R-:W-:Y:S04]  /*b7c0*/  STL [R1+0x1dc], R120 ;  /* 0x0001dc7801007387 */ /* 0x000fe80000100800 */
[----:B------:R-:W4:Y:S04]  /*b7d0*/  LDL.LU R100, [R1+0x200] ;  /* 0x0002000001647983 */ /* 0x000f280000300800 */
[----:B------:R-:W4:Y:S01]  /*b7e0*/  LDL.LU R104, [R1+0x23c] ;  /* 0x00023c0001687983 */ /* 0x000f220000300800 */
[----:B---3--:R-:W-:Y:S02]  /*b7f0*/  IADD3.X R5, R5, UR10, RZ, P2, !PT ;  /* 0x0000000a05057c10 */ /* 0x008fe400097fe4ff */
[----:B------:R-:W-:-:S03]  /*b800*/  IADD3 R95, P2, R95, UR9, RZ ;  /* 0x000000095f5f7c10 */ /* 0x000fc6000ff5e0ff */
[----:B------:R0:W-:Y:S04]  /*b810*/  STL [R1+0x1b0], R5 ;  /* 0x0001b00501007387 */ /* 0x0001e80000100800 */
[----:B0-----:R-:W3:Y:S04]  /*b820*/  LDL.LU R5, [R1+0x3d0] ;  /* 0x0003d00001057983 */ /* 0x001ee80000300800 */
[----:B------:R-:W-:Y:S04]  /*b830*/  STL [R1+0x1e4], R124 ;  /* 0x0001e47c01007387 */ /* 0x000fe80000100800 */
[----:B------:R-:W4:Y:S04]  /*b840*/  LDL.LU R108, [R1+0x210] ;  /* 0x00021000016c7983 */ /* 0x000f280000300800 */
[----:B------:R-:W4:Y:S01]  /*b850*/  LDL.LU R112, [R1+0x218] ;  /* 0x0002180001707983 */ /* 0x000f220000300800 */
[----:B--2---:R-:W-:-:S05]  /*b860*/  IADD3.X R4, R4, UR10, RZ, P3, !PT ;  /* 0x0000000a04047c10 */ /* 0x004fca0009ffe4ff */
[----:B------:R0:W-:Y:S04]  /*b870*/  STL [R1+0x1b8], R4 ;  /* 0x0001b80401007387 */ /* 0x0001e80000100800 */
[----:B------:R1:W-:Y:S04]  /*b880*/  STL [R1+0x1ec], R95 ;  /* 0x0001ec5f01007387 */ /* 0x0003e80000100800 */
[----:B0-----:R-:W2:Y:S01]  /*b890*/  LDL.LU R4, [R1+0x3cc] ;  /* 0x0003cc0001047983 */ /* 0x001ea20000300800 */
[----:B-----5:R-:W-:-:S03]  /*b8a0*/  IADD3 R114, P3, R114, UR9, RZ ;  /* 0x0000000972727c10 */ /* 0x020fc6000ff7e0ff */
[----:B------:R-:W5:Y:S01]  /*b8b0*/  LDL.LU R116, [R1+0x220] ;  /* 0x0002200001747983 */ /* 0x000f620000300800 */
[----:B------:R-:W-:-:S03]  /*b8c0*/  IADD3.X R122, R122, UR10, RZ, P5, !PT ;  /* 0x0000000a7a7a7c10 */ /* 0x000fc6000affe4ff */
[----:B------:R-:W5:Y:S04]  /*b8d0*/  LDL.LU R120, [R1+0x228] ;  /* 0x0002280001787983 */ /* 0x000f680000300800 */
[----:B------:R-:W5:Y:S04]  /*b8e0*/  LDL.LU R124, [R1+0x230] ;  /* 0x00023000017c7983 */ /* 0x000f680000300800 */
[----:B-1----:R-:W5:Y:S01]  /*b8f0*/  LDL.LU R95, [R1+0x238] ;  /* 0x00023800015f7983 */ /* 0x002f620000300800 */
[----:B---3--:R-:W-:Y:S02]  /*b900*/  IADD3.X R5, R5, UR10, RZ, P4, !PT ;  /* 0x0000000a05057c10 */ /* 0x008fe4000a7fe4ff */
[----:B------:R-:W-:-:S03]  /*b910*/  IADD3 R118, P4, R118, UR9, RZ ;  /* 0x0000000976767c10 */ /* 0x000fc6000ff9e0ff */
[----:B------:R0:W-:Y:S04]  /*b920*/  STL [R1+0x1c0], R5 ;  /* 0x0001c00501007387 */ /* 0x0001e80000100800 */
[----:B0-----:R-:W3:Y:S04]  /*b930*/  LDL.LU R5, [R1+0x3c8] ;  /* 0x0003c80001057983 */ /* 0x001ee80000300800 */
[----:B------:R-:W-:Y:S04]  /*b940*/  STL [R1+0x1f4], R114 ;  /* 0x0001f47201007387 */ /* 0x000fe80000100800 */
[----:B------:R-:W-:Y:S01]  /*b950*/  STL [R1+0x1fc], R118 ;  /* 0x0001fc7601007387 */ /* 0x000fe20000100800 */
[----:B--2---:R-:W-:-:S05]  /*b960*/  IADD3.X R4, R4, UR10, RZ, P6, !PT ;  /* 0x0000000a04047c10 */ /* 0x004fca000b7fe4ff */
[----:B------:R0:W-:Y:S04]  /*b970*/  STL [R1+0x1d0], R4 ;  /* 0x0001d00401007387 */ /* 0x0001e80000100800 */
[----:B------:R-:W-:Y:S04]  /*b980*/  STL [R1+0x1c8], R122 ;  /* 0x0001c87a01007387 */ /* 0x000fe80000100800 */
[----:B0-----:R-:W2:Y:S01]  /*b990*/  LDL.LU R4, [R1+0x3c4] ;  /* 0x0003c40001047983 */ /* 0x001ea20000300800 */
[----:B------:R-:W-:Y:S02]  /*b9a0*/  IADD3 R123, P5, R123, UR9, RZ ;  /* 0x000000097b7b7c10 */ /* 0x000fe4000ffbe0ff */
[----:B------:R-:W-:-:S02]  /*b9b0*/  IADD3 R91, P6, R91, UR9, RZ ;  /* 0x000000095b5b7c10 */ /* 0x000fc4000ffde0ff */
[----:B------:R-:W-:Y:S01]  /*b9c0*/  IADD3.X R119, R119, UR10, RZ, P0, !PT ;  /* 0x0000000a77777c10 */ /* 0x000fe200087fe4ff */
[----:B------:R-:W-:Y:S01]  /*b9d0*/  STL [R1+0x204], R123 ;  /* 0x0002047b01007387 */ /* 0x000fe20000100800 */
[----:B------:R-:W-:-:S03]  /*b9e0*/  IADD3 R115, P0, R115, UR9, RZ ;  /* 0x0000000973737c10 */ /* 0x000fc6000ff1e0ff */
[----:B------:R0:W-:Y:S01]  /*b9f0*/  STL [R1+0x20c], R91 ;  /* 0x00020c5b01007387 */ /* 0x0001e20000100800 */
[----:B------:R-:W-:Y:S02]  /*ba00*/  IADD3.X R107, R107, UR10, RZ, P2, !PT ;  /* 0x0000000a6b6b7c10 */ /* 0x000fe400097fe4ff */
[----:B---3--:R-:W-:Y:S01]  /*ba10*/  IADD3.X R5, R5, UR10, RZ, P1, !PT ;  /* 0x0000000a05057c10 */ /* 0x008fe20008ffe4ff */
[----:B------:R-:W-:Y:S01]  /*ba20*/  UMOV UR4, UR7 ;  /* 0x0000000700047c82 */ /* 0x000fe20008000000 */
[----:B------:R-:W-:Y:S01]  /*ba30*/  IADD3 R111, P1, R111, UR9, RZ ;  /* 0x000000096f6f7c10 */ /* 0x000fe2000ff3e0ff */
[----:B0-----:R-:W0:Y:S02]  /*ba40*/  LDC R91, c[0x0][0x238] ;  /* 0x00008e00ff5b7b82 */ /* 0x001e240000000800 */
[----:B------:R1:W-:Y:S04]  /*ba50*/  STL [R1+0x1e0], R5 ;  /* 0x0001e00501007387 */ /* 0x0003e80000100800 */
[----:B------:R-:W-:Y:S04]  /*ba60*/  STL [R1+0x1d8], R119 ;  /* 0x0001d87701007387 */ /* 0x000fe80000100800 */
[----:B-1----:R-:W3:Y:S04]  /*ba70*/  LDL.LU R5, [R1+0x3c0] ;  /* 0x0003c00001057983 */ /* 0x002ee80000300800 */
[----:B------:R-:W-:Y:S04]  /*ba80*/  STL [R1+0x214], R115 ;  /* 0x0002147301007387 */ /* 0x000fe80000100800 */
[----:B------:R-:W-:Y:S01]  /*ba90*/  STL [R1+0x21c], R111 ;  /* 0x00021c6f01007387 */ /* 0x000fe20000100800 */
[----:B--2---:R-:W-:-:S05]  /*baa0*/  IADD3.X R4, R4, UR10, RZ, P3, !PT ;  /* 0x0000000a04047c10 */ /* 0x004fca0009ffe4ff */
[----:B------:R1:W-:Y:S04]  /*bab0*/  STL [R1+0x1f0], R4 ;  /* 0x0001f00401007387 */ /* 0x0003e80000100800 */
[----:B------:R-:W-:Y:S04]  /*bac0*/  STL [R1+0x1e8], R107 ;  /* 0x0001e86b01007387 */ /* 0x000fe80000100800 */
[----:B-1----:R-:W2:Y:S01]  /*bad0*/  LDL.LU R4, [R1+0x3bc] ;  /* 0x0003bc0001047983 */ /* 0x002ea20000300800 */
[----:B------:R-:W-:Y:S02]  /*bae0*/  UMOV UR7, UR11 ;  /* 0x0000000b00077c82 */ /* 0x000fe40008000000 */
[----:B------:R-:W-:Y:S01]  /*baf0*/  QGMMA.64x128x32.F32.E5M2.E5M2 R24, gdesc[UR4], R24 ;  /* 0x01e00000041879f3 */ /* 0x000fe20008703818 */
[----:B------:R-:W-:-:S02]  /*bb00*/  IADD3 R103, P2, R103, UR9, RZ ;  /* 0x0000000967677c10 */ /* 0x000fc4000ff5e0ff */
[----:B------:R-:W-:Y:S02]  /*bb10*/  IADD3 R99, P3, R99, UR9, RZ ;  /* 0x0000000963637c10 */ /* 0x000fe4000ff7e0ff */
[----:B----4-:R-:W-:Y:S01]  /*bb20*/  IADD3.X R100, R100, UR10, RZ, P5, !PT ;  /* 0x0000000a64647c10 */ /* 0x010fe2000affe4ff */
[----:B------:R-:W-:Y:S01]  /*bb30*/  STL [R1+0x224], R103 ;  /* 0x0002246701007387 */ /* 0x000fe20000100800 */
[----:B------:R-:W-:Y:S02]  /*bb40*/  UIADD3.64 UR20, UR4, 0x2, URZ ;  /* 0x0000000204147897 */ /* 0x000fe4000fffe03f */
[----:B------:R-:W-:-:S09]  /*bb50*/  UIADD3.64 UR22, UR6, 0x2, URZ ;  /* 0x0000000206167897 */ /* 0x000fd2000fffe03f */
[----:B------:R-:W-:Y:S01]  /*bb60*/  QGMMA.64x128x32.F32.E5M2.E5M2 R24, gdesc[UR20], R24 ;  /* 0x01e00000141879f3 */ /* 0x000fe20008703818 */
[----:B---3--:R-:W-:Y:S02]  /*bb70*/  IADD3.X R5, R5, UR10, RZ, P4, !PT ;  /* 0x0000000a05057c10 */ /* 0x008fe4000a7fe4ff */
[----:B------:R-:W-:-:S03]  /*bb80*/  IADD3 R96, P4, R96, UR9, RZ ;  /* 0x0000000960607c10 */ /* 0x000fc6000ff9e0ff */
[----:B------:R1:W-:Y:S04]  /*bb90*/  STL [R1+0x1f8], R5 ;  /* 0x0001f80501007387 */ /* 0x0003e80000100800 */
[----:B-1----:R-:W3:Y:S04]  /*bba0*/  LDL.LU R5, [R1+0x3b8] ;  /* 0x0003b80001057983 */ /* 0x002ee80000300800 */
[----:B------:R-:W-:Y:S04]  /*bbb0*/  STL [R1+0x22c], R99 ;  /* 0x00022c6301007387 */ /* 0x000fe80000100800 */
[----:B------:R-:W-:Y:S01]  /*bbc0*/  STL [R1+0x234], R96 ;  /* 0x0002346001007387 */ /* 0x000fe20000100800 */
[----:B--2---:R-:W-:-:S05]  /*bbd0*/  IADD3.X R4, R4, UR10, RZ, P6, !PT ;  /* 0x0000000a04047c10 */ /* 0x004fca000b7fe4ff */
[----:B------:R1:W-:Y:S04]  /*bbe0*/  STL [R1+0x208], R4 ;  /* 0x0002080401007387 */ /* 0x0003e80000100800 */
[----:B------:R2:W-:Y:S04]  /*bbf0*/  STL [R1+0x200], R100 ;  /* 0x0002006401007387 */ /* 0x0005e80000100800 */
[----:B-1----:R-:W4:Y:S01]  /*bc00*/  LDL.LU R4, [R1+0x3b4] ;  /* 0x0003b40001047983 */ /* 0x002f220000300800 */
[----:B------:R-:W-:Y:S02]  /*bc10*/  UIADD3.64 UR4, UR4, 0x4, URZ ;  /* 0x0000000404047897 */ /* 0x000fe4000fffe03f */
[----:B------:R-:W-:-:S09]  /*bc20*/  UIADD3.64 UR6, UR6, 0x4, URZ ;  /* 0x0000000406067897 */ /* 0x000fd2000fffe03f */
[----:B------:R-:W-:Y:S01]  /*bc30*/  QGMMA.64x128x32.F32.E5M2.E5M2 R24, gdesc[UR4], R24, gsb0 ;  /* 0x01e00000041879f3 */ /* 0x000fe20008003818 */
[----:B------:R-:W-:Y:S02]  /*bc40*/  IADD3 R104, P5, R104, UR9, RZ ;  /* 0x0000000968687c10 */ /* 0x000fe4000ffbe0ff */
[----:B------:R-:W-:Y:S02]  /*bc50*/  IADD3.X R108, R108, UR10, RZ, P0, !PT ;  /* 0x0000000a6c6c7c10 */ /* 0x000fe400087fe4ff */
[----:B------:R-:W-:Y:S02]  /*bc60*/  IADD3.X R112, R112, UR10, RZ, P1, !PT ;  /* 0x0000000a70707c10 */ /* 0x000fe40008ffe4ff */
[----:B-----5:R-:W-:Y:S01]  /*bc70*/  IADD3.X R116, R116, UR10, RZ, P2, !PT ;  /* 0x0000000a74747c10 */ /* 0x020fe200097fe4ff */
[----:B------:R2:W-:Y:S01]  /*bc80*/  STL [R1+0x23c], R104 ;  /* 0x00023c6801007387 */ /* 0x0005e20000100800 */
[----:B------:R-:W-:Y:S02]  /*bc90*/  IADD3.X R120, R120, UR10, RZ, P3, !PT ;  /* 0x0000000a78787c10 */ /* 0x000fe40009ffe4ff */
[----:B------:R-:W-:Y:S01]  /*bca0*/  IADD3.X R124, R124, UR10, RZ, P4, !PT ;  /* 0x0000000a7c7c7c10 */ /* 0x000fe2000a7fe4ff */
[----:B------:R2:W-:Y:S01]  /*bcb0*/  STL [R1+0x210], R108 ;  /* 0x0002106c01007387 */ /* 0x0005e20000100800 */
[----:B------:R-:W-:-:S03]  /*bcc0*/  IADD3.X R95, R95, UR10, RZ, P5, !PT ;  /* 0x0000000a5f5f7c10 */ /* 0x000fc6000affe4ff */
[----:B------:R2:W-:Y:S04]  /*bcd0*/  STL [R1+0x218], R112 ;  /* 0x0002187001007387 */ /* 0x0005e80000100800 */
[----:B------:R2:W-:Y:S04]  /*bce0*/  STL [R1+0x220], R116 ;  /* 0x0002207401007387 */ /* 0x0005e80000100800 */
[----:B------:R2:W-:Y:S04]  /*bcf0*/  STL [R1+0x228], R120 ;  /* 0x0002287801007387 */ /* 0x0005e80000100800 */
[----:B------:R2:W-:Y:S04]  /*bd00*/  STL [R1+0x230], R124 ;  /* 0x0002307c01007387 */ /* 0x0005e80000100800 */
[----:B------:R2:W-:Y:S01]  /*bd10*/  STL [R1+0x238], R95 ;  /* 0x0002385f01007387 */ /* 0x0005e20000100800 */
[----:B------:R-:W-:Y:S01]  /*bd20*/  ISETP.NE.U32.AND P0, PT, R94, RZ, PT ;  /* 0x000000ff5e00720c */ /* 0x000fe20003f05070 */
[----:B0-----:R-:W-:Y:S01]  /*bd30*/  IMAD.SHL.U32 R91, R91, 0x80, RZ ;  /* 0x000000805b5b7824 */ /* 0x001fe200078e00ff */
[----:B------:R-:W-:Y:S01]  /*bd40*/  UIADD3 UR14, UR14, -0x80, URZ ;  /* 0xffffff800e0e7890 */ /* 0x000fe2000fffe03f */
[----:B------:R-:W-:-:S03]  /*bd50*/  WARPGROUP.DEPBAR.LE gsb0, 0x0 ;  /* 0x00008000000079c5 */ /* 0x000fc60000010000 */
[----:B---3--:R-:W-:-:S04]  /*bd60*/  IADD3 R5, P6, R91, R5, RZ ;  /* 0x000000055b057210 */ /* 0x008fc80007fde0ff */
[----:B----4-:R-:W-:-:S03]  /*bd70*/  LEA.HI.X.SX32 R4, R91, R4, 0x1, P6 ;  /* 0x000000045b047211 */ /* 0x010fc600030f0eff */
[----:B--2---:R-:W-:Y:S06]  /*bd80*/  @P0 BRA `(.L_x_2) ;  /* 0xffffffa800040947 */ /* 0x004fec000383ffff */
.L_x_1:
[----:B------:R-:W2:Y:S01]  /*bd90*/  LDL.LU R91, [R1+0x374] ;  /* 0x00037400015b7983 */ /* 0x000ea20000300800 */
[----:B------:R-:W-:Y:S01]  /*bda0*/  F2FP.SATFINITE.E5M2.F32.PACK_AB_MERGE_C R24, R25, R24, RZ ;  /* 0x000000181918723e */ /* 0x000fe200048060ff */
[----:B------:R-:W-:Y:S01]  /*bdb0*/  ULDC.64 UR6, c[0x0][0x228] ;  /* 0x00008a0000067ab9 */ /* 0x000fe20000000a00 */
[----:B------:R-:W-:Y:S01]  /*bdc0*/  F2FP.SATFINITE.E5M2.F32.PACK_AB_MERGE_C R28, R29, R28, RZ ;  /* 0x0000001c1d1c723e */ /* 0x000fe200048060ff */
[----:B------:R-:W0:Y:S01]  /*bdd0*/  S2R R92, SR_TID.X ;  /* 0x00000000005c7919 */ /* 0x000e220000002100 */
[----:B------:R-:W-:Y:S02]  /*bde0*/  F2FP.SATFINITE.E5M2.F32.PACK_AB_MERGE_C R32, R33, R32, RZ ;  /* 0x000000202120723e */ /* 0x000fe400048060ff */
[----:B------:R-:W-:Y:S01]  /*bdf0*/  F2FP.SATFINITE.E5M2.F32.PACK_AB_MERGE_C R56, R57, R56, RZ ;  /* 0x000000383938723e */ /* 0x000fe200048060ff */
[----:B------:R-:W3:Y:S01]  /*be00*/  LDL.LU R95, [R1+0x330] ;  /* 0x00033000015f7983 */ /* 0x000ee20000300800 */
[----:B------:R-:W-:Y:S02]  /*be10*/  F2FP.SATFINITE.E5M2.F32.PACK_AB_MERGE_C R60, R61, R60, RZ ;  /* 0x0000003c3d3c723e */ /* 0x000fe400048060ff */
[----:B------:R-:W-:Y:S01]  /*be20*/  F2FP.SATFINITE.E5M2.F32.PACK_AB_MERGE_C R64, R65, R64, RZ ;  /* 0x000000404140723e */ /* 0x000fe200048060ff */
[----:B------:R-:W4:Y:S01]  /*be30*/  LDL.LU R94, [R1+0x240] ;  /* 0x00024000015e7983 */ /* 0x000f220000300800 */
[----:B------:R-:W-:-:S02]  /*be40*/  F2FP.SATFINITE.E5M2.F32.PACK_AB_MERGE_C R4, R73, R72, RZ ;  /* 0x000000484904723e */ /* 0x000fc400048060ff */
[----:B------:R-:W-:Y:S01]  /*be50*/  F2FP.SATFINITE.E5M2.F32.PACK_AB_MERGE_C R11, R77, R76, RZ ;  /* 0x0000004c4d0b723e */ /* 0x000fe200048060ff */
[----:B------:R-:W5:Y:S01]  /*be60*/  LDL.LU R88, [R1+0x394] ;  /* 0x0003940001587983 */ /* 0x000f620000300800 */
[----:B------:R-:W-:Y:S02]  /*be70*/  F2FP.SATFINITE.E5M2.F32.PACK_AB_MERGE_C R8, R81, R80, RZ ;  /* 0x000000505108723e */ /* 0x000fe400048060ff */
[----:B------:R-:W-:Y:S01]  /*be80*/  F2FP.SATFINITE.E5M2.F32.PACK_AB_MERGE_C R40, R41, R40, RZ ;  /* 0x000000282928723e */ /* 0x000fe200048060ff */
[----:B------:R-:W4:Y:S01]  /*be90*/  LDL.LU R93, [R1+0x390] ;  /* 0x00039000015d7983 */ /* 0x000f220000300800 */
[----:B------:R-:W-:Y:S02]  /*bea0*/  F2FP.SATFINITE.E5M2.F32.PACK_AB_MERGE_C R44, R45, R44, RZ ;  /* 0x0000002c2d2c723e */ /* 0x000fe400048060ff */
[----:B------:R-:W-:Y:S02]  /*beb0*/  F2FP.SATFINITE.E5M2.F32.PACK_AB_MERGE_C R48, R49, R48, RZ ;  /* 0x000000303130723e */ /* 0x000fe400048060ff */
[----:B------:R-:W-:-:S02]  /*bec0*/  F2FP.SATFINITE.E5M2.F32.PACK_AB_MERGE_C R26, R27, R26, RZ ;  /* 0x0000001a1b1a723e */ /* 0x000fc400048060ff */
[----:B------:R-:W-:Y:S02]  /*bed0*/  F2FP.SATFINITE.E5M2.F32.PACK_AB_MERGE_C R30, R31, R30, RZ ;  /* 0x0000001e1f1e723e */ /* 0x000fe400048060ff */
[----:B------:R-:W-:Y:S02]  /*bee0*/  F2FP.SATFINITE.E5M2.F32.PACK_AB_MERGE_C R34, R35, R34, RZ ;  /* 0x000000222322723e */ /* 0x000fe400048060ff */
[----:B------:R-:W-:Y:S02]  /*bef0*/  F2FP.SATFINITE.E5M2.F32.PACK_AB_MERGE_C R42, R43, R42, RZ ;  /* 0x0000002a2b2a723e */ /* 0x000fe400048060ff */
[----:B------:R-:W-:Y:S02]  /*bf00*/  F2FP.SATFINITE.E5M2.F32.PACK_AB_MERGE_C R46, R47, R46, RZ ;  /* 0x0000002e2f2e723e */ /* 0x000fe400048060ff */
[----:B------:R-:W-:Y:S01]  /*bf10*/  F2FP.SATFINITE.E5M2.F32.PACK_AB_MERGE_C R50, R51, R50, RZ ;  /* 0x000000323332723e */ /* 0x000fe200048060ff */
[C---:B0-----:R-:W-:Y:S01]  /*bf20*/  IMAD.SHL.U32 R0, R92.reuse, 0x8, RZ ;  /* 0x000000085c007824 */ /* 0x041fe200078e00ff */
[C---:B------:R-:W-:Y:S01]  /*bf30*/  LOP3.LUT R7, R92.reuse, 0x100, RZ, 0xc0, !PT ;  /* 0x000001005c077812 */ /* 0x040fe200078ec0ff */
[C---:B------:R-:W-:Y:S01]  /*bf40*/  IMAD.SHL.U32 R2, R92.reuse, 0x400, RZ ;  /* 0x000004005c027824 */ /* 0x040fe200078e00ff */
[----:B------:R-:W-:Y:S01]  /*bf50*/  F2FP.SATFINITE.E5M2.F32.PACK_AB_MERGE_C R74, R75, R74, RZ ;  /* 0x0000004a4b4a723e */ /* 0x000fe200048060ff */
[----:B------:R-:W-:Y:S01]  /*bf60*/  IMAD.SHL.U32 R5, R92, 0x1000, RZ ;  /* 0x000010005c057824 */ /* 0x000fe200078e00ff */
[----:B------:R-:W-:Y:S01]  /*bf70*/  LOP3.LUT R6, R0, 0x700, RZ, 0xc0, !PT ;  /* 0x0000070000067812 */ /* 0x000fe200078ec0ff */
[----:B------:R-:W-:Y:S01]  /*bf80*/  IMAD.SHL.U32 R13, R92, 0x20, RZ ;  /* 0x000000205c0d7824 */ /* 0x000fe200078e00ff */
[----:B------:R-:W-:Y:S01]  /*bf90*/  LOP3.LUT R0, R2, 0x6000, RZ, 0xc0, !PT ;  /* 0x0000600002007812 */ /* 0x000fe200078ec0ff */
[----:B------:R-:W-:Y:S01]  /*bfa0*/  IMAD.SHL.U32 R3, R92, 0x4, RZ ;  /* 0x000000045c037824 */ /* 0x000fe200078e00ff */
[----:B------:R-:W-:Y:S01]  /*bfb0*/  LOP3.LUT R5, R5, 0x6000, RZ, 0xc0, !PT ;  /* 0x0000600005057812 */ /* 0x000fe200078ec0ff */
[----:B------:R-:W4:Y:S01]  /*bfc0*/  LDL.LU R92, [R1+0x32c] ;  /* 0x00032c00015c7983 */ /* 0x000f220000300800 */
[----:B------:R-:W-:-:S02]  /*bfd0*/  LOP3.LUT R13, R0, 0x60, R13, 0xf8, !PT ;  /* 0x00000060000d7812 */ /* 0x000fc400078ef80d */
[----:B------:R-:W-:Y:S02]  /*bfe0*/  LOP3.LUT R2, R6, 0x70, R3, 0xf8, !PT ;  /* 0x0000007006027812 */ /* 0x000fe400078ef803 */
[----:B------:R-:W-:Y:S02]  /*bff0*/  LOP3.LUT R24, R24, 0xffff, RZ, 0xc0, !PT ;  /* 0x0000ffff18187812 */ /* 0x000fe400078ec0ff */
[----:B------:R-:W-:Y:S02]  /*c000*/  LOP3.LUT R3, R28, 0xffff, RZ, 0xc0, !PT ;  /* 0x0000ffff1c037812 */ /* 0x000fe400078ec0ff */
[----:B------:R-:W-:Y:S02]  /*c010*/  LOP3.LUT R32, R32, 0xffff, RZ, 0xc0, !PT ;  /* 0x0000ffff20207812 */ /* 0x000fe400078ec0ff */
[----:B------:R-:W-:Y:S02]  /*c020*/  LOP3.LUT R56, R56, 0xffff, RZ, 0xc0, !PT ;  /* 0x0000ffff38387812 */ /* 0x000fe400078ec0ff */
[----:B------:R-:W-:-:S02]  /*c030*/  LOP3.LUT R64, R64, 0xffff, RZ, 0xc0, !PT ;  /* 0x0000ffff40407812 */ /* 0x000fc400078ec0ff */
[----:B------:R-:W-:Y:S02]  /*c040*/  LOP3.LUT R4, R4, 0xffff, RZ, 0xc0, !PT ;  /* 0x0000ffff04047812 */ /* 0x000fe400078ec0ff */
[----:B------:R-:W-:Y:S02]  /*c050*/  LOP3.LUT R11, R11, 0xffff, RZ, 0xc0, !PT ;  /* 0x0000ffff0b0b7812 */ /* 0x000fe400078ec0ff */
[----:B------:R-:W-:Y:S02]  /*c060*/  LOP3.LUT R8, R8, 0xffff, RZ, 0xc0, !PT ;  /* 0x0000ffff08087812 */ /* 0x000fe400078ec0ff */
[----:B------:R-:W-:Y:S02]  /*c070*/  R2UR UR4, R7 ;  /* 0x00000000070472ca */ /* 0x000fe400000e0000 */
[--C-:B------:R-:W-:Y:S02]  /*c080*/  PRMT R7, R32, 0x3340, R1.reuse ;  /* 0x0000334020077816 */ /* 0x100fe40000000001 */
[----:B------:R-:W-:-:S02]  /*c090*/  PRMT R17, R64, 0x3340, R1 ;  /* 0x0000334040117816 */ /* 0x000fc40000000001 */
[----:B------:R-:W-:Y:S02]  /*c0a0*/  PRMT R12, R24, 0x3340, R3 ;  /* 0x00003340180c7816 */ /* 0x000fe40000000003 */
[----:B------:R-:W-:Y:S02]  /*c0b0*/  LOP3.LUT R40, R40, 0xffff, RZ, 0xc0, !PT ;  /* 0x0000ffff28287812 */ /* 0x000fe400078ec0ff */
[----:B------:R-:W-:Y:S02]  /*c0c0*/  LOP3.LUT R9, R44, 0xffff, RZ, 0xc0, !PT ;  /* 0x0000ffff2c097812 */ /* 0x000fe400078ec0ff */
[----:B------:R-:W-:Y:S02]  /*c0d0*/  LOP3.LUT R48, R48, 0xffff, RZ, 0xc0, !PT ;  /* 0x0000ffff30307812 */ /* 0x000fe400078ec0ff */
[----:B------:R-:W-:Y:S02]  /*c0e0*/  PRMT R19, R8, 0x3340, R1 ;  /* 0x0000334008137816 */ /* 0x000fe40000000001 */
[----:B------:R-:W-:-:S02]  /*c0f0*/  PRMT R14, R4, 0x3340, R11 ;  /* 0x00003340040e7816 */ /* 0x000fc4000000000b */
[----:B------:R-:W-:Y:S02]  /*c100*/  F2FP.SATFINITE.E5M2.F32.PACK_AB_MERGE_C R78, R79, R78, RZ ;  /* 0x0000004e4f4e723e */ /* 0x000fe400048060ff */
[----:B------:R-:W-:Y:S02]  /*c110*/  F2FP.SATFINITE.E5M2.F32.PACK_AB_MERGE_C R82, R83, R82, RZ ;  /* 0x000000525352723e */ /* 0x000fe400048060ff */
[----:B------:R-:W-:Y:S02]  /*c120*/  PRMT R12, R12, 0x5410, R7 ;  /* 0x000054100c0c7816 */ /* 0x000fe40000000007 */
[----:B------:R-:W-:Y:S02]  /*c130*/  PRMT R15, R48, 0x3340, R1 ;  /* 0x00003340300f7816 */ /* 0x000fe40000000001 */
[----:B------:R-:W-:Y:S02]  /*c140*/  PRMT R10, R40, 0x3340, R9 ;  /* 0x00003340280a7816 */ /* 0x000fe40000000009 */
[----:B------:R-:W-:-:S02]  /*c150*/  PRMT R7, R14, 0x5410, R19 ;  /* 0x000054100e077816 */ /* 0x000fc40000000013 */
[----:B------:R-:W-:Y:S02]  /*c160*/  LOP3.LUT R26, R26, 0xffff, RZ, 0xc0, !PT ;  /* 0x0000ffff1a1a7812 */ /* 0x000fe400078ec0ff */
[----:B------:R-:W-:Y:S02]  /*c170*/  LOP3.LUT R34, R34, 0xffff, RZ, 0xc0, !PT ;  /* 0x0000ffff22227812 */ /* 0x000fe400078ec0ff */
[----:B------:R-:W-:Y:S02]  /*c180*/  LOP3.LUT R42, R42, 0xffff, RZ, 0xc0, !PT ;  /* 0x0000ffff2a2a7812 */ /* 0x000fe400078ec0ff */
[----:B------:R-:W-:Y:S02]  /*c190*/  LOP3.LUT R19, R46, 0xffff, RZ, 0xc0, !PT ;  /* 0x0000ffff2e137812 */ /* 0x000fe400078ec0ff */
[----:B------:R-:W-:Y:S02]  /*c1a0*/  LOP3.LUT R50, R50, 0xffff, RZ, 0xc0, !PT ;  /* 0x0000ffff32327812 */ /* 0x000fe400078ec0ff */
[----:B------:R-:W-:-:S02]  /*c1b0*/  F2FP.SATFINITE.E5M2.F32.PACK_AB_MERGE_C R58, R59, R58, RZ ;  /* 0x0000003a3b3a723e */ /* 0x000fc400048060ff */
[----:B------:R-:W-:Y:S02]  /*c1c0*/  F2FP.SATFINITE.E5M2.F32.PACK_AB_MERGE_C R62, R63, R62, RZ ;  /* 0x0000003e3f3e723e */ /* 0x000fe400048060ff */
[----:B------:R-:W-:Y:S02]  /*c1d0*/  F2FP.SATFINITE.E5M2.F32.PACK_AB_MERGE_C R66, R67, R66, RZ ;  /* 0x000000424342723e */ /* 0x000fe400048060ff */
[----:B------:R-:W-:Y:S02]  /*c1e0*/  F2FP.SATFINITE.E5M2.F32.PACK_AB_MERGE_C R36, R37, R36, RZ ;  /* 0x000000242524723e */ /* 0x000fe400048060ff */
[----:B------:R-:W-:Y:S02]  /*c1f0*/  F2FP.SATFINITE.E5M2.F32.PACK_AB_MERGE_C R52, R53, R52, RZ ;  /* 0x000000343534723e */ /* 0x000fe400048060ff */
[----:B------:R-:W-:Y:S02]  /*c200*/  F2FP.SATFINITE.E5M2.F32.PACK_AB_MERGE_C R68, R69, R68, RZ ;  /* 0x000000444544723e */ /* 0x000fe400048060ff */
[----:B------:R-:W-:-:S02]  /*c210*/  F2FP.SATFINITE.E5M2.F32.PACK_AB_MERGE_C R38, R39, R38, RZ ;  /* 0x000000262726723e */ /* 0x000fc400048060ff */
[----:B------:R-:W-:Y:S02]  /*c220*/  F2FP.SATFINITE.E5M2.F32.PACK_AB_MERGE_C R54, R55, R54, RZ ;  /* 0x000000363736723e */ /* 0x000fe400048060ff */
[----:B------:R-:W-:Y:S02]  /*c230*/  F2FP.SATFINITE.E5M2.F32.PACK_AB_MERGE_C R70, R71, R70, RZ ;  /* 0x000000464746723e */ /* 0x000fe400048060ff */
[----:B------:R-:W-:Y:S02]  /*c240*/  F2FP.SATFINITE.E5M2.F32.PACK_AB_MERGE_C R84, R85, R84, RZ ;  /* 0x000000545554723e */ /* 0x000fe400048060ff */
[----:B------:R-:W-:Y:S02]  /*c250*/  F2FP.SATFINITE.E5M2.F32.PACK_AB_MERGE_C R86, R87, R86, RZ ;  /* 0x000000565756723e */ /* 0x000fe400048060ff */
[----:B--2---:R-:W-:Y:S02]  /*c260*/  LOP3.LUT R0, R5, 0xff0, R91, 0xf8, !PT ;  /* 0x00000ff005007812 */ /* 0x004fe400078ef85b */
[----:B------:R-:W2:Y:S04]  /*c270*/  LDL.LU R91, [R1+0x328] ;  /* 0x00032800015b7983 */ /* 0x000ea80000300800 */
[----:B------:R-:W2:Y:S04]  /*c280*/  LDL.LU R90, [R1+0x324] ;  /* 0x00032400015a7983 */ /* 0x000ea80000300800 */
[----:B------:R-:W2:Y:S01]  /*c290*/  LDL.LU R89, [R1+0x320] ;  /* 0x0003200001597983 */ /* 0x000ea20000300800 */
[----:B------:R-:W-:-:S04]  /*c2a0*/  LOP3.LUT R5, R60, 0xffff, RZ, 0xc0, !PT ;  /* 0x0000ffff3c057812 */ /* 0x000fc800078ec0ff */
[----:B------:R-:W-:-:S04]  /*c2b0*/  PRMT R6, R56, 0x3340, R5 ;  /* 0x0000334038067816 */ /* 0x000fc80000000005 */
[----:B------:R-:W-:Y:S02]  /*c2c0*/  PRMT R6, R6, 0x5410, R17 ;  /* 0x0000541006067816 */ /* 0x000fe40000000011 */
[----:B------:R-:W-:Y:S02]  /*c2d0*/  LOP3.LUT R17, R30, 0xffff, RZ, 0xc0, !PT ;  /* 0x0000ffff1e117812 */ /* 0x000fe400078ec0ff */
[----:B------:R-:W-:Y:S02]  /*c2e0*/  LOP3.LUT R74, R74, 0xffff, RZ, 0xc0, !PT ;  /* 0x0000ffff4a4a7812 */ /* 0x000fe400078ec0ff */
[----:B------:R-:W-:Y:S02]  /*c2f0*/  LOP3.LUT R23, R78, 0xffff, RZ, 0xc0, !PT ;  /* 0x0000ffff4e177812 */ /* 0x000fe400078ec0ff */
[----:B------:R-:W-:Y:S02]  /*c300*/  LOP3.LUT R82, R82, 0xffff, RZ, 0xc0, !PT ;  /* 0x0000ffff52527812 */ /* 0x000fe400078ec0ff */
[----:B------:R-:W-:-:S02]  /*c310*/  LOP3.LUT R2, R13, R2, RZ, 0x3c, !PT ;  /* 0x000000020d027212 */ /* 0x000fc400078e3cff */
[----:B------:R-:W-:Y:S02]  /*c320*/  PRMT R10, R10, 0x5410, R15 ;  /* 0x000054100a0a7816 */ /* 0x000fe4000000000f */
[----:B------:R-:W-:Y:S02]  /*c330*/  PRMT R13, R34, 0x3340, R1 ;  /* 0x00003340220d7816 */ /* 0x000fe40000000001 */
[----:B------:R-:W-:Y:S02]  /*c340*/  PRMT R16, R26, 0x3340, R17 ;  /* 0x000033401a107816 */ /* 0x000fe40000000011 */
[----:B------:R-:W-:Y:S02]  /*c350*/  PRMT R15, R50, 0x3340, R1 ;  /* 0x00003340320f7816 */ /* 0x000fe40000000001 */
[----:B------:R-:W-:Y:S02]  /*c360*/  PRMT R14, R42, 0x3340, R19 ;  /* 0x000033402a0e7816 */ /* 0x000fe40000000013 */
[----:B------:R-:W-:-:S02]  /*c370*/  LOP3.LUT R58, R58, 0xffff, RZ, 0xc0, !PT ;  /* 0x0000ffff3a3a7812 */ /* 0x000fc400078ec0ff */
[----:B------:R-:W-:Y:S02]  /*c380*/  LOP3.LUT R21, R62, 0xffff, RZ, 0xc0, !PT ;  /* 0x0000ffff3e157812 */ /* 0x000fe400078ec0ff */
[----:B------:R-:W-:Y:S02]  /*c390*/  LOP3.LUT R66, R66, 0xffff, RZ, 0xc0, !PT ;  /* 0x0000ffff42427812 */ /* 0x000fe400078ec0ff */
[----:B------:R-:W-:Y:S02]  /*c3a0*/  PRMT R27, R82, 0x3340, R1 ;  /* 0x00003340521b7816 */ /* 0x000fe40000000001 */
[----:B------:R-:W-:Y:S02]  /*c3b0*/  PRMT R20, R74, 0x3340, R23 ;  /* 0x000033404a147816 */ /* 0x000fe40000000017 */
[----:B------:R-:W-:Y:S02]  /*c3c0*/  SHF.R.U32.HI R24, RZ, 0x8, R24 ;  /* 0x00000008ff187819 */ /* 0x000fe40000011618 */
[----:B------:R-:W-:-:S02]  /*c3d0*/  SHF.R.U32.HI R3, RZ, 0x8, R3 ;  /* 0x00000008ff037819 */ /* 0x000fc40000011603 */
[----:B------:R-:W-:Y:S02]  /*c3e0*/  PRMT R16, R16, 0x5410, R13 ;  /* 0x0000541010107816 */ /* 0x000fe4000000000d */
[----:B------:R-:W-:Y:S02]  /*c3f0*/  SHF.R.U32.HI R32, RZ, 0x8, R32 ;  /* 0x00000008ff207819 */ /* 0x000fe40000011620 */
[----:B------:R-:W-:Y:S02]  /*c400*/  PRMT R13, R14, 0x5410, R15 ;  /* 0x000054100e0d7816 */ /* 0x000fe4000000000f */
[----:B------:R-:W-:Y:S02]  /*c410*/  PRMT R25, R66, 0x3340, R1 ;  /* 0x0000334042197816 */ /* 0x000fe40000000001 */
[----:B------:R-:W-:Y:S02]  /*c420*/  PRMT R18, R58, 0x3340, R21 ;  /* 0x000033403a127816 */ /* 0x000fe40000000015 */
[----:B------:R-:W-:-:S02]  /*c430*/  PRMT R15, R20, 0x5410, R27 ;  /* 0x00005410140f7816 */ /* 0x000fc4000000001b */
[----:B------:R-:W-:Y:S02]  /*c440*/  SHF.R.U32.HI R40, RZ, 0x8, R40 ;  /* 0x00000008ff287819 */ /* 0x000fe40000011628 */
[----:B------:R-:W-:Y:S02]  /*c450*/  SHF.R.U32.HI R9, RZ, 0x8, R9 ;  /* 0x00000008ff097819 */ /* 0x000fe40000011609 */
[----:B------:R-:W-:Y:S02]  /*c460*/  LOP3.LUT R3, R3, 0xffff, RZ, 0xc0, !PT ;  /* 0x0000ffff03037812 */ /* 0x000fe400078ec0ff */
[----:B------:R-:W-:Y:S02]  /*c470*/  LOP3.LUT R20, R24, 0xffff, RZ, 0xc0, !PT ;  /* 0x0000ffff18147812 */ /* 0x000fe400078ec0ff */
[----:B------:R-:W-:Y:S02]  /*c480*/  SHF.R.U32.HI R56, RZ, 0x8, R56 ;  /* 0x00000008ff387819 */ /* 0x000fe40000011638 */
[----:B------:R-:W-:-:S02]  /*c490*/  SHF.R.U32.HI R5, RZ, 0x8, R5 ;  /* 0x00000008ff057819 */ /* 0x000fc40000011605 */
[----:B------:R-:W-:Y:S02]  /*c4a0*/  SHF.R.U32.HI R4, RZ, 0x8, R4 ;  /* 0x00000008ff047819 */ /* 0x000fe40000011604 */
[----:B------:R-:W-:Y:S02]  /*c4b0*/  SHF.R.U32.HI R11, RZ, 0x8, R11 ;  /* 0x00000008ff0b7819 */ /* 0x000fe4000001160b */
[----:B------:R-:W-:Y:S02]  /*c4c0*/  SHF.R.U32.HI R48, RZ, 0x8, R48 ;  /* 0x00000008ff307819 */ /* 0x000fe40000011630 */
[----:B------:R-:W-:Y:S02]  /*c4d0*/  LOP3.LUT R32, R32, 0xffff, RZ, 0xc0, !PT ;  /* 0x0000ffff20207812 */ /* 0x000fe400078ec0ff */
[----:B------:R-:W-:Y:S02]  /*c4e0*/  SHF.R.U32.HI R64, RZ, 0x8, R64 ;  /* 0x00000008ff407819 */ /* 0x000fe40000011640 */
[----:B------:R-:W-:-:S02]  /*c4f0*/  SHF.R.U32.HI R8, RZ, 0x8, R8 ;  /* 0x00000008ff087819 */ /* 0x000fc40000011608 */
[----:B------:R-:W-:Y:S02]  /*c500*/  PRMT R14, R18, 0x5410, R25 ;  /* 0x00005410120e7816 */ /* 0x000fe40000000019 */
[----:B------:R-:W-:Y:S02]  /*c510*/  LOP3.LUT R9, R9, 0xffff, RZ, 0xc0, !PT ;  /* 0x0000ffff09097812 */ /* 0x000fe400078ec0ff */
[----:B------:R-:W-:Y:S02]  /*c520*/  LOP3.LUT R18, R40, 0xffff, RZ, 0xc0, !PT ;  /* 0x0000ffff28127812 */ /* 0x000fe400078ec0ff */
[----:B------:R-:W-:Y:S02]  /*c530*/  PRMT R20, R20, 0x3340, R3 ;  /* 0x0000334014147816 */ /* 0x000fe40000000003 */
[----:B------:R-:W-:Y:S02]  /*c540*/  LOP3.LUT R5, R5, 0xffff, RZ, 0xc0, !PT ;  /* 0x0000ffff05057812 */ /* 0x000fe400078ec0ff */
[----:B------:R-:W-:-:S02]  /*c550*/  LOP3.LUT R56, R56, 0xffff, RZ, 0xc0, !PT ;  /* 0x0000ffff38387812 */ /* 0x000fc400078ec0ff */
[----:B------:R-:W-:Y:S02]  /*c560*/  LOP3.LUT R11, R11, 0xffff, RZ, 0xc0, !PT ;  /* 0x0000ffff0b0b7812 */ /* 0x000fe400078ec0ff */
[----:B------:R-:W-:Y:S02]  /*c570*/  LOP3.LUT R22, R4, 0xffff, RZ, 0xc0, !PT ;  /* 0x0000ffff04167812 */ /* 0x000fe400078ec0ff */
[----:B------:R-:W-:Y:S02]  /*c580*/  LOP3.LUT R48, R48, 0xffff, RZ, 0xc0, !PT ;  /* 0x0000ffff30307812 */ /* 0x000fe400078ec0ff */
[----:B------:R-:W-:Y:S02]  /*c590*/  PRMT R3, R32, 0x3340, R1 ;  /* 0x0000334020037816 */ /* 0x000fe40000000001 */
[----:B------:R-:W-:Y:S02]  /*c5a0*/  LOP3.LUT R64, R64, 0xffff, RZ, 0xc0, !PT ;  /* 0x0000ffff40407812 */ /* 0x000fe400078ec0ff */
[----:B------:R-:W-:-:S02]  /*c5b0*/  LOP3.LUT R24, R8, 0xffff, RZ, 0xc0, !PT ;  /* 0x0000ffff08187812 */ /* 0x000fc400078ec0ff */
[----:B------:R-:W-:Y:S02]  /*c5c0*/  PRMT R18, R18, 0x3340, R9 ;  /* 0x0000334012127816 */ /* 0x000fe40000000009 */
[----:B------:R-:W-:Y:S02]  /*c5d0*/  PRMT R4, R56, 0x3340, R5 ;  /* 0x0000334038047816 */ /* 0x000fe40000000005 */
[----:B------:R-:W-:Y:S02]  /*c5e0*/  PRMT R8, R22, 0x3340, R11 ;  /* 0x0000334016087816 */ /* 0x000fe4000000000b */
[--C-:B------:R-:W-:Y:S02]  /*c5f0*/  PRMT R9, R48, 0x3340, R1.reuse ;  /* 0x0000334030097816 */ /* 0x100fe40000000001 */
[--C-:B------:R-:W-:Y:S02]  /*c600*/  PRMT R5, R64, 0x3340, R1.reuse ;  /* 0x0000334040057816 */ /* 0x100fe40000000001 */
[----:B------:R-:W-:-:S02]  /*c610*/  PRMT R11, R24, 0x3340, R1 ;  /* 0x00003340180b7816 */ /* 0x000fc40000000001 */
[----:B------:R-:W-:Y:S02]  /*c620*/  SHF.R.U32.HI R26, RZ, 0x8, R26 ;  /* 0x00000008ff1a7819 */ /* 0x000fe4000001161a */
[----:B------:R-:W-:Y:S02]  /*c630*/  SHF.R.U32.HI R17, RZ, 0x8, R17 ;  /* 0x00000008ff117819 */ /* 0x000fe40000011611 */
[----:B------:R-:W-:Y:S02]  /*c640*/  SHF.R.U32.HI R34, RZ, 0x8, R34 ;  /* 0x00000008ff227819 */ /* 0x000fe40000011622 */
[----:B------:R-:W-:Y:S02]  /*c650*/  PRMT R20, R20, 0x5410, R3 ;  /* 0x0000541014147816 */ /* 0x000fe40000000003 */
[----:B------:R-:W-:Y:S02]  /*c660*/  LOP3.LUT R3, R36, 0xffff, RZ, 0xc0, !PT ;  /* 0x0000ffff24037812 */ /* 0x000fe400078ec0ff */
[----:B------:R-:W-:-:S02]  /*c670*/  SHF.R.U32.HI R42, RZ, 0x8, R42 ;  /* 0x00000008ff2a7819 */ /* 0x000fc4000001162a */
[----:B------:R-:W-:Y:S02]  /*c680*/  SHF.R.U32.HI R19, RZ, 0x8, R19 ;  /* 0x00000008ff137819 */ /* 0x000fe40000011613 */
[----:B------:R-:W-:Y:S02]  /*c690*/  SHF.R.U32.HI R50, RZ, 0x8, R50 ;  /* 0x00000008ff327819 */ /* 0x000fe40000011632 */
[----:B------:R-:W-:Y:S02]  /*c6a0*/  LOP3.LUT R17, R17, 0xffff, RZ, 0xc0, !PT ;  /* 0x0000ffff11117812 */ /* 0x000fe400078ec0ff */
[----:B------:R-:W-:Y:S02]  /*c6b0*/  LOP3.LUT R26, R26, 0xffff, RZ, 0xc0, !PT ;  /* 0x0000ffff1a1a7812 */ /* 0x000fe400078ec0ff */
[----:B------:R-:W-:Y:S02]  /*c6c0*/  LOP3.LUT R22, R34, 0xffff, RZ, 0xc0, !PT ;  /* 0x0000ffff22167812 */ /* 0x000fe400078ec0ff */
[----:B------:R-:W-:-:S02]  /*c6d0*/  PRMT R18, R18, 0x5410, R9 ;  /* 0x0000541012127816 */ /* 0x000fc40000000009 */
[----:B------:R-:W-:Y:S02]  /*c6e0*/  PRMT R24, R4, 0x5410, R5 ;  /* 0x0000541004187816 */ /* 0x000fe40000000005 */
[----:B------:R-:W-:Y:S02]  /*c6f0*/  PRMT R11, R8, 0x5410, R11 ;  /* 0x00005410080b7816 */ /* 0x000fe4000000000b */
[----:B------:R-:W-:Y:S02]  /*c700*/  SHF.R.U32.HI R58, RZ, 0x8, R58 ;  /* 0x00000008ff3a7819 */ /* 0x000fe4000001163a */
[----:B------:R-:W-:Y:S02]  /*c710*/  SHF.R.U32.HI R21, RZ, 0x8, R21 ;  /* 0x00000008ff157819 */ /* 0x000fe40000011615 */
[----:B------:R-:W-:Y:S02]  /*c720*/  SHF.R.U32.HI R66, RZ, 0x8, R66 ;  /* 0x00000008ff427819 */ /* 0x000fe40000011642 */
[----:B------:R-:W-:-:S02]  /*c730*/  SHF.R.U32.HI R74, RZ, 0x8, R74 ;  /* 0x00000008ff4a7819 */ /* 0x000fc4000001164a */
[----:B------:R-:W-:Y:S02]  /*c740*/  SHF.R.U32.HI R23, RZ, 0x8, R23 ;  /* 0x00000008ff177819 */ /* 0x000fe40000011617 */
[----:B------:R-:W-:Y:S02]  /*c750*/  SHF.R.U32.HI R82, RZ, 0x8, R82 ;  /* 0x00000008ff527819 */ /* 0x000fe40000011652 */
[----:B------:R-:W-:Y:S02]  /*c760*/  LOP3.LUT R9, R52, 0xffff, RZ, 0xc0, !PT ;  /* 0x0000ffff34097812 */ /* 0x000fe400078ec0ff */
[--C-:B------:R-:W-:Y:S02]  /*c770*/  PRMT R4, R12, 0x4210, R3.reuse ;  /* 0x000042100c047816 */ /* 0x100fe40000000003 */
[----:B------:R-:W-:Y:S02]  /*c780*/  PRMT R8, R20, 0x5210, R3 ;  /* 0x0000521014087816 */ /* 0x000fe40000000003 */
[----:B------:R-:W-:Y:S01]  /*c790*/  LOP3.LUT R3, R68, 0xffff, RZ, 0xc0, !PT ;  /* 0x0000ffff44037812 */ /* 0x000fe200078ec0ff */
[----:B------:R-:W-:Y:S01]  /*c7a0*/  ULEA UR5, UR4, UR8, 0x4 ;  /* 0x0000000804057291 */ /* 0x000fe2000f8e203f */
[----:B------:R-:W-:Y:S01]  /*c7b0*/  LOP3.LUT R19, R19, 0xffff, RZ, 0xc0, !PT ;  /* 0x0000ffff13137812 */ /* 0x000fe200078ec0ff */
[----:B------:R-:W4:Y:S01]  /*c7c0*/  LDC R20, c[0x0][0x248] ;  /* 0x00009200ff147b82 */ /* 0x000f220000000800 */
[----:B------:R-:W-:-:S02]  /*c7d0*/  LOP3.LUT R42, R42, 0xffff, RZ, 0xc0, !PT ;  /* 0x0000ffff2a2a7812 */ /* 0x000fc400078ec0ff */
[----:B------:R-:W-:Y:S02]  /*c7e0*/  LOP3.LUT R50, R50, 0xffff, RZ, 0xc0, !PT ;  /* 0x0000ffff32327812 */ /* 0x000fe400078ec0ff */
[----:B------:R-:W-:Y:S02]  /*c7f0*/  PRMT R17, R26, 0x3340, R17 ;  /* 0x000033401a117816 */ /* 0x000fe40000000011 */
[----:B------:R-:W-:Y:S02]  /*c800*/  PRMT R22, R22, 0x3340, R1 ;  /* 0x0000334016167816 */ /* 0x000fe40000000001 */
[----:B------:R-:W-:Y:S02]  /*c810*/  LOP3.LUT R21, R21, 0xffff, RZ, 0xc0, !PT ;  /* 0x0000ffff15157812 */ /* 0x000fe400078ec0ff */
[----:B------:R-:W-:Y:S02]  /*c820*/  LOP3.LUT R58, R58, 0xffff, RZ, 0xc0, !PT ;  /* 0x0000ffff3a3a7812 */ /* 0x000fe400078ec0ff */
[----:B------:R-:W-:-:S02]  /*c830*/  LOP3.LUT R66, R66, 0xffff, RZ, 0xc0, !PT ;  /* 0x0000ffff42427812 */ /* 0x000fc400078ec0ff */
[----:B------:R-:W-:Y:S02]  /*c840*/  LOP3.LUT R23, R23, 0xffff, RZ, 0xc0, !PT ;  /* 0x0000ffff17177812 */ /* 0x000fe400078ec0ff */
[----:B------:R-:W-:Y:S02]  /*c850*/  LOP3.LUT R74, R74, 0xffff, RZ, 0xc0, !PT ;  /* 0x0000ffff4a4a7812 */ /* 0x000fe400078ec0ff */
[----:B------:R-:W-:Y:S02]  /*c860*/  LOP3.LUT R82, R82, 0xffff, RZ, 0xc0, !PT ;  /* 0x0000ffff52527812 */ /* 0x000fe400078ec0ff */
[----:B------:R-:W-:Y:S02]  /*c870*/  PRMT R5, R10, 0x4210, R9 ;  /* 0x000042100a057816 */ /* 0x000fe40000000009 */
[--C-:B------:R-:W-:Y:S02]  /*c880*/  PRMT R6, R6, 0x4210, R3.reuse ;  /* 0x0000421006067816 */ /* 0x100fe40000000003 */
[----:B------:R-:W-:-:S02]  /*c890*/  PRMT R10, R24, 0x5210, R3 ;  /* 0x00005210180a7816 */ /* 0x000fc40000000003 */
[----:B------:R-:W-:Y:S02]  /*c8a0*/  LOP3.LUT R3, R38, 0xffff, RZ, 0xc0, !PT ;  /* 0x0000ffff26037812 */ /* 0x000fe400078ec0ff */
[----:B------:R-:W-:Y:S02]  /*c8b0*/  PRMT R19, R42, 0x3340, R19 ;  /* 0x000033402a137816 */ /* 0x000fe40000000013 */
[----:B------:R-:W-:Y:S02]  /*c8c0*/  PRMT R50, R50, 0x3340, R1 ;  /* 0x0000334032327816 */ /* 0x000fe40000000001 */
[----:B------:R-:W-:Y:S02]  /*c8d0*/  PRMT R22, R17, 0x5410, R22 ;  /* 0x0000541011167816 */ /* 0x000fe40000000016 */
[----:B------:R-:W-:Y:S02]  /*c8e0*/  PRMT R21, R58, 0x3340, R21 ;  /* 0x000033403a157816 */ /* 0x000fe40000000015 */
[----:B------:R-:W-:-:S02]  /*c8f0*/  PRMT R66, R66, 0x3340, R1 ;  /* 0x0000334042427816 */ /* 0x000fc40000000001 */
[----:B------:R-:W-:Y:S02]  /*c900*/  PRMT R23, R74, 0x3340, R23 ;  /* 0x000033404a177816 */ /* 0x000fe40000000017 */
[----:B------:R-:W-:Y:S02]  /*c910*/  PRMT R82, R82, 0x3340, R1 ;  /* 0x0000334052527816 */ /* 0x000fe40000000001 */
[--C-:B------:R-:W-:Y:S02]  /*c920*/  PRMT R12, R16, 0x4210, R3.reuse ;  /* 0x00004210100c7816 */ /* 0x100fe40000000003 */
[----:B------:R-:W-:Y:S02]  /*c930*/  PRMT R17, R19, 0x5410, R50 ;  /* 0x0000541013117816 */ /* 0x000fe40000000032 */
[----:B------:R-:W-:Y:S02]  /*c940*/  PRMT R16, R22, 0x5210, R3 ;  /* 0x0000521016107816 */ /* 0x000fe40000000003 */
[----:B------:R-:W-:-:S02]  /*c950*/  PRMT R66, R21, 0x5410, R66 ;  /* 0x0000541015427816 */ /* 0x000fc40000000042 */
[----:B------:R-:W-:Y:S02]  /*c960*/  PRMT R19, R23, 0x5410, R82 ;  /* 0x0000541017137816 */ /* 0x000fe40000000052 */
[----:B------:R-:W-:Y:S02]  /*c970*/  LOP3.LUT R84, R84, 0xffff, RZ, 0xc0, !PT ;  /* 0x0000ffff54547812 */ /* 0x000fe400078ec0ff */
[----:B------:R-:W-:Y:S02]  /*c980*/  LOP3.LUT R54, R54, 0xffff, RZ, 0xc0, !PT ;  /* 0x0000ffff36367812 */ /* 0x000fe400078ec0ff */
[----:B------:R-:W-:Y:S02]  /*c990*/  LOP3.LUT R3, R70, 0xffff, RZ, 0xc0, !PT ;  /* 0x0000ffff46037812 */ /* 0x000fe400078ec0ff */
[----:B------:R-:W-:Y:S02]  /*c9a0*/  LOP3.LUT R86, R86, 0xffff, RZ, 0xc0, !PT ;  /* 0x0000ffff56567812 */ /* 0x000fe400078ec0ff */
[----:B------:R-:W-:-:S02]  /*c9b0*/  PRMT R9, R18, 0x5210, R9 ;  /* 0x0000521012097816 */ /* 0x000fc40000000009 */
[--C-:B------:R-:W-:Y:S01]  /*c9c0*/  PRMT R7, R7, 0x4210, R84.reuse ;  /* 0x0000421007077816 */ /* 0x100fe20000000054 */
[----:B------:R-:W-:Y:S01]  /*c9d0*/  BAR.SYNC.DEFER_BLOCKING 0x0 ;  /* 0x0000000000007b1d */ /* 0x000fe20000010000 */
[----:B------:R-:W-:Y:S02]  /*c9e0*/  PRMT R11, R11, 0x5210, R84 ;  /* 0x000052100b0b7816 */ /* 0x000fe40000000054 */
[--C-:B------:R-:W-:Y:S02]  /*c9f0*/  PRMT R13, R13, 0x4210, R54.reuse ;  /* 0x000042100d0d7816 */ /* 0x100fe40000000036 */
[----:B------:R-:W-:Y:S02]  /*ca00*/  PRMT R17, R17, 0x5210, R54 ;  /* 0x0000521011117816 */ /* 0x000fe40000000036 */
[--C-:B------:R-:W-:Y:S02]  /*ca10*/  PRMT R14, R14, 0x4210, R3.reuse ;  /* 0x000042100e0e7816 */ /* 0x100fe40000000003 */
[----:B------:R-:W-:-:S02]  /*ca20*/  PRMT R18, R66, 0x5210, R3 ;  /* 0x0000521042127816 */ /* 0x000fc40000000003 */
[--C-:B------:R-:W-:Y:S02]  /*ca30*/  PRMT R15, R15, 0x4210, R86.reuse ;  /* 0x000042100f0f7816 */ /* 0x100fe40000000056 */
[----:B------:R-:W-:Y:S01]  /*ca40*/  PRMT R19, R19, 0x5210, R86 ;  /* 0x0000521013137816 */ /* 0x000fe20000000056 */
[----:B------:R-:W-:Y:S04]  /*ca50*/  STS.128 [R2+UR5], R4 ;  /* 0x0000000402007988 */ /* 0x000fe80008000c05 */
[----:B------:R-:W-:Y:S04]  /*ca60*/  STS.128 [R2+UR5+0x80], R12 ;  /* 0x0000800c02007988 */ /* 0x000fe80008000c05 */
[----:B------:R-:W-:Y:S04]  /*ca70*/  STS.128 [R2+UR5+0x800], R8 ;  /* 0x0008000802007988 */ /* 0x000fe80008000c05 */
[----:B------:R0:W-:Y:S01]  /*ca80*/  STS.128 [R2+UR5+0x880], R16 ;  /* 0x0008801002007988 */ /* 0x0001e20008000c05 */
[----:B------:R-:W-:-:S06]  /*ca90*/  USHF.R.U32.HI UR4, URZ, 0x3, UR4 ;  /* 0x000000033f047899 */ /* 0x000fcc0008011604 */
[----:B------:R-:W-:Y:S01]  /*caa0*/  LOP3.LUT R0, R0, UR4, RZ, 0x3c, !PT ;  /* 0x0000000400007c12 */ /* 0x000fe2000f8e3cff */
[----:B------:R-:W-:Y:S01]  /*cab0*/  BAR.SYNC.DEFER_BLOCKING 0x0 ;  /* 0x0000000000007b1d */ /* 0x000fe20000010000 */
[----:B---3--:R-:W-:-:S05]  /*cac0*/  ISETP.GE.AND P0, PT, R95, UR6, PT ;  /* 0x000000065f007c0c */ /* 0x008fca000bf06270 */
[----:B------:R-:W-:Y:S01]  /*cad0*/  ULDC UR4, c[0x0][0x244] ;  /* 0x0000910000047ab9 */ /* 0x000fe20000000800 */
[----:B------:R-:W1:Y:S01]  /*cae0*/  LDS.128 R4, [R0+UR8] ;  /* 0x0000000800047984 */ /* 0x000e620008000c00 */
[----:B------:R-:W-:Y:S01]  /*caf0*/  IMAD R22, R95, UR4, RZ ;  /* 0x000000045f167c24 */ /* 0x000fe2000f8e02ff */
[----:B-----5:R-:W-:Y:S01]  /*cb00*/  ISETP.LT.AND P5, PT, R88, UR7, !P0 ;  /* 0x0000000758007c0c */ /* 0x020fe2000c7a1270 */
[----:B------:R-:W-:Y:S01]  /*cb10*/  ULDC.64 UR4, c[0x0][0x220] ;  /* 0x0000880000047ab9 */ /* 0x000fe20000000a00 */
[----:B------:R-:W3:Y:S01]  /*cb20*/  LDL.LU R88, [R1+0x31c] ;  /* 0x00031c0001587983 */ /* 0x000ee20000300800 */
[----:B----4-:R-:W-:Y:S01]  /*cb30*/  IMAD R3, R94, R20, RZ ;  /* 0x000000145e037224 */ /* 0x010fe200078e02ff */
[----:B------:R-:W-:Y:S02]  /*cb40*/  IADD3 R21, P2, R22, UR4, RZ ;  /* 0x0000000416157c10 */ /* 0x000fe4000ff5e0ff */
[----:B------:R-:W-:Y:S01]  /*cb50*/  ISETP.LT.AND P1, PT, R94, UR7, !P0 ;  /* 0x000000075e007c0c */ /* 0x000fe2000c721270 */
[----:B0-----:R-:W4:Y:S01]  /*cb60*/  LDL.LU R18, [R1+0x318] ;  /* 0x0003180001127983 */ /* 0x001f220000300800 */
[----:B------:R-:W-:-:S02]  /*cb70*/  LEA.HI.X.SX32 R22, R22, UR5, 0x1, P2 ;  /* 0x0000000516167c11 */ /* 0x000fc400090f0eff */
[CC--:B------:R-:W-:Y:S01]  /*cb80*/  IADD3 R2, P2, R3.reuse, R21.reuse, RZ ;  /* 0x0000001503027210 */ /* 0x0c0fe20007f5e0ff */
[----:B------:R-:W5:Y:S01]  /*cb90*/  LDL.LU R16, [R1+0x314] ;  /* 0x0003140001107983 */ /* 0x000f620000300800 */
[----:B------:R-:W-:Y:S02]  /*cba0*/  IMAD R13, R92, R20, RZ ;  /* 0x000000145c0d7224 */ /* 0x000fe400078e02ff */
[----:B------:R-:W-:Y:S01]  /*cbb0*/  LEA.HI.X.SX32 R3, R3, R22, 0x1, P2 ;  /* 0x0000001603037211 */ /* 0x000fe200010f0eff */
[-C--:B--2---:R-:W-:Y:S02]  /*cbc0*/  IMAD R14, R91, R20.reuse, RZ ;  /* 0x000000145b0e7224 */ /* 0x084fe400078e02ff */
[C---:B------:R-:W-:Y:S01]  /*cbd0*/  IADD3 R12, P2, R13.reuse, R21, RZ ;  /* 0x000000150d0c7210 */ /* 0x040fe20007f5e0ff */
[----:B------:R-:W-:Y:S01]  /*cbe0*/  IMAD R15, R90, R20, RZ ;  /* 0x000000145a0f7224 */ /* 0x000fe200078e02ff */
[----:B------:R-:W-:Y:S02]  /*cbf0*/  ISETP.LT.AND P3, PT, R92, UR7, !P0 ;  /* 0x000000075c007c0c */ /* 0x000fe4000c761270 */
[----:B------:R-:W-:Y:S01]  /*cc00*/  LEA.HI.X.SX32 R13, R13, R22, 0x1, P2 ;  /* 0x000000160d0d7211 */ /* 0x000fe200010f0eff */
[----:B------:R-:W2:Y:S01]  /*cc10*/  LDL.LU R92, [R1+0x310] ;  /* 0x00031000015c7983 */ /* 0x000ea20000300800 */
[----:B------:R-:W-:-:S03]  /*cc20*/  ISETP.LT.AND P2, PT, R90, UR7, !P0 ;  /* 0x000000075a007c0c */ /* 0x000fc6000c741270 */
[----:B------:R-:W2:Y:S01]  /*cc30*/  LDL.LU R90, [R1+0x30c] ;  /* 0x00030c00015a7983 */ /* 0x000ea20000300800 */
[----:B-1----:R-:W-:-:S05]  /*cc40*/  PRMT R19, R4, 0x7770, RZ ;  /* 0x0000777004137816 */ /* 0x002fca00000000ff */
[----:B------:R0:W-:Y:S02]  /*cc50*/  @P1 STG.E.U8 desc[UR12][R2.64], R19 ;  /* 0x0000001302001986 */ /* 0x0001e4000c10110c */
[----:B0-----:R-:W-:-:S04]  /*cc60*/  IADD3 R2, P1, R14, R21, RZ ;  /* 0x000000150e027210 */ /* 0x001fc80007f3e0ff */
[----:B------:R-:W-:Y:S01]  /*cc70*/  LEA.HI.X.SX32 R3, R14, R22, 0x1, P1 ;  /* 0x000000160e037211 */ /* 0x000fe200008f0eff */
[C---:B------:R-:W-:Y:S01]  /*cc80*/  IMAD R14, R89.reuse, R20, RZ ;  /* 0x00000014590e7224 */ /* 0x040fe200078e02ff */
[----:B------:R-:W-:Y:S02]  /*cc90*/  ISETP.LT.AND P1, PT, R89, UR7, !P0 ;  /* 0x0000000759007c0c */ /* 0x000fe4000c721270 */
[----:B------:R-:W2:Y:S01]  /*cca0*/  LDL.LU R89, [R1+0x308] ;  /* 0x0003080001597983 */ /* 0x000ea20000300800 */
[----:B------:R-:W-:-:S05]  /*ccb0*/  LOP3.LUT R23, R0, 0x40, RZ, 0x3c, !PT ;  /* 0x0000004000177812 */ /* 0x000fca00078e3cff */
[----:B------:R-:W0:Y:S01]  /*ccc0*/  LDS.128 R8, [R23+UR8] ;  /* 0x0000000817087984 */ /* 0x000e220008000c00 */
[----:B------:R-:W-:Y:S02]  /*ccd0*/  ISETP.LT.AND P6, PT, R91, UR7, !P0 ;  /* 0x000000075b007c0c */ /* 0x000fe4000c7c1270 */
[C---:B------:R-:W-:Y:S02]  /*cce0*/  PRMT R17, R4.reuse, 0x7771, RZ ;  /* 0x0000777104117816 */ /* 0x040fe400000000ff */
[----:B------:R-:W-:Y:S02]  /*ccf0*/  PRMT R19, R4, 0x7772, RZ ;  /* 0x0000777204137816 */ /* 0x000fe400000000ff */
[----:B0-----:R-:W-:-:S05]  /*cd00*/  PRMT R27, R8, 0x7770, RZ ;  /* 0x00007770081b7816 */ /* 0x001fca00000000ff */
[----:B------:R0:W-:Y:S04]  /*cd10*/  @P3 STG.E.U8 desc[UR12][R12.64], R27 ;  /* 0x0000001b0c003986 */ /* 0x0001e8000c10110c */
[----:B------:R1:W-:Y:S01]  /*cd20*/  @P6 STG.E.U8 desc[UR12][R2.64], R17 ;  /* 0x0000001102006986 */ /* 0x0003e2000c10110c */
[----:B0-----:R-:W-:-:S04]  /*cd30*/  IADD3 R12, P3, R15, R21, RZ ;  /* 0x000000150f0c7210 */ /* 0x001fc80007f7e0ff */
[-C--:B------:R-:W-:Y:S02]  /*cd40*/  LEA.HI.X.SX32 R13, R15, R22.reuse, 0x1, P3 ;  /* 0x000000160f0d7211 */ /* 0x080fe400018f0eff */
[----:B-1----:R-:W-:Y:S02]  /*cd50*/  IADD3 R2, P6, R14, R21, RZ ;  /* 0x000000150e027210 */ /* 0x002fe40007fde0ff */
[----:B------:R-:W-:Y:S02]  /*cd60*/  PRMT R25, R8, 0x7771, RZ ;  /* 0x0000777108197816 */ /* 0x000fe400000000ff */
[----:B------:R-:W-:Y:S02]  /*cd70*/  LEA.HI.X.SX32 R3, R14, R22, 0x1, P6 ;  /* 0x000000160e037211 */ /* 0x000fe400030f0eff */
[C---:B------:R-:W-:Y:S01]  /*cd80*/  PRMT R29, R8.reuse, 0x7772, RZ ;  /* 0x00007772081d7816 */ /* 0x040fe200000000ff */
[----:B------:R0:W-:Y:S04]  /*cd90*/  @P2 STG.E.U8 desc[UR12][R12.64], R25 ;  /* 0x000000190c002986 */ /* 0x0001e8000c10110c */
[----:B------:R2:W-:Y:S01]  /*cda0*/  @P1 STG.E.U8 desc[UR12][R2.64], R19 ;  /* 0x0000001302001986 */ /* 0x0005e2000c10110c */
[----:B------:R-:W-:-:S02]  /*cdb0*/  PRMT R27, R8, 0x7773, RZ ;  /* 0x00007773081b7816 */ /* 0x000fc400000000ff */
[----:B0-----:R-:W-:Y:S02]  /*cdc0*/  PRMT R25, R4, 0x7773, RZ ;  /* 0x0000777304197816 */ /* 0x001fe400000000ff */
[C---:B---3--:R-:W-:Y:S01]  /*cdd0*/  ISETP.LT.AND P3, PT, R88.reuse, UR7, !P0 ;  /* 0x0000000758007c0c */ /* 0x048fe2000c761270 */
[-C--:B------:R-:W-:Y:S02]  /*cde0*/  IMAD R15, R88, R20.reuse, RZ ;  /* 0x00000014580f7224 */ /* 0x080fe400078e02ff */
[----:B------:R-:W3:Y:S03]  /*cdf0*/  LDL.LU R88, [R1+0x304] ;  /* 0x0003040001587983 */ /* 0x000ee60000300800 */
[C---:B------:R-:W-:Y:S01]  /*ce00*/  IADD3 R14, P6, R15.reuse, R21, RZ ;  /* 0x000000150f0e7210 */ /* 0x040fe20007fde0ff */
[CC--:B----4-:R-:W-:Y:S01]  /*ce10*/  IMAD R17, R18.reuse, R20.reuse, RZ ;  /* 0x0000001412117224 */ /* 0x0d0fe200078e02ff */
[----:B------:R-:W-:Y:S01]  /*ce20*/  ISETP.LT.AND P2, PT, R18, UR7, !P0 ;  /* 0x0000000712007c0c */ /* 0x000fe2000c741270 */
[C---:B-----5:R-:W-:Y:S01]  /*ce30*/  IMAD R18, R16.reuse, R20, RZ ;  /* 0x0000001410127224 */ /* 0x060fe200078e02ff */
[----:B------:R-:W-:Y:S01]  /*ce40*/  LEA.HI.X.SX32 R15, R15, R22, 0x1, P6 ;  /* 0x000000160f0f7211 */ /* 0x000fe200030f0eff */
[----:B------:R-:W4:Y:S01]  /*ce50*/  LDL.LU R91, [R1+0x300] ;  /* 0x00030000015b7983 */ /* 0x000f220000300800 */
[----:B------:R-:W-:-:S02]  /*ce60*/  ISETP.LT.AND P1, PT, R16, UR7, !P0 ;  /* 0x0000000710007c0c */ /* 0x000fc4000c721270 */
[CC--:B------:R-:W-:Y:S01]  /*ce70*/  IADD3 R16, P6, R17.reuse, R21.reuse, RZ ;  /* 0x0000001511107210 */ /* 0x0c0fe20007fde0ff */
[----:B------:R0:W-:Y:S01]  /*ce80*/  @P3 STG.E.U8 desc[UR12][R14.64], R29 ;  /* 0x0000001d0e003986 */ /* 0x0001e2000c10110c */
[C---:B------:R-:W-:Y:S02]  /*ce90*/  IADD3 R12, P3, R18.reuse, R21, RZ ;  /* 0x00000015120c7210 */ /* 0x040fe40007f7e0ff */
[-C--:B------:R-:W-:Y:S02]  /*cea0*/  LEA.HI.X.SX32 R17, R17, R22.reuse, 0x1, P6 ;  /* 0x0000001611117211 */ /* 0x080fe400030f0eff */
[----:B------:R-:W-:Y:S01]  /*ceb0*/  LEA.HI.X.SX32 R13, R18, R22, 0x1, P3 ;  /* 0x00000016120d7211 */ /* 0x000fe200018f0eff */
[CC--:B--2---:R-:W-:Y:S01]  /*cec0*/  IMAD R3, R92.reuse, R20.reuse, RZ ;  /* 0x000000145c037224 */ /* 0x0c4fe200078e02ff */
[----:B------:R-:W-:Y:S01]  /*ced0*/  ISETP.LT.AND P6, PT, R92, UR7, !P0 ;  /* 0x000000075c007c0c */ /* 0x000fe2000c7c1270 */
[----:B------:R1:W-:Y:S01]  /*cee0*/  @P2 STG.E.U8 desc[UR12][R16.64], R25 ;  /* 0x0000001910002986 */ /* 0x0003e2000c10110c */
[C---:B------:R-:W-:Y:S01]  /*cef0*/  ISETP.LT.AND P2, PT, R90.reuse, UR7, !P0 ;  /* 0x000000075a007c0c */ /* 0x040fe2000c741270 */
[----:B------:R-:W-:-:S02]  /*cf00*/  IMAD R4, R90, R20, RZ ;  /* 0x000000145a047224 */ /* 0x000fc400078e02ff */
[----:B------:R-:W2:Y:S04]  /*cf10*/  LDL.LU R92, [R1+0x2fc] ;  /* 0x0002fc00015c7983 */ /* 0x000ea80000300800 */
[----:B------:R5:W-:Y:S04]  /*cf20*/  @P1 STG.E.U8 desc[UR12][R12.64], R27 ;  /* 0x0000001b0c001986 */ /* 0x000be8000c10110c */
[----:B------:R-:W2:Y:S01]  /*cf30*/  LDL.LU R90, [R1+0x2f8] ;  /* 0x0002f800015a7983 */ /* 0x000ea20000300800 */
[C---:B------:R-:W-:Y:S01]  /*cf40*/  IMAD R8, R89.reuse, R20, RZ ;  /* 0x0000001459087224 */ /* 0x040fe200078e02ff */
[----:B------:R-:W-:-:S02]  /*cf50*/  ISETP.LT.AND P1, PT, R89, UR7, !P0 ;  /* 0x0000000759007c0c */ /* 0x000fc4000c721270 */
[----:B------:R-:W2:Y:S01]  /*cf60*/  LDL.LU R89, [R1+0x2f4] ;  /* 0x0002f40001597983 */ /* 0x000ea20000300800 */
[-C--:B------:R-:W-:Y:S02]  /*cf70*/  IADD3 R2, P3, R3, R21.reuse, RZ ;  /* 0x0000001503027210 */ /* 0x080fe40007f7e0ff */
[----:B------:R-:W-:Y:S02]  /*cf80*/  PRMT R19, R5, 0x7770, RZ ;  /* 0x0000777005137816 */ /* 0x000fe400000000ff */
[----:B------:R-:W-:Y:S02]  /*cf90*/  LEA.HI.X.SX32 R3, R3, R22, 0x1, P3 ;  /* 0x0000001603037211 */ /* 0x000fe400018f0eff */
[----:B0-----:R-:W-:-:S03]  /*cfa0*/  IADD3 R14, P3, R4, R21, RZ ;  /* 0x00000015040e7210 */ /* 0x001fc60007f7e0ff */
[----:B------:R-:W-:Y:S01]  /*cfb0*/  @P6 STG.E.U8 desc[UR12][R2.64], R19 ;  /* 0x0000001302006986 */ /* 0x000fe2000c10110c */
[-C--:B------:R-:W-:Y:S02]  /*cfc0*/  LEA.HI.X.SX32 R15, R4, R22.reuse, 0x1, P3 ;  /* 0x00000016040f7211 */ /* 0x080fe400018f0eff */
[C---:B-1----:R-:W-:Y:S02]  /*cfd0*/  IADD3 R16, P6, R8.reuse, R21, RZ ;  /* 0x0000001508107210 */ /* 0x042fe40007fde0ff */
[----:B-----5:R-:W-:Y:S02]  /*cfe0*/  PRMT R27, R9, 0x7770, RZ ;  /* 0x00007770091b7816 */ /* 0x020fe400000000ff */
[----:B------:R-:W-:Y:S02]  /*cff0*/  LEA.HI.X.SX32 R17, R8, R22, 0x1, P6 ;  /* 0x0000001608117211 */ /* 0x000fe400030f0eff */
[----:B------:R-:W-:Y:S01]  /*d000*/  PRMT R25, R5, 0x7771, RZ ;  /* 0x0000777105197816 */ /* 0x000fe200000000ff */
[----:B------:R-:W-:Y:S04]  /*d010*/  @P2 STG.E.U8 desc[UR12][R14.64], R27 ;  /* 0x0000001b0e002986 */ /* 0x000fe8000c10110c */
[----:B------:R0:W-:Y:S01]  /*d020*/  @P1 STG.E.U8 desc[UR12][R16.64], R25 ;  /* 0x0000001910001986 */ /* 0x0001e2000c10110c */
[----:B------:R-:W-:-:S02]  /*d030*/  PRMT R29, R9, 0x7771, RZ ;  /* 0x00007771091d7816 */ /* 0x000fc400000000ff */
[----:B0-----:R-:W-:Y:S02]  /*d040*/  PRMT R17, R5, 0x7772, RZ ;  /* 0x0000777205117816 */ /* 0x001fe400000000ff */
[C---:B---3--:R-:W-:Y:S01]  /*d050*/  ISETP.LT.AND P3, PT, R88.reuse, UR7, !P0 ;  /* 0x0000000758007c0c */ /* 0x048fe2000c761270 */
[-C--:B------:R-:W-:Y:S02]  /*d060*/  IMAD R4, R88, R20.reuse, RZ ;  /* 0x0000001458047224 */ /* 0x080fe400078e02ff */
[----:B------:R-:W3:Y:S03]  /*d070*/  LDL.LU R88, [R1+0x2f0] ;  /* 0x0002f00001587983 */ /* 0x000ee60000300800 */
[----:B------:R-:W-:Y:S02]  /*d080*/  IADD3 R12, P6, R4, R21, RZ ;  /* 0x00000015040c7210 */ /* 0x000fe40007fde0ff */
[C---:B----4-:R-:W-:Y:S01]  /*d090*/  ISETP.LT.AND P2, PT, R91.reuse, UR7, !P0 ;  /* 0x000000075b007c0c */ /* 0x050fe2000c741270 */
[----:B------:R-:W-:-:S02]  /*d0a0*/  IMAD R3, R91, R20, RZ ;  /* 0x000000145b037224 */ /* 0x000fc400078e02ff */
[----:B------:R-:W4:Y:S01]  /*d0b0*/  LDL.LU R91, [R1+0x2ec] ;  /* 0x0002ec00015b7983 */ /* 0x000f220000300800 */
[----:B------:R-:W-:-:S03]  /*d0c0*/  LEA.HI.X.SX32 R13, R4, R22, 0x1, P6 ;  /* 0x00000016040d7211 */ /* 0x000fc600030f0eff */
[----:B------:R-:W5:Y:S01]  /*d0d0*/  LDL.LU R16, [R1+0x2e8] ;  /* 0x0002e80001107983 */ /* 0x000f620000300800 */
[----:B------:R-:W-:-:S04]  /*d0e0*/  IADD3 R18, P6, R3, R21, RZ ;  /* 0x0000001503127210 */ /* 0x000fc80007fde0ff */
[----:B------:R-:W-:Y:S01]  /*d0f0*/  LEA.HI.X.SX32 R19, R3, R22, 0x1, P6 ;  /* 0x0000001603137211 */ /* 0x000fe200030f0eff */
[----:B------:R0:W-:Y:S04]  /*d100*/  @P3 STG.E.U8 desc[UR12][R12.64], R29 ;  /* 0x0000001d0c003986 */ /* 0x0001e8000c10110c */
[----:B------:R1:W-:Y:S01]  /*d110*/  @P2 STG.E.U8 desc[UR12][R18.64], R17 ;  /* 0x0000001112002986 */ /* 0x0003e2000c10110c */
[C---:B--2---:R-:W-:Y:S01]  /*d120*/  ISETP.LT.AND P6, PT, R90.reuse, UR7, !P0 ;  /* 0x000000075a007c0c */ /* 0x044fe2000c7c1270 */
[-C--:B------:R-:W-:Y:S02]  /*d130*/  IMAD R8, R90, R20.reuse, RZ ;  /* 0x000000145a087224 */ /* 0x080fe400078e02ff */
[----:B------:R-:W2:Y:S01]  /*d140*/  LDL.LU R90, [R1+0x2e4] ;  /* 0x0002e400015a7983 */ /* 0x000ea20000300800 */
[C---:B------:R-:W-:Y:S01]  /*d150*/  ISETP.LT.AND P2, PT, R89.reuse, UR7, !P0 ;  /* 0x0000000759007c0c */ /* 0x040fe2000c741270 */
[----:B0-----:R-:W-:-:S02]  /*d160*/  IMAD R12, R89, R20, RZ ;  /* 0x00000014590c7224 */ /* 0x001fc400078e02ff */
[----:B------:R-:W2:Y:S01]  /*d170*/  LDL.LU R89, [R1+0x2e0] ;  /* 0x0002e00001597983 */ /* 0x000ea20000300800 */
[C---:B------:R-:W-:Y:S01]  /*d180*/  IMAD R4, R92.reuse, R20, RZ ;  /* 0x000000145c047224 */ /* 0x040fe200078e02ff */
[----:B------:R-:W-:-:S04]  /*d190*/  ISETP.LT.AND P1, PT, R92, UR7, !P0 ;  /* 0x000000075c007c0c */ /* 0x000fc8000c721270 */
[CC--:B------:R-:W-:Y:S02]  /*d1a0*/  IADD3 R2, P3, R4.reuse, R21.reuse, RZ ;  /* 0x0000001504027210 */ /* 0x0c0fe40007f7e0ff */
[----:B------:R-:W-:Y:S02]  /*d1b0*/  PRMT R27, R9, 0x7772, RZ ;  /* 0x00007772091b7816 */ /* 0x000fe400000000ff */
[-C--:B------:R-:W-:Y:S02]  /*d1c0*/  LEA.HI.X.SX32 R3, R4, R22.reuse, 0x1, P3 ;  /* 0x0000001604037211 */ /* 0x080fe400018f0eff */
[C---:B------:R-:W-:Y:S02]  /*d1d0*/  IADD3 R14, P3, R8.reuse, R21, RZ ;  /* 0x00000015080e7210 */ /* 0x040fe40007f7e0ff */
[----:B------:R-:W-:Y:S01]  /*d1e0*/  PRMT R25, R5, 0x7773, RZ ;  /* 0x0000777305197816 */ /* 0x000fe200000000ff */
[----:B------:R4:W-:Y:S01]  /*d1f0*/  @P1 STG.E.U8 desc[UR12][R2.64], R27 ;  /* 0x0000001b02001986 */ /* 0x0009e2000c10110c */
[----:B------:R-:W-:-:S02]  /*d200*/  LEA.HI.X.SX32 R15, R8, R22, 0x1, P3 ;  /* 0x00000016080f7211 */ /* 0x000fc400018f0eff */
[C---:B------:R-:W-:Y:S02]  /*d210*/  IADD3 R4, P3, R12.reuse, R21, RZ ;  /* 0x000000150c047210 */ /* 0x040fe40007f7e0ff */
[----:B-1----:R-:W-:Y:S01]  /*d220*/  PRMT R19, R9, 0x7773, RZ ;  /* 0x0000777309137816 */ /* 0x002fe200000000ff */
[----:B------:R2:W-:Y:S01]  /*d230*/  @P6 STG.E.U8 desc[UR12][R14.64], R25 ;  /* 0x000000190e006986 */ /* 0x0005e2000c10110c */
[----:B------:R-:W-:-:S05]  /*d240*/  LEA.HI.X.SX32 R5, R12, R22, 0x1, P3 ;  /* 0x000000160c057211 */ /* 0x000fca00018f0eff */
[----:B------:R-:W-:Y:S01]  /*d250*/  @P2 STG.E.U8 desc[UR12][R4.64], R19 ;  /* 0x0000001304002986 */ /* 0x000fe2000c10110c */
[----:B------:R-:W-:Y:S01]  /*d260*/  PRMT R17, R6, 0x7770, RZ ;  /* 0x0000777006117816 */ /* 0x000fe200000000ff */
[CC--:B---3--:R-:W-:Y:S01]  /*d270*/  IMAD R13, R88.reuse, R20.reuse, RZ ;  /* 0x00000014580d7224 */ /* 0x0c8fe200078e02ff */
[----:B------:R-:W-:Y:S02]  /*d280*/  ISETP.LT.AND P1, PT, R88, UR7, !P0 ;  /* 0x0000000758007c0c */ /* 0x000fe4000c721270 */
[----:B------:R-:W3:Y:S02]  /*d290*/  LDL.LU R88, [R1+0x2dc] ;  /* 0x0002dc0001587983 */ /* 0x000ee40000300800 */
[----:B------:R-:W-:Y:S02]  /*d2a0*/  IADD3 R8, P6, R13, R21, RZ ;  /* 0x000000150d087210 */ /* 0x000fe40007fde0ff */
[----:B------:R-:W3:Y:S01]  /*d2b0*/  LDL.LU R18, [R1+0x2d8] ;  /* 0x0002d80001127983 */ /* 0x000ee20000300800 */
[----:B----4-:R-:W-:Y:S01]  /*d2c0*/  IMAD R3, R91, R20, RZ ;  /* 0x000000145b037224 */ /* 0x010fe200078e02ff */
[----:B------:R-:W-:-:S02]  /*d2d0*/  LEA.HI.X.SX32 R9, R13, R22, 0x1, P6 ;  /* 0x000000160d097211 */ /* 0x000fc400030f0eff */
[C---:B-----5:R-:W-:Y:S01]  /*d2e0*/  ISETP.LT.AND P2, PT, R16.reuse, UR7, !P0 ;  /* 0x0000000710007c0c */ /* 0x060fe2000c741270 */
[----:B------:R-:W-:Y:S02]  /*d2f0*/  IMAD R13, R16, R20, RZ ;  /* 0x00000014100d7224 */ /* 0x000fe400078e02ff */
[----:B------:R-:W4:Y:S01]  /*d300*/  LDL.LU R16, [R1+0x2d4] ;  /* 0x0002d40001107983 */ /* 0x000f220000300800 */
[----:B------:R-:W-:-:S04]  /*d310*/  IADD3 R2, P6, R3, R21, RZ ;  /* 0x0000001503027210 */ /* 0x000fc80007fde0ff */
[-C--:B------:R-:W-:Y:S02]  /*d320*/  LEA.HI.X.SX32 R3, R3, R22.reuse, 0x1, P6 ;  /* 0x0000001603037211 */ /* 0x080fe400030f0eff */
[C---:B------:R-:W-:Y:S01]  /*d330*/  IADD3 R12, P6, R13.reuse, R21, RZ ;  /* 0x000000150d0c7210 */ /* 0x040fe20007fde0ff */
[----:B------:R0:W-:Y:S03]  /*d340*/  @P1 STG.E.U8 desc[UR12][R8.64], R17 ;  /* 0x0000001108001986 */ /* 0x0001e6000c10110c */
[----:B------:R-:W-:Y:S01]  /*d350*/  LEA.HI.X.SX32 R13, R13, R22, 0x1, P6 ;  /* 0x000000160d0d7211 */ /* 0x000fe200030f0eff */
[CC--:B--2---:R-:W-:Y:S01]  /*d360*/  IMAD R14, R90.reuse, R20.reuse, RZ ;  /* 0x000000145a0e7224 */ /* 0x0c4fe200078e02ff */
[----:B------:R-:W-:Y:S02]  /*d370*/  ISETP.LT.AND P1, PT, R90, UR7, !P0 ;  /* 0x000000075a007c0c */ /* 0x000fe4000c721270 */
[----:B------:R-:W2:Y:S01]  /*d380*/  LDL.LU R90, [R1+0x2d0] ;  /* 0x0002d000015a7983 */ /* 0x000ea20000300800 */
[C---:B------:R-:W-:Y:S01]  /*d390*/  ISETP.LT.AND P6, PT, R89.reuse, UR7, !P0 ;  /* 0x0000000759007c0c */ /* 0x040fe2000c7c1270 */
[----:B0-----:R-:W-:-:S02]  /*d3a0*/  IMAD R9, R89, R20, RZ ;  /* 0x0000001459097224 */ /* 0x001fc400078e02ff */
[----:B------:R-:W5:Y:S01]  /*d3b0*/  LDL.LU R89, [R1+0x2cc] ;  /* 0x0002cc0001597983 */ /* 0x000f620000300800 */
[----:B------:R-:W-:Y:S02]  /*d3c0*/  ISETP.LT.AND P3, PT, R91, UR7, !P0 ;  /* 0x000000075b007c0c */ /* 0x000fe4000c761270 */
[----:B------:R-:W-:Y:S02]  /*d3d0*/  PRMT R25, R10, 0x7770, RZ ;  /* 0x000077700a197816 */ /* 0x000fe400000000ff */
[----:B------:R-:W-:-:S09]  /*d3e0*/  PRMT R15, R6, 0x7771, RZ ;  /* 0x00007771060f7816 */ /* 0x000fd200000000ff */
[----:B------:R0:W-:Y:S01]  /*d3f0*/  @P3 STG.E.U8 desc[UR12][R2.64], R25 ;  /* 0x0000001902003986 */ /* 0x0001e2000c10110c */
[----:B------:R-:W-:-:S03]  /*d400*/  IADD3 R4, P3, R14, R21, RZ ;  /* 0x000000150e047210 */ /* 0x000fc60007f7e0ff */
[----:B------:R1:W-:Y:S01]  /*d410*/  @P2 STG.E.U8 desc[UR12][R12.64], R15 ;  /* 0x0000000f0c002986 */ /* 0x0003e2000c10110c */
[-C--:B------:R-:W-:Y:S02]  /*d420*/  LEA.HI.X.SX32 R5, R14, R22.reuse, 0x1, P3 ;  /* 0x000000160e057211 */ /* 0x080fe400018f0eff */
[C---:B------:R-:W-:Y:S02]  /*d430*/  IADD3 R8, P3, R9.reuse, R21, RZ ;  /* 0x0000001509087210 */ /* 0x040fe40007f7e0ff */
[----:B------:R-:W-:Y:S02]  /*d440*/  PRMT R19, R10, 0x7771, RZ ;  /* 0x000077710a137816 */ /* 0x000fe400000000ff */
[----:B------:R-:W-:Y:S02]  /*d450*/  LEA.HI.X.SX32 R9, R9, R22, 0x1, P3 ;  /* 0x0000001609097211 */ /* 0x000fe400018f0eff */
[----:B------:R-:W-:Y:S01]  /*d460*/  PRMT R17, R6, 0x7772, RZ ;  /* 0x0000777206117816 */ /* 0x000fe200000000ff */
[----:B------:R1:W-:Y:S04]  /*d470*/  @P1 STG.E.U8 desc[UR12][R4.64], R19 ;  /* 0x0000001304001986 */ /* 0x0003e8000c10110c */
[----:B------:R5:W-:Y:S01]  /*d480*/  @P6 STG.E.U8 desc[UR12][R8.64], R17 ;  /* 0x0000001108006986 */ /* 0x000be2000c10110c */
[----:B0-----:R-:W-:-:S02]  /*d490*/  PRMT R25, R10, 0x7772, RZ ;  /* 0x000077720a197816 */ /* 0x001fc400000000ff */
[----:B-1----:R-:W-:Y:S02]  /*d4a0*/  PRMT R15, R6, 0x7773, RZ ;  /* 0x00007773060f7816 */ /* 0x002fe400000000ff */
[----:B------:R-:W-:Y:S02]  /*d4b0*/  PRMT R19, R10, 0x7773, RZ ;  /* 0x000077730a137816 */ /* 0x000fe400000000ff */
[C---:B---3--:R-:W-:Y:S01]  /*d4c0*/  ISETP.LT.AND P2, PT, R88.reuse, UR7, !P0 ;  /* 0x0000000758007c0c */ /* 0x048fe2000c741270 */
[-C--:B------:R-:W-:Y:S02]  /*d4d0*/  IMAD R3, R88, R20.reuse, RZ ;  /* 0x0000001458037224 */ /* 0x080fe400078e02ff */
[----:B------:R-:W3:Y:S03]  /*d4e0*/  LDL.LU R88, [R1+0x2c8] ;  /* 0x0002c80001587983 */ /* 0x000ee60000300800 */
[----:B------:R-:W-:Y:S01]  /*d4f0*/  IADD3 R2, P3, R3, R21, RZ ;  /* 0x0000001503027210 */ /* 0x000fe20007f7e0ff */
[C---:B------:R-:W-:Y:S01]  /*d500*/  IMAD R14, R18.reuse, R20, RZ ;  /* 0x00000014120e7224 */ /* 0x040fe200078e02ff */
[----:B------:R-:W-:-:S02]  /*d510*/  ISETP.LT.AND P1, PT, R18, UR7, !P0 ;  /* 0x0000000712007c0c */ /* 0x000fc4000c721270 */
[----:B------:R-:W-:Y:S01]  /*d520*/  LEA.HI.X.SX32 R3, R3, R22, 0x1, P3 ;  /* 0x0000001603037211 */ /* 0x000fe200018f0eff */
[----:B------:R-:W3:Y:S01]  /*d530*/  LDL.LU R18, [R1+0x2c4] ;  /* 0x0002c40001127983 */ /* 0x000ee20000300800 */
[C---:B----4-:R-:W-:Y:S01]  /*d540*/  ISETP.LT.AND P3, PT, R16.reuse, UR7, !P0 ;  /* 0x0000000710007c0c */ /* 0x050fe2000c761270 */
[----:B------:R-:W-:Y:S02]  /*d550*/  IMAD R5, R16, R20, RZ ;  /* 0x0000001410057224 */ /* 0x000fe400078e02ff */
[----:B------:R-:W4:Y:S01]  /*d560*/  LDL.LU R16, [R1+0x2c0] ;  /* 0x0002c00001107983 */ /* 0x000f220000300800 */
[----:B------:R-:W-:-:S03]  /*d570*/  IADD3 R12, P6, R14, R21, RZ ;  /* 0x000000150e0c7210 */ /* 0x000fc60007fde0ff */
[----:B------:R0:W-:Y:S01]  /*d580*/  @P2 STG.E.U8 desc[UR12][R2.64], R25 ;  /* 0x0000001902002986 */ /* 0x0001e2000c10110c */
[----:B------:R-:W-:-:S03]  /*d590*/  LEA.HI.X.SX32 R13, R14, R22, 0x1, P6 ;  /* 0x000000160e0d7211 */ /* 0x000fc600030f0eff */
[----:B------:R-:W4:Y:S04]  /*d5a0*/  LDL.LU R91, [R1+0x2bc] ;  /* 0x0002bc00015b7983 */ /* 0x000f280000300800 */
[----:B------:R1:W-:Y:S01]  /*d5b0*/  @P1 STG.E.U8 desc[UR12][R12.64], R15 ;  /* 0x0000000f0c001986 */ /* 0x0003e2000c10110c */
[C---:B--2---:R-:W-:Y:S01]  /*d5c0*/  ISETP.LT.AND P2, PT, R90.reuse, UR7, !P0 ;  /* 0x000000075a007c0c */ /* 0x044fe2000c741270 */
[-C--:B------:R-:W-:Y:S02]  /*d5d0*/  IMAD R6, R90, R20.reuse, RZ ;  /* 0x000000145a067224 */ /* 0x080fe400078e02ff */
[C---:B-----5:R-:W-:Y:S01]  /*d5e0*/  IMAD R10, R89.reuse, R20, RZ ;  /* 0x00000014590a7224 */ /* 0x060fe200078e02ff */
[----:B------:R-:W-:Y:S02]  /*d5f0*/  ISETP.LT.AND P1, PT, R89, UR7, !P0 ;  /* 0x0000000759007c0c */ /* 0x000fe4000c721270 */
[----:B------:R-:W2:Y:S04]  /*d600*/  LDL.LU R89, [R1+0x2b8] ;  /* 0x0002b80001597983 */ /* 0x000ea80000300800 */
[----:B------:R-:W5:Y:S01]  /*d610*/  LDL.LU R90, [R1+0x2b4] ;  /* 0x0002b400015a7983 */ /* 0x000f620000300800 */
[----:B------:R-:W-:-:S04]  /*d620*/  IADD3 R4, P6, R5, R21, RZ ;  /* 0x0000001505047210 */ /* 0x000fc80007fde0ff */
[----:B------:R-:W-:Y:S02]  /*d630*/  LEA.HI.X.SX32 R5, R5, R22, 0x1, P6 ;  /* 0x0000001605057211 */ /* 0x000fe400030f0eff */
[----:B------:R-:W-:-:S03]  /*d640*/  IADD3 R8, P6, R6, R21, RZ ;  /* 0x0000001506087210 */ /* 0x000fc60007fde0ff */
[----:B------:R3:W-:Y:S01]  /*d650*/  @P3 STG.E.U8 desc[UR12][R4.64], R19 ;  /* 0x0000001304003986 */ /* 0x0007e2000c10110c */
[-C--:B------:R-:W-:Y:S02]  /*d660*/  LEA.HI.X.SX32 R9, R6, R22.reuse, 0x1, P6 ;  /* 0x0000001606097211 */ /* 0x080fe400030f0eff */
[C---:B0-----:R-:W-:Y:S02]  /*d670*/  IADD3 R2, P3, R10.reuse, R21, RZ ;  /* 0x000000150a027210 */ /* 0x041fe40007f7e0ff */
[----:B-1----:R-:W-:Y:S02]  /*d680*/  PRMT R13, R7, 0x7770, RZ ;  /* 0x00007770070d7816 */ /* 0x002fe400000000ff */
[----:B------:R-:W-:Y:S02]  /*d690*/  LEA.HI.X.SX32 R3, R10, R22, 0x1, P3 ;  /* 0x000000160a037211 */ /* 0x000fe400018f0eff */
[----:B------:R-:W-:Y:S01]  /*d6a0*/  PRMT R17, R11, 0x7770, RZ ;  /* 0x000077700b117816 */ /* 0x000fe200000000ff */
[----:B------:R0:W-:Y:S01]  /*d6b0*/  @P2 STG.E.U8 desc[UR12][R8.64], R13 ;  /* 0x0000000d08002986 */ /* 0x0001e2000c10110c */
[----:B------:R-:W-:-:S02]  /*d6c0*/  ISETP.LT.AND P4, PT, R93, UR7, !P0 ;  /* 0x000000075d007c0c */ /* 0x000fc4000c781270 */
[----:B------:R-:W-:Y:S01]  /*d6d0*/  PRMT R29, R7, 0x7771, RZ ;  /* 0x00007771071d7816 */ /* 0x000fe200000000ff */
[----:B------:R-:W5:Y:S04]  /*d6e0*/  LDL.LU R93, [R1+0x2b0] ;  /* 0x0002b000015d7983 */ /* 0x000f680000300800 */
[----:B------:R-:W-:Y:S01]  /*d6f0*/  @P1 STG.E.U8 desc[UR12][R2.64], R17 ;  /* 0x0000001102001986 */ /* 0x000fe2000c10110c */
[----:B------:R-:W-:Y:S02]  /*d700*/  PRMT R31, R11, 0x7771, RZ ;  /* 0x000077710b1f7816 */ /* 0x000fe400000000ff */
[----:B------:R-:W-:Y:S01]  /*d710*/  PRMT R27, R7, 0x7772, RZ ;  /* 0x00007772071b7816 */ /* 0x000fe200000000ff */
[----:B------:R-:W5:Y:S04]  /*d720*/  LDL.LU R92, [R1+0x3b0] ;  /* 0x0003b000015c7983 */ /* 0x000f680000300800 */
[----:B------:R1:W5:Y:S01]  /*d730*/  LDS.128 R12, [R0+UR8+0x1000] ;  /* 0x00100008000c7984 */ /* 0x0003620008000c00 */
[C---:B---3--:R-:W-:Y:S01]  /*d740*/  IMAD R6, R88.reuse, R20, RZ ;  /* 0x0000001458067224 */ /* 0x048fe200078e02ff */
[----:B------:R-:W-:-:S02]  /*d750*/  ISETP.LT.AND P6, PT, R88, UR7, !P0 ;  /* 0x0000000758007c0c */ /* 0x000fc4000c7c1270 */
[----:B------:R-:W3:Y:S02]  /*d760*/  LDL.LU R88, [R1+0x3ac] ;  /* 0x0003ac0001587983 */ /* 0x000ee40000300800 */
[----:B------:R-:W-:Y:S01]  /*d770*/  IADD3 R24, P3, R6, R21, RZ ;  /* 0x0000001506187210 */ /* 0x000fe20007f7e0ff */
[----:B------:R-:W-:-:S03]  /*d780*/  IMAD R5, R18, R20, RZ ;  /* 0x0000001412057224 */ /* 0x000fc600078e02ff */
[----:B------:R-:W-:Y:S02]  /*d790*/  LEA.HI.X.SX32 R25, R6, R22, 0x1, P3 ;  /* 0x0000001606197211 */ /* 0x000fe400018f0eff */
[----:B------:R-:W-:Y:S01]  /*d7a0*/  ISETP.LT.AND P2, PT, R18, UR7, !P0 ;  /* 0x0000000712007c0c */ /* 0x000fe2000c741270 */
[C---:B----4-:R-:W-:Y:S01]  /*d7b0*/  IMAD R6, R16.reuse, R20, RZ ;  /* 0x0000001410067224 */ /* 0x050fe200078e02ff */
[----:B------:R-:W-:Y:S01]  /*d7c0*/  ISETP.LT.AND P1, PT, R16, UR7, !P0 ;  /* 0x0000000710007c0c */ /* 0x000fe2000c721270 */
[----:B------:R-:W-:Y:S01]  /*d7d0*/  @P6 STG.E.U8 desc[UR12][R24.64], R29 ;  /* 0x0000001d18006986 */ /* 0x000fe2000c10110c */
[CC--:B------:R-:W-:Y:S02]  /*d7e0*/  IADD3 R4, P3, R5.reuse, R21.reuse, RZ ;  /* 0x0000001505047210 */ /* 0x0c0fe40007f7e0ff */
[----:B0-----:R-:W-:Y:S01]  /*d7f0*/  IADD3 R8, P6, R6, R21, RZ ;  /* 0x0000001506087210 */ /* 0x001fe20007fde0ff */
[----:B------:R0:W4:Y:S01]  /*d800*/  LDS.128 R16, [R23+UR8+0x1000] ;  /* 0x0010000817107984 */ /* 0x0001220008000c00 */
[----:B------:R-:W-:-:S02]  /*d810*/  LEA.HI.X.SX32 R5, R5, R22, 0x1, P3 ;  /* 0x0000001605057211 */ /* 0x000fc400018f0eff */
[----:B------:R-:W-:-:S03]  /*d820*/  LEA.HI.X.SX32 R9, R6, R22, 0x1, P6 ;  /* 0x0000001606097211 */ /* 0x000fc600030f0eff */
[----:B------:R0:W-:Y:S04]  /*d830*/  @P2 STG.E.U8 desc[UR12][R4.64], R31 ;  /* 0x0000001f04002986 */ /* 0x0001e8000c10110c */
[----:B------:R0:W-:Y:S01]  /*d840*/  @P1 STG.E.U8 desc[UR12][R8.64], R27 ;  /* 0x0000001b08001986 */ /* 0x0001e2000c10110c */
[C---:B--2---:R-:W-:Y:S01]  /*d850*/  ISETP.LT.AND P1, PT, R89.reuse, UR7, !P0 ;  /* 0x0000000759007c0c */ /* 0x044fe2000c721270 */
[-C--:B-1----:R-:W-:Y:S02]  /*d860*/  IMAD R0, R89, R20.reuse, RZ ;  /* 0x0000001459007224 */ /* 0x082fe400078e02ff */
[----:B------:R-:W2:Y:S01]  /*d870*/  LDL.LU R89, [R1+0x3a8] ;  /* 0x0003a80001597983 */ /* 0x000ea20000300800 */
[C---:B-----5:R-:W-:Y:S01]  /*d880*/  ISETP.LT.AND P6, PT, R90.reuse, UR7, !P0 ;  /* 0x000000075a007c0c */ /* 0x060fe2000c7c1270 */
[----:B------:R-:W-:-:S02]  /*d890*/  IMAD R10, R90, R20, RZ ;  /* 0x000000145a0a7224 */ /* 0x000fc400078e02ff */
[----:B------:R-:W5:Y:S01]  /*d8a0*/  LDL.LU R90, [R1+0x3a4] ;  /* 0x0003a400015a7983 */ /* 0x000f620000300800 */
[C---:B------:R-:W-:Y:S01]  /*d8b0*/  IMAD R3, R91.reuse, R20, RZ ;  /* 0x000000145b037224 */ /* 0x040fe200078e02ff */
[----:B------:R-:W-:Y:S02]  /*d8c0*/  ISETP.LT.AND P3, PT, R91, UR7, !P0 ;  /* 0x000000075b007c0c */ /* 0x000fe4000c761270 */
[----:B0-----:R-:W-:Y:S01]  /*d8d0*/  PRMT R23, R11, 0x7772, RZ ;  /* 0x000077720b177816 */ /* 0x001fe200000000ff */
[----:B------:R-:W5:Y:S01]  /*d8e0*/  LDL.LU R91, [R1+0x3a0] ;  /* 0x0003a000015b7983 */ /* 0x000f620000300800 */
[----:B------:R-:W-:-:S04]  /*d8f0*/  IADD3 R2, P2, R3, R21, RZ ;  /* 0x0000001503027210 */ /* 0x000fc80007f5e0ff */
[----:B------:R-:W-:Y:S02]  /*d900*/  LEA.HI.X.SX32 R3, R3, R22, 0x1, P2 ;  /* 0x0000001603037211 */ /* 0x000fe400010f0eff */
[----:B------:R-:W-:-:S03]  /*d910*/  IADD3 R6, P2, R0, R21, RZ ;  /* 0x0000001500067210 */ /* 0x000fc60007f5e0ff */
[----:B------:R0:W-:Y:S01]  /*d920*/  @P3 STG.E.U8 desc[UR12][R2.64], R23 ;  /* 0x0000001702003986 */ /* 0x0001e2000c10110c */
[-C--:B------:R-:W-:Y:S02]  /*d930*/  IADD3 R4, P3, R10, R21.reuse, RZ ;  /* 0x000000150a047210 */ /* 0x080fe40007f7e0ff */
[----:B------:R-:W-:Y:S02]  /*d940*/  PRMT R25, R7, 0x7773, RZ ;  /* 0x0000777307197816 */ /* 0x000fe400000000ff */
[----:B------:R-:W-:Y:S01]  /*d950*/  LEA.HI.X.SX32 R7, R0, R22, 0x1, P2 ;  /* 0x0000001600077211 */ /* 0x000fe200010f0eff */
[----:B------:R-:W-:Y:S01]  /*d960*/  IMAD R9, R93, R20, RZ ;  /* 0x000000145d097224 */ /* 0x000fe200078e02ff */
[----:B------:R-:W-:Y:S02]  /*d970*/  PRMT R29, R11, 0x7773, RZ ;  /* 0x000077730b1d7816 */ /* 0x000fe400000000ff */
[----:B------:R-:W-:Y:S01]  /*d980*/  ISETP.LT.AND P2, PT, R93, UR7, !P0 ;  /* 0x000000075d007c0c */ /* 0x000fe2000c741270 */
[----:B------:R-:W-:Y:S01]  /*d990*/  IMAD R11, R20, 0x4, R9 ;  /* 0x00000004140b7824 */ /* 0x000fe200078e0209 */
[----:B------:R-:W-:Y:S01]  /*d9a0*/  LEA.HI.X.SX32 R5, R10, R22, 0x1, P3 ;  /* 0x000000160a057211 */ /* 0x000fe200018f0eff */
[----:B------:R-:W-:Y:S01]  /*d9b0*/  @P1 STG.E.U8 desc[UR12][R6.64], R25 ;  /* 0x0000001906001986 */ /* 0x000fe2000c10110c */
[----:B------:R-:W-:-:S03]  /*d9c0*/  IADD3 R8, P1, R9, R21, RZ ;  /* 0x0000001509087210 */ /* 0x000fc60007f3e0ff */
[----:B------:R1:W-:Y:S01]  /*d9d0*/  @P6 STG.E.U8 desc[UR12][R4.64], R29 ;  /* 0x0000001d04006986 */ /* 0x0003e2000c10110c */
[----:B0-----:R-:W-:Y:S02]  /*d9e0*/  IADD3 R2, P6, R11, R21, RZ ;  /* 0x000000150b027210 */ /* 0x001fe40007fde0ff */
[-C--:B------:R-:W-:Y:S01]  /*d9f0*/  LEA.HI.X.SX32 R9, R9, R22.reuse, 0x1, P1 ;  /* 0x0000001609097211 */ /* 0x080fe200008f0eff */
[----:B------:R-:W5:Y:S01]  /*da00*/  LDL.LU R10, [R1+0x39c] ;  /* 0x00039c00010a7983 */ /* 0x000f620000300800 */
[----:B------:R-:W-:Y:S02]  /*da10*/  PRMT R27, R12, 0x7770, RZ ;  /* 0x000077700c1b7816 */ /* 0x000fe400000000ff */
[----:B------:R-:W-:Y:S02]  /*da20*/  LEA.HI.X.SX32 R3, R11, R22, 0x1, P6 ;  /* 0x000000160b037211 */ /* 0x000fe400030f0eff */
[----:B----4-:R-:W-:Y:S01]  /*da30*/  PRMT R31, R16, 0x7770, RZ ;  /* 0x00007770101f7816 */ /* 0x010fe200000000ff */
[----:B------:R-:W-:Y:S04]  /*da40*/  @P2 STG.E.U8 desc[UR12][R8.64], R27 ;  /* 0x0000001b08002986 */ /* 0x000fe8000c10110c */
[----:B------:R0:W-:Y:S01]  /*da50*/  @P5 STG.E.U8 desc[UR12][R2.64], R31 ;  /* 0x0000001f02005986 */ /* 0x0001e2000c10110c */
[----:B---3--:R-:W-:-:S03]  /*da60*/  ISETP.LT.AND P1, PT, R88, UR7, !P0 ;  /* 0x0000000758007c0c */ /* 0x008fc6000c721270 */
[----:B------:R-:W3:Y:S01]  /*da70*/  LDL.LU R88, [R1+0x398] ;  /* 0x0003980001587983 */ /* 0x000ee20000300800 */
[----:B--2---:R-:W-:-:S03]  /*da80*/  ISETP.LT.AND P2, PT, R89, UR7, !P0 ;  /* 0x0000000759007c0c */ /* 0x004fc6000c741270 */
[----:B------:R-:W2:Y:S01]  /*da90*/  LDL.LU R89, [R1+0x38c] ;  /* 0x00038c0001597983 */ /* 0x000ea20000300800 */
[----:B-----5:R-:W-:-:S03]  /*daa0*/  ISETP.LT.AND P5, PT, R90, UR7, !P0 ;  /* 0x000000075a007c0c */ /* 0x020fc6000c7a1270 */
[----:B------:R-:W4:Y:S04]  /*dab0*/  LDL.LU R90, [R1+0x388] ;  /* 0x00038800015a7983 */ /* 0x000f280000300800 */
[----:B------:R-:W5:Y:S01]  /*dac0*/  LDL.LU R0, [R1+0x384] ;  /* 0x0003840001007983 */ /* 0x000f620000300800 */
[----:B------:R-:W-:-:S04]  /*dad0*/  IMAD R23, R20, 0x4, R11 ;  /* 0x0000000414177824 */ /* 0x000fc800078e020b */
[----:B-1----:R-:W-:Y:S01]  /*dae0*/  IMAD R5, R20, 0x4, R23 ;  /* 0x0000000414057824 */ /* 0x002fe200078e0217 */
[----:B------:R-:W-:-:S03]  /*daf0*/  IADD3 R6, P6, R23, R21, RZ ;  /* 0x0000001517067210 */ /* 0x000fc60007fde0ff */
[C---:B------:R-:W-:Y:S01]  /*db00*/  IMAD R11, R20.reuse, 0x4, R5 ;  /* 0x00000004140b7824 */ /* 0x040fe200078e0205 */
[-C--:B------:R-:W-:Y:S02]  /*db10*/  LEA.HI.X.SX32 R7, R23, R22.reuse, 0x1, P6 ;  /* 0x0000001617077211 */ /* 0x080fe400030f0eff */
[CC--:B------:R-:W-:Y:S01]  /*db20*/  IADD3 R4, P6, R5.reuse, R21.reuse, RZ ;  /* 0x0000001505047210 */ /* 0x0c0fe20007fde0ff */
[----:B0-----:R-:W-:Y:S01]  /*db30*/  IMAD R3, R20, 0x4, R11 ;  /* 0x0000000414037824 */ /* 0x001fe200078e020b */
[----:B------:R-:W-:Y:S02]  /*db40*/  PRMT R25, R12, 0x7771, RZ ;  /* 0x000077710c197816 */ /* 0x000fe400000000ff */
[-C--:B------:R-:W-:Y:S02]  /*db50*/  LEA.HI.X.SX32 R5, R5, R22.reuse, 0x1, P6 ;  /* 0x0000001605057211 */ /* 0x080fe400030f0eff */
[C---:B------:R-:W-:Y:S02]  /*db60*/  IADD3 R8, P6, R11.reuse, R21, RZ ;  /* 0x000000150b087210 */ /* 0x040fe40007fde0ff */
[----:B------:R-:W-:Y:S01]  /*db70*/  ISETP.LT.AND P3, PT, R92, UR7, !P0 ;  /* 0x000000075c007c0c */ /* 0x000fe2000c761270 */
[----:B------:R0:W-:Y:S01]  /*db80*/  @P4 STG.E.U8 desc[UR12][R6.64], R25 ;  /* 0x0000001906004986 */ /* 0x0001e2000c10110c */
[----:B------:R-:W-:-:S02]  /*db90*/  LEA.HI.X.SX32 R9, R11, R22, 0x1, P6 ;  /* 0x000000160b097211 */ /* 0x000fc400030f0eff */
[CC--:B------:R-:W-:Y:S02]  /*dba0*/  IADD3 R2, P6, R3.reuse, R21.reuse, RZ ;  /* 0x0000001503027210 */ /* 0x0c0fe40007fde0ff */
[----:B------:R-:W-:Y:S01]  /*dbb0*/  PRMT R27, R16, 0x7771, RZ ;  /* 0x00007771101b7816 */ /* 0x000fe200000000ff */
[C---:B0-----:R-:W-:Y:S01]  /*dbc0*/  IMAD R7, R20.reuse, 0x4, R3 ;  /* 0x0000000414077824 */ /* 0x041fe200078e0203 */
[-C--:B------:R-:W-:Y:S02]  /*dbd0*/  LEA.HI.X.SX32 R3, R3, R22.reuse, 0x1, P6 ;  /* 0x0000001603037211 */ /* 0x080fe400030f0eff */
[----:B------:R-:W-:Y:S01]  /*dbe0*/  ISETP.LT.AND P4, PT, R91, UR7, !P0 ;  /* 0x000000075b007c0c */ /* 0x000fe2000c781270 */
[----:B------:R-:W-:Y:S01]  /*dbf0*/  IMAD R11, R20, 0x4, R7 ;  /* 0x00000004140b7824 */ /* 0x000fe200078e0207 */
[C---:B------:R-:W-:Y:S02]  /*dc00*/  IADD3 R6, P6, R7.reuse, R21, RZ ;  /* 0x0000001507067210 */ /* 0x040fe40007fde0ff */
[----:B------:R-:W-:Y:S01]  /*dc10*/  PRMT R23, R12, 0x7772, RZ ;  /* 0x000077720c177816 */ /* 0x000fe200000000ff */
[----:B------:R0:W-:Y:S01]  /*dc20*/  @P3 STG.E.U8 desc[UR12][R4.64], R27 ;  /* 0x0000001b04003986 */ /* 0x0001e2000c10110c */
[----:B------:R-:W-:-:S02]  /*dc30*/  LEA.HI.X.SX32 R7, R7, R22, 0x1, P6 ;  /* 0x0000001607077211 */ /* 0x000fc400030f0eff */
[----:B------:R-:W-:Y:S01]  /*dc40*/  ISETP.LT.AND P3, PT, R10, UR7, !P0 ;  /* 0x000000070a007c0c */ /* 0x000fe2000c761270 */
[----:B------:R1:W-:Y:S01]  /*dc50*/  @P1 STG.E.U8 desc[UR12][R8.64], R23 ;  /* 0x0000001708001986 */ /* 0x0003e2000c10110c */
[----:B------:R-:W-:-:S03]  /*dc60*/  PRMT R25, R16, 0x7772, RZ ;  /* 0x0000777210197816 */ /* 0x000fc600000000ff */
[----:B------:R-:W4:Y:S01]  /*dc70*/  LDL.LU R10, [R1+0x380] ;  /* 0x00038000010a7983 */ /* 0x000f220000300800 */
[C---:B0-----:R-:W-:Y:S02]  /*dc80*/  IADD3 R4, P6, R11.reuse, R21, RZ ;  /* 0x000000150b047210 */ /* 0x041fe40007fde0ff */
[----:B------:R-:W-:Y:S02]  /*dc90*/  PRMT R27, R16, 0x7773, RZ ;  /* 0x00007773101b7816 */ /* 0x000fe400000000ff */
[----:B-1----:R-:W-:Y:S02]  /*dca0*/  PRMT R23, R12, 0x7773, RZ ;  /* 0x000077730c177816 */ /* 0x002fe400000000ff */
[----:B------:R-:W-:Y:S01]  /*dcb0*/  LEA.HI.X.SX32 R5, R11, R22, 0x1, P6 ;  /* 0x000000160b057211 */ /* 0x000fe200030f0eff */
[----:B------:R0:W-:Y:S04]  /*dcc0*/  @P2 STG.E.U8 desc[UR12][R2.64], R25 ;  /* 0x0000001902002986 */ /* 0x0001e8000c10110c */
[----:B------:R-:W-:Y:S04]  /*dcd0*/  @P5 STG.E.U8 desc[UR12][R6.64], R23 ;  /* 0x0000001706005986 */ /* 0x000fe8000c10110c */
[----:B------:R1:W-:Y:S01]  /*dce0*/  @P4 STG.E.U8 desc[UR12][R4.64], R27 ;  /* 0x0000001b04004986 */ /* 0x0003e2000c10110c */
[----:B---3--:R-:W-:-:S03]  /*dcf0*/  ISETP.LT.AND P1, PT, R88, UR7, !P0 ;  /* 0x0000000758007c0c */ /* 0x008fc6000c721270 */
[----:B------:R-:W3:Y:S01]  /*dd00*/  LDL.LU R88, [R1+0x37c] ;  /* 0x00037c0001587983 */ /* 0x000ee20000300800 */
[----:B--2---:R-:W-:-:S03]  /*dd10*/  ISETP.LT.AND P2, PT, R89, UR7, !P0 ;  /* 0x0000000759007c0c */ /* 0x004fc6000c741270 */
[----:B------:R-:W2:Y:S04]  /*dd20*/  LDL.LU R89, [R1+0x378] ;  /* 0x0003780001597983 */ /* 0x000ea80000300800 */
[----:B------:R-:W2:Y:S01]  /*dd30*/  LDL.LU R12, [R1+0x370] ;  /* 0x00037000010c7983 */ /* 0x000ea20000300800 */
[----:B-----5:R-:W-:-:S03]  /*dd40*/  ISETP.LT.AND P4, PT, R0, UR7, !P0 ;  /* 0x0000000700007c0c */ /* 0x020fc6000c781270 */
[----:B------:R-:W5:Y:S01]  /*dd50*/  LDL.LU R0, [R1+0x36c] ;  /* 0x00036c0001007983 */ /* 0x000f620000300800 */
[----:B------:R-:W-:-:S04]  /*dd60*/  IMAD R9, R20, 0x4, R11 ;  /* 0x0000000414097824 */ /* 0x000fc800078e020b */
[----:B0-----:R-:W-:Y:S01]  /*dd70*/  IMAD R3, R20, 0x4, R9 ;  /* 0x0000000414037824 */ /* 0x001fe200078e0209 */
[----:B------:R-:W-:-:S03]  /*dd80*/  IADD3 R8, P6, R9, R21, RZ ;  /* 0x0000001509087210 */ /* 0x000fc60007fde0ff */
[C---:B------:R-:W-:Y:S01]  /*dd90*/  IMAD R11, R20.reuse, 0x4, R3 ;  /* 0x00000004140b7824 */ /* 0x040fe200078e0203 */
[-C--:B------:R-:W-:Y:S02]  /*dda0*/  LEA.HI.X.SX32 R9, R9, R22.reuse, 0x1, P6 ;  /* 0x0000001609097211 */ /* 0x080fe400030f0eff */
[-C--:B------:R-:W-:Y:S01]  /*ddb0*/  IADD3 R2, P6, R3, R21.reuse, RZ ;  /* 0x0000001503027210 */ /* 0x080fe20007fde0ff */
[----:B-1----:R-:W-:Y:S01]  /*ddc0*/  IMAD R5, R20, 0x4, R11 ;  /* 0x0000000414057824 */ /* 0x002fe200078e020b */
[----:B------:R-:W-:Y:S02]  /*ddd0*/  PRMT R25, R13, 0x7770, RZ ;  /* 0x000077700d197816 */ /* 0x000fe400000000ff */
[----:B------:R-:W-:Y:S02]  /*dde0*/  LEA.HI.X.SX32 R3, R3, R22, 0x1, P6 ;  /* 0x0000001603037211 */ /* 0x000fe400030f0eff */
[----:B------:R-:W-:Y:S01]  /*ddf0*/  IADD3 R6, P6, R11, R21, RZ ;  /* 0x000000150b067210 */ /* 0x000fe20007fde0ff */
[----:B------:R0:W-:Y:S01]  /*de00*/  @P3 STG.E.U8 desc[UR12][R8.64], R25 ;  /* 0x0000001908003986 */ /* 0x0001e2000c10110c */
[----:B----4-:R-:W-:-:S02]  /*de10*/  ISETP.LT.AND P5, PT, R90, UR7, !P0 ;  /* 0x000000075a007c0c */ /* 0x010fc4000c7a1270 */
[-C--:B------:R-:W-:Y:S02]  /*de20*/  LEA.HI.X.SX32 R7, R11, R22.reuse, 0x1, P6 ;  /* 0x000000160b077211 */ /* 0x080fe400030f0eff */
[-C--:B------:R-:W-:Y:S02]  /*de30*/  IADD3 R4, P6, R5, R21.reuse, RZ ;  /* 0x0000001505047210 */ /* 0x080fe40007fde0ff */
[----:B------:R-:W-:Y:S01]  /*de40*/  PRMT R27, R17, 0x7770, RZ ;  /* 0x00007770111b7816 */ /* 0x000fe200000000ff */
[C---:B0-----:R-:W-:Y:S01]  /*de50*/  IMAD R9, R20.reuse, 0x4, R5 ;  /* 0x0000000414097824 */ /* 0x041fe200078e0205 */
[-C--:B------:R-:W-:Y:S02]  /*de60*/  LEA.HI.X.SX32 R5, R5, R22.reuse, 0x1, P6 ;  /* 0x0000001605057211 */ /* 0x080fe400030f0eff */
[----:B------:R-:W-:Y:S02]  /*de70*/  PRMT R23, R13, 0x7771, RZ ;  /* 0x000077710d177816 */ /* 0x000fe400000000ff */
[----:B------:R-:W-:Y:S01]  /*de80*/  IADD3 R8, P6, R9, R21, RZ ;  /* 0x0000001509087210 */ /* 0x000fe20007fde0ff */
[----:B------:R-:W-:Y:S01]  /*de90*/  IMAD R11, R20, 0x4, R9 ;  /* 0x00000004140b7824 */ /* 0x000fe200078e0209 */
[----:B------:R-:W-:Y:S01]  /*dea0*/  PRMT R29, R17, 0x7771, RZ ;  /* 0x00007771111d7816 */ /* 0x000fe200000000ff */
[----:B------:R0:W-:Y:S01]  /*deb0*/  @P1 STG.E.U8 desc[UR12][R2.64], R27 ;  /* 0x0000001b02001986 */ /* 0x0001e2000c10110c */
[----:B------:R-:W-:-:S02]  /*dec0*/  LEA.HI.X.SX32 R9, R9, R22, 0x1, P6 ;  /* 0x0000001609097211 */ /* 0x000fc400030f0eff */
[----:B------:R-:W-:Y:S02]  /*ded0*/  PRMT R25, R13, 0x7772, RZ ;  /* 0x000077720d197816 */ /* 0x000fe400000000ff */
[----:B------:R-:W-:Y:S02]  /*dee0*/  ISETP.LT.AND P3, PT, R10, UR7, !P0 ;  /* 0x000000070a007c0c */ /* 0x000fe4000c761270 */
[----:B------:R-:W4:Y:S04]  /*def0*/  LDL.LU R10, [R1+0x368] ;  /* 0x00036800010a7983 */ /* 0x000f280000300800 */
[----:B------:R1:W-:Y:S04]  /*df00*/  @P2 STG.E.U8 desc[UR12][R6.64], R23 ;  /* 0x0000001706002986 */ /* 0x0003e8000c10110c */
[----:B------:R1:W-:Y:S04]  /*df10*/  @P5 STG.E.U8 desc[UR12][R4.64], R29 ;  /* 0x0000001d04005986 */ /* 0x0003e8000c10110c */
[----:B------:R1:W-:Y:S01]  /*df20*/  @P4 STG.E.U8 desc[UR12][R8.64], R25 ;  /* 0x0000001908004986 */ /* 0x0003e2000c10110c */
[----:B---3--:R-:W-:-:S03]  /*df30*/  ISETP.LT.AND P1, PT, R88, UR7, !P0 ;  /* 0x0000000758007c0c */ /* 0x008fc6000c721270 */
[----:B------:R-:W3:Y:S04]  /*df40*/  LDL.LU R88, [R1+0x364] ;  /* 0x0003640001587983 */ /* 0x000ee80000300800 */
[----:B------:R-:W3:Y:S01]  /*df50*/  LDL.LU R16, [R1+0x360] ;  /* 0x0003600001107983 */ /* 0x000ee20000300800 */
[----:B--2---:R-:W-:-:S03]  /*df60*/  ISETP.LT.AND P5, PT, R12, UR7, !P0 ;  /* 0x000000070c007c0c */ /* 0x004fc6000c7a1270 */
[----:B------:R-:W2:Y:S01]  /*df70*/  LDL.LU R12, [R1+0x35c] ;  /* 0x00035c00010c7983 */ /* 0x000ea20000300800 */
[----:B-----5:R-:W-:-:S03]  /*df80*/  ISETP.LT.AND P4, PT, R0, UR7, !P0 ;  /* 0x0000000700007c0c */ /* 0x020fc6000c781270 */
[----:B------:R-:W5:Y:S01]  /*df90*/  LDL.LU R0, [R1+0x358] ;  /* 0x0003580001007983 */ /* 0x000f620000300800 */
[----:B0-----:R-:W-:Y:S01]  /*dfa0*/  IADD3 R2, P6, R11, R21, RZ ;  /* 0x000000150b027210 */ /* 0x001fe20007fde0ff */
[----:B-1----:R-:W-:-:S03]  /*dfb0*/  IMAD R7, R20, 0x4, R11 ;  /* 0x0000000414077824 */ /* 0x002fc600078e020b */
[-C--:B------:R-:W-:Y:S01]  /*dfc0*/  LEA.HI.X.SX32 R3, R11, R22.reuse, 0x1, P6 ;  /* 0x000000160b037211 */ /* 0x080fe200030f0eff */
[C---:B------:R-:W-:Y:S01]  /*dfd0*/  IMAD R5, R20.reuse, 0x4, R7 ;  /* 0x0000000414057824 */ /* 0x040fe200078e0207 */
[-C--:B------:R-:W-:Y:S02]  /*dfe0*/  IADD3 R6, P6, R7, R21.reuse, RZ ;  /* 0x0000001507067210 */ /* 0x080fe40007fde0ff */
[----:B------:R-:W-:Y:S01]  /*dff0*/  PRMT R27, R17, 0x7772, RZ ;  /* 0x00007772111b7816 */ /* 0x000fe200000000ff */
[----:B------:R-:W-:Y:S01]  /*e000*/  IMAD R11, R20, 0x4, R5 ;  /* 0x00000004140b7824 */ /* 0x000fe200078e0205 */
[----:B------:R-:W-:Y:S02]  /*e010*/  LEA.HI.X.SX32 R7, R7, R22, 0x1, P6 ;  /* 0x0000001607077211 */ /* 0x000fe400030f0eff */
[----:B------:R-:W-:Y:S01]  /*e020*/  IADD3 R4, P6, R5, R21, RZ ;  /* 0x0000001505047210 */ /* 0x000fe20007fde0ff */
[----:B------:R0:W-:Y:S01]  /*e030*/  @P3 STG.E.U8 desc[UR12][R2.64], R27 ;  /* 0x0000001b02003986 */ /* 0x0001e2000c10110c */
[----:B------:R-:W-:-:S02]  /*e040*/  ISETP.LT.AND P2, PT, R89, UR7, !P0 ;  /* 0x0000000759007c0c */ /* 0x000fc4000c741270 */
[-C--:B------:R-:W-:Y:S02]  /*e050*/  LEA.HI.X.SX32 R5, R5, R22.reuse, 0x1, P6 ;  /* 0x0000001605057211 */ /* 0x080fe400030f0eff */
[----:B------:R-:W-:Y:S02]  /*e060*/  IADD3 R8, P6, R11, R21, RZ ;  /* 0x000000150b087210 */ /* 0x000fe40007fde0ff */
[----:B------:R-:W-:Y:S01]  /*e070*/  PRMT R23, R13, 0x7773, RZ ;  /* 0x000077730d177816 */ /* 0x000fe200000000ff */
[----:B0-----:R-:W-:Y:S01]  /*e080*/  IMAD R3, R20, 0x4, R11 ;  /* 0x0000000414037824 */ /* 0x001fe200078e020b */
[----:B------:R-:W-:-:S03]  /*e090*/  LEA.HI.X.SX32 R9, R11, R22, 0x1, P6 ;  /* 0x000000160b097211 */ /* 0x000fc600030f0eff */
[----:B------:R0:W-:Y:S01]  /*e0a0*/  @P1 STG.E.U8 desc[UR12][R6.64], R23 ;  /* 0x0000001706001986 */ /* 0x0001e2000c10110c */
[----:B------:R-:W-:Y:S02]  /*e0b0*/  PRMT R17, R17, 0x7773, RZ ;  /* 0x0000777311117816 */ /* 0x000fe400000000ff */
[C---:B------:R-:W-:Y:S02]  /*e0c0*/  IADD3 R2, P6, R3.reuse, R21, RZ ;  /* 0x0000001503027210 */ /* 0x040fe40007fde0ff */
[----:B------:R-:W-:Y:S02]  /*e0d0*/  PRMT R13, R14, 0x7770, RZ ;  /* 0x000077700e0d7816 */ /* 0x000fe400000000ff */
[----:B------:R-:W-:Y:S01]  /*e0e0*/  PRMT R25, R18, 0x7770, RZ ;  /* 0x0000777012197816 */ /* 0x000fe200000000ff */
[----:B------:R-:W-:Y:S01]  /*e0f0*/  @P2 STG.E.U8 desc[UR12][R4.64], R17 ;  /* 0x0000001104002986 */ /* 0x000fe2000c10110c */
[----:B0-----:R-:W-:Y:S01]  /*e100*/  IMAD R7, R20, 0x4, R3 ;  /* 0x0000000414077824 */ /* 0x001fe200078e0203 */
[----:B------:R-:W-:-:S02]  /*e110*/  LEA.HI.X.SX32 R3, R3, R22, 0x1, P6 ;  /* 0x0000001603037211 */ /* 0x000fc400030f0eff */
[----:B----4-:R-:W-:Y:S02]  /*e120*/  ISETP.LT.AND P3, PT, R10, UR7, !P0 ;  /* 0x000000070a007c0c */ /* 0x010fe4000c761270 */
[----:B------:R-:W4:Y:S04]  /*e130*/  LDL.LU R10, [R1+0x354] ;  /* 0x00035400010a7983 */ /* 0x000f280000300800 */
[----:B------:R0:W-:Y:S04]  /*e140*/  @P5 STG.E.U8 desc[UR12][R8.64], R13 ;  /* 0x0000000d08005986 */ /* 0x0001e8000c10110c */
[----:B------:R1:W-:Y:S01]  /*e150*/  @P4 STG.E.U8 desc[UR12][R2.64], R25 ;  /* 0x0000001902004986 */ /* 0x0003e2000c10110c */
[----:B---3--:R-:W-:-:S03]  /*e160*/  ISETP.LT.AND P1, PT, R88, UR7, !P0 ;  /* 0x0000000758007c0c */ /* 0x008fc6000c721270 */
[----:B------:R-:W3:Y:S01]  /*e170*/  LDL.LU R88, [R1+0x350] ;  /* 0x0003500001587983 */ /* 0x000ee20000300800 */
[----:B------:R-:W-:-:S03]  /*e180*/  ISETP.LT.AND P2, PT, R16, UR7, !P0 ;  /* 0x0000000710007c0c */ /* 0x000fc6000c741270 */
[----:B------:R-:W3:Y:S01]  /*e190*/  LDL.LU R16, [R1+0x34c] ;  /* 0x00034c0001107983 */ /* 0x000ee20000300800 */
[----:B--2---:R-:W-:-:S03]  /*e1a0*/  ISETP.LT.AND P5, PT, R12, UR7, !P0 ;  /* 0x000000070c007c0c */ /* 0x004fc6000c7a1270 */
[----:B------:R-:W2:Y:S01]  /*e1b0*/  LDL.LU R12, [R1+0x348] ;  /* 0x00034800010c7983 */ /* 0x000ea20000300800 */
[----:B-----5:R-:W-:-:S03]  /*e1c0*/  ISETP.LT.AND P4, PT, R0, UR7, !P0 ;  /* 0x0000000700007c0c */ /* 0x020fc6000c781270 */
[----:B------:R-:W5:Y:S01]  /*e1d0*/  LDL.LU R0, [R1+0x344] ;  /* 0x0003440001007983 */ /* 0x000f620000300800 */
[----:B------:R-:W-:Y:S01]  /*e1e0*/  IMAD R11, R20, 0x4, R7 ;  /* 0x00000004140b7824 */ /* 0x000fe200078e0207 */
[----:B------:R-:W-:-:S03]  /*e1f0*/  IADD3 R6, P6, R7, R21, RZ ;  /* 0x0000001507067210 */ /* 0x000fc60007fde0ff */
[C---:B0-----:R-:W-:Y:S01]  /*e200*/  IMAD R9, R20.reuse, 0x4, R11 ;  /* 0x0000000414097824 */ /* 0x041fe200078e020b */
[----:B------:R-:W-:Y:S02]  /*e210*/  LEA.HI.X.SX32 R7, R7, R22, 0x1, P6 ;  /* 0x0000001607077211 */ /* 0x000fe400030f0eff */
[----:B------:R-:W-:Y:S01]  /*e220*/  IADD3 R4, P6, R11, R21, RZ ;  /* 0x000000150b047210 */ /* 0x000fe20007fde0ff */
[----:B-1----:R-:W-:-:S03]  /*e230*/  IMAD R3, R20, 0x4, R9 ;  /* 0x0000000414037824 */ /* 0x002fc600078e0209 */
[-C--:B------:R-:W-:Y:S02]  /*e240*/  LEA.HI.X.SX32 R5, R11, R22.reuse, 0x1, P6 ;  /* 0x000000160b057211 */ /* 0x080fe400030f0eff */
[CC--:B------:R-:W-:Y:S01]  /*e250*/  IADD3 R8, P6, R9.reuse, R21.reuse, RZ ;  /* 0x0000001509087210 */ /* 0x0c0fe20007fde0ff */
[----:B------:R-:W-:Y:S01]  /*e260*/  IMAD R11, R20, 0x4, R3 ;  /* 0x00000004140b7824 */ /* 0x000fe200078e0203 */
[----:B------:R-:W-:Y:S02]  /*e270*/  PRMT R17, R14, 0x7771, RZ ;  /* 0x000077710e117816 */ /* 0x000fe400000000ff */
[-C--:B------:R-:W-:Y:S02]  /*e280*/  LEA.HI.X.SX32 R9, R9, R22.reuse, 0x1, P6 ;  /* 0x0000001609097211 */ /* 0x080fe400030f0eff */
[C---:B------:R-:W-:Y:S02]  /*e290*/  IADD3 R2, P6, R3.reuse, R21, RZ ;  /* 0x0000001503027210 */ /* 0x040fe40007fde0ff */
[----:B------:R-:W-:Y:S01]  /*e2a0*/  PRMT R23, R18, 0x7771, RZ ;  /* 0x0000777112177816 */ /* 0x000fe200000000ff */
[----:B------:R0:W-:Y:S01]  /*e2b0*/  @P3 STG.E.U8 desc[UR12][R6.64], R17 ;  /* 0x0000001106003986 */ /* 0x0001e2000c10110c */
[----:B------:R-:W-:-:S02]  /*e2c0*/  LEA.HI.X.SX32 R3, R3, R22, 0x1, P6 ;  /* 0x0000001603037211 */ /* 0x000fc400030f0eff */
[C---:B------:R-:W-:Y:S01]  /*e2d0*/  PRMT R13, R14.reuse, 0x7772, RZ ;  /* 0x000077720e0d7816 */ /* 0x040fe200000000ff */
[----:B------:R1:W-:Y:S01]  /*e2e0*/  @P1 STG.E.U8 desc[UR12][R4.64], R23 ;  /* 0x0000001704001986 */ /* 0x0003e2000c10110c */
[C---:B0-----:R-:W-:Y:S02]  /*e2f0*/  IADD3 R6, P6, R11.reuse, R21, RZ ;  /* 0x000000150b067210 */ /* 0x041fe40007fde0ff */
[----:B------:R-:W-:Y:S02]  /*e300*/  PRMT R17, R14, 0x7773, RZ ;  /* 0x000077730e117816 */ /* 0x000fe400000000ff */
[----:B-1----:R-:W-:Y:S02]  /*e310*/  PRMT R23, R18, 0x7772, RZ ;  /* 0x0000777212177816 */ /* 0x002fe400000000ff */
[----:B------:R-:W-:Y:S02]  /*e320*/  LEA.HI.X.SX32 R7, R11, R22, 0x1, P6 ;  /* 0x000000160b077211 */ /* 0x000fe400030f0eff */
[----:B----4-:R-:W-:-:S02]  /*e330*/  ISETP.LT.AND P3, PT, R10, UR7, !P0 ;  /* 0x000000070a007c0c */ /* 0x010fc4000c761270 */
[----:B------:R-:W4:Y:S04]  /*e340*/  LDL.LU R10, [R1+0x340] ;  /* 0x00034000010a7983 */ /* 0x000f280000300800 */
[----:B------:R0:W-:Y:S04]  /*e350*/  @P2 STG.E.U8 desc[UR12][R8.64], R13 ;  /* 0x0000000d08002986 */ /* 0x0001e8000c10110c */
[----:B------:R-:W-:Y:S04]  /*e360*/  @P5 STG.E.U8 desc[UR12][R2.64], R23 ;  /* 0x0000001702005986 */ /* 0x000fe8000c10110c */
[----:B------:R1:W-:Y:S01]  /*e370*/  @P4 STG.E.U8 desc[UR12][R6.64], R17 ;  /* 0x0000001106004986 */ /* 0x0003e2000c10110c */
[----:B--2---:R-:W-:-:S03]  /*e380*/  ISETP.LT.AND P5, PT, R12, UR7, !P0 ;  /* 0x000000070c007c0c */ /* 0x004fc6000c7a1270 */
[----:B------:R-:W2:Y:S01]  /*e390*/  LDL.LU R12, [R1+0x33c] ;  /* 0x00033c00010c7983 */ /* 0x000ea20000300800 */
[----:B-----5:R-:W-:-:S03]  /*e3a0*/  ISETP.LT.AND P4, PT, R0, UR7, !P0 ;  /* 0x0000000700007c0c */ /* 0x020fc6000c781270 */
[----:B------:R-:W5:Y:S04]  /*e3b0*/  LDL.LU R14, [R1+0x338] ;  /* 0x00033800010e7983 */ /* 0x000f680000300800 */
[----:B------:R-:W5:Y:S01]  /*e3c0*/  LDL.LU R0, [R1+0x334] ;  /* 0x0003340001007983 */ /* 0x000f620000300800 */
[----:B------:R-:W-:-:S04]  /*e3d0*/  IMAD R5, R20, 0x4, R11 ;  /* 0x0000000414057824 */ /* 0x000fc800078e020b */
[----:B0-----:R-:W-:Y:S01]  /*e3e0*/  IMAD R9, R20, 0x4, R5 ;  /* 0x0000000414097824 */ /* 0x001fe200078e0205 */
[CC--:B------:R-:W-:Y:S02]  /*e3f0*/  IADD3 R4, P6, R5.reuse, R21.reuse, RZ ;  /* 0x0000001505047210 */ /* 0x0c0fe40007fde0ff */
[----:B---3--:R-:W-:Y:S01]  /*e400*/  ISETP.LT.AND P1, PT, R88, UR7, !P0 ;  /* 0x0000000758007c0c */ /* 0x008fe2000c721270 */
[C---:B------:R-:W-:Y:S01]  /*e410*/  IMAD R11, R20.reuse, 0x4, R9 ;  /* 0x00000004140b7824 */ /* 0x040fe200078e0209 */
[-C--:B------:R-:W-:Y:S02]  /*e420*/  LEA.HI.X.SX32 R5, R5, R22.reuse, 0x1, P6 ;  /* 0x0000001605057211 */ /* 0x080fe400030f0eff */
[CC--:B------:R-:W-:Y:S01]  /*e430*/  IADD3 R8, P6, R9.reuse, R21.reuse, RZ ;  /* 0x0000001509087210 */ /* 0x0c0fe20007fde0ff */
[----:B------:R-:W-:Y:S01]  /*e440*/  IMAD R13, R20, 0x4, R11 ;  /* 0x00000004140d7824 */ /* 0x000fe200078e020b */
[----:B------:R-:W-:Y:S02]  /*e450*/  PRMT R27, R18, 0x7773, RZ ;  /* 0x00007773121b7816 */ /* 0x000fe400000000ff */
[----:B------:R-:W-:Y:S01]  /*e460*/  LEA.HI.X.SX32 R9, R9, R22, 0x1, P6 ;  /* 0x0000001609097211 */ /* 0x000fe200030f0eff */
[----:B-1----:R-:W-:Y:S01]  /*e470*/  IMAD R7, R20, 0x4, R13 ;  /* 0x0000000414077824 */ /* 0x002fe200078e020d */
[----:B------:R-:W-:-:S02]  /*e480*/  IADD3 R2, P6, R11, R21, RZ ;  /* 0x000000150b027210 */ /* 0x000fc40007fde0ff */
[----:B------:R-:W-:Y:S02]  /*e490*/  PRMT R23, R15, 0x7770, RZ ;  /* 0x000077700f177816 */ /* 0x000fe400000000ff */
[----:B------:R-:W-:Y:S02]  /*e4a0*/  ISETP.LT.AND P2, PT, R16, UR7, !P0 ;  /* 0x0000000710007c0c */ /* 0x000fe4000c741270 */
[----:B------:R-:W-:Y:S01]  /*e4b0*/  LEA.HI.X.SX32 R3, R11, R22, 0x1, P6 ;  /* 0x000000160b037211 */ /* 0x000fe200030f0eff */
[C---:B------:R-:W-:Y:S01]  /*e4c0*/  IMAD R11, R20.reuse, 0x4, R7 ;  /* 0x00000004140b7824 */ /* 0x040fe200078e0207 */
[----:B------:R0:W-:Y:S04]  /*e4d0*/  @P3 STG.E.U8 desc[UR12][R4.64], R27 ;  /* 0x0000001b04003986 */ /* 0x0001e8000c10110c */
[----:B------:R1:W-:Y:S01]  /*e4e0*/  @P1 STG.E.U8 desc[UR12][R8.64], R23 ;  /* 0x0000001708001986 */ /* 0x0003e2000c10110c */
[----:B------:R-:W-:Y:S01]  /*e4f0*/  IMAD R17, R20, 0x4, R11 ;  /* 0x0000000414117824 */ /* 0x000fe200078e020b */
[----:B------:R-:W-:-:S02]  /*e500*/  PRMT R25, R19, 0x7770, RZ ;  /* 0x0000777013197816 */ /* 0x000fc400000000ff */
[----:B0-----:R-:W-:-:S04]  /*e510*/  IADD3 R4, P1, R13, R21, RZ ;  /* 0x000000150d047210 */ /* 0x001fc80007f3e0ff */
[-C--:B------:R-:W-:Y:S01]  /*e520*/  LEA.HI.X.SX32 R5, R13, R22.reuse, 0x1, P1 ;  /* 0x000000160d057211 */ /* 0x080fe200008f0eff */
[----:B------:R-:W-:Y:S01]  /*e530*/  IMAD R13, R20, 0x4, R17 ;  /* 0x00000004140d7824 */ /* 0x000fe200078e0211 */
[----:B----4-:R-:W-:Y:S01]  /*e540*/  ISETP.LT.AND P3, PT, R10, UR7, !P0 ;  /* 0x000000070a007c0c */ /* 0x010fe2000c761270 */
[----:B------:R0:W-:Y:S01]  /*e550*/  @P2 STG.E.U8 desc[UR12][R2.64], R25 ;  /* 0x0000001902002986 */ /* 0x0001e2000c10110c */
[-C--:B------:R-:W-:Y:S02]  /*e560*/  IADD3 R10, P6, R11, R21.reuse, RZ ;  /* 0x000000150b0a7210 */ /* 0x080fe40007fde0ff */
[-C--:B------:R-:W-:Y:S01]  /*e570*/  IADD3 R6, P2, R7, R21.reuse, RZ ;  /* 0x0000001507067210 */ /* 0x080fe20007f5e0ff */
[----:B------:R-:W-:Y:S01]  /*e580*/  IMAD R20, R20, 0x4, R13 ;  /* 0x0000000414147824 */ /* 0x000fe200078e020d */
[----:B------:R-:W-:Y:S02]  /*e590*/  LEA.HI.X.SX32 R11, R11, R22, 0x1, P6 ;  /* 0x000000160b0b7211 */ /* 0x000fe400030f0eff */
[----:B-1----:R-:W-:-:S02]  /*e5a0*/  IADD3 R8, P6, R17, R21, RZ ;  /* 0x0000001511087210 */ /* 0x002fc40007fde0ff */
[-C--:B------:R-:W-:Y:S02]  /*e5b0*/  LEA.HI.X.SX32 R7, R7, R22.reuse, 0x1, P2 ;  /* 0x0000001607077211 */ /* 0x080fe400010f0eff */
[----:B0-----:R-:W-:Y:S02]  /*e5c0*/  IADD3 R2, P1, R13, R21, RZ ;  /* 0x000000150d027210 */ /* 0x001fe40007f3e0ff */
[-C--:B------:R-:W-:Y:S02]  /*e5d0*/  LEA.HI.X.SX32 R9, R17, R22.reuse, 0x1, P6 ;  /* 0x0000001611097211 */ /* 0x080fe400030f0eff */
[----:B------:R-:W-:Y:S02]  /*e5e0*/  LEA.HI.X.SX32 R3, R13, R22, 0x1, P1 ;  /* 0x000000160d037211 */ /* 0x000fe400008f0eff */
[----:B------:R-:W-:Y:S02]  /*e5f0*/  PRMT R17, R15, 0x7773, RZ ;  /* 0x000077730f117816 */ /* 0x000fe400000000ff */
[----:B------:R-:W-:-:S02]  /*e600*/  PRMT R25, R19, 0x7771, RZ ;  /* 0x0000777113197816 */ /* 0x000fc400000000ff */
[C---:B------:R-:W-:Y:S02]  /*e610*/  PRMT R23, R19.reuse, 0x7773, RZ ;  /* 0x0000777313177816 */ /* 0x040fe400000000ff */
[----:B------:R-:W-:Y:S02]  /*e620*/  PRMT R19, R19, 0x7772, RZ ;  /* 0x0000777213137816 */ /* 0x000fe400000000ff */
[----:B--2---:R-:W-:Y:S02]  /*e630*/  ISETP.LT.AND P2, PT, R12, UR7, !P0 ;  /* 0x000000070c007c0c */ /* 0x004fe4000c741270 */
[----:B------:R-:W-:Y:S02]  /*e640*/  IADD3 R12, P6, R20, R21, RZ ;  /* 0x00000015140c7210 */ /* 0x000fe40007fde0ff */
[----:B-----5:R-:W-:Y:S02]  /*e650*/  ISETP.LT.AND P1, PT, R14, UR7, !P0 ;  /* 0x000000070e007c0c */ /* 0x020fe4000c721270 */
[----:B------:R-:W-:-:S02]  /*e660*/  PRMT R21, R15, 0x7772, RZ ;  /* 0x000077720f157816 */ /* 0x000fc400000000ff */
[----:B------:R-:W-:Y:S02]  /*e670*/  ISETP.LT.AND P0, PT, R0, UR7, !P0 ;  /* 0x0000000700007c0c */ /* 0x000fe4000c701270 */
[----:B------:R-:W-:-:S05]  /*e680*/  PRMT R15, R15, 0x7771, RZ ;  /* 0x000077710f0f7816 */ /* 0x000fca00000000ff */
[----:B------:R0:W-:Y:S04]  /*e690*/  @P5 STG.E.U8 desc[UR12][R4.64], R15 ;  /* 0x0000000f04005986 */ /* 0x0001e8000c10110c */
[----:B------:R0:W-:Y:S04]  /*e6a0*/  @P4 STG.E.U8 desc[UR12][R6.64], R25 ;  /* 0x0000001906004986 */ /* 0x0001e8000c10110c */
[----:B------:R0:W-:Y:S04]  /*e6b0*/  @P3 STG.E.U8 desc[UR12][R10.64], R21 ;  /* 0x000000150a003986 */ /* 0x0001e8000c10110c */
[----:B------:R0:W-:Y:S01]  /*e6c0*/  @P2 STG.E.U8 desc[UR12][R8.64], R19 ;  /* 0x0000001308002986 */ /* 0x0001e2000c10110c */
[----:B------:R-:W-:-:S03]  /*e6d0*/  LEA.HI.X.SX32 R13, R20, R22, 0x1, P6 ;  /* 0x00000016140d7211 */ /* 0x000fc600030f0eff */
[----:B------:R0:W-:Y:S01]  /*e6e0*/  @P1 STG.E.U8 desc[UR12][R2.64], R17 ;  /* 0x0000001102001986 */ /* 0x0001e2000c10110c */
[----:B------:R-:W-:Y:S05]  /*e6f0*/  @!P0 EXIT ;  /* 0x000000000000894d */ /* 0x000fea0003800000 */
[----:B------:R-:W-:Y:S01]  /*e700*/  STG.E.U8 desc[UR12][R12.64], R23 ;  /* 0x000000170c007986 */ /* 0x000fe2000c10110c */
[----:B------:R-:W-:Y:S05]  /*e710*/  EXIT ;  /* 0x000000000000794d */ /* 0x000fea0003800000 */
.L_x_3:
[----:B------:R-:W-:-:S00]  /*e720*/  BRA `(.L_x_3) ;  /* 0xfffffffc00fc7947 */ /* 0x000fc0000383ffff */
[----:B------:R-:W-:-:S00]  /*e730*/  NOP ;  /* 0x0000000000007918 */ /* 0x000fc00000000000 */
        /* <DEDUP_REMOVED lines=12> */
.L_x_4:


//--------------------- .nv.shared.matmul_kernel  --------------------------
	.section	.nv.shared.matmul_kernel,"aw",@nobits
	.sectionflags	@""
	.align	16
	.zero		1024


//--------------------- .nv.shared.reserved.0     --------------------------
	.section	.nv.shared.reserved.0,"aw",@nobits
	.weak		__nv_reservedSMEM_offset_0_alias
	.size		__nv_reservedSMEM_offset_0_alias, 0, 0
	.other		__nv_reservedSMEM_offset_0_alias,@"STO_CUDA_RESERVED_SHARED STV_DEFAULT"
__nv_reservedSMEM_offset_0_alias:
	.zero		0


//--------------------- .nv.constant0.matmul_kernel --------------------------
	.section	.nv.constant0.matmul_kernel,"a",@progbits
	.sectionflags	@""
	.align	4
.nv.constant0.matmul_kernel:
	.zero		608


//--------------------- SYMBOLS --------------------------

	.type		.nv.reservedSmem.offset0,@object
	.size		.nv.reservedSmem.offset0,0x4
